//
// Generated by NVIDIA NVVM Compiler
//
// Compiler Build ID: CL-36424714
// Cuda compilation tools, release 13.0, V13.0.88
// Based on NVVM 20.0.0
//

.version 9.0
.target sm_100
.address_size 64

	// .globl	_Z33custom_scheduled_attention_kernelPKfS0_S0_Pfiiii
// _ZZ30custom_scheduled_matmul_kernelPKfS0_PfiiiE6tile_a has been demoted
// _ZZ30custom_scheduled_matmul_kernelPKfS0_PfiiiE6tile_b has been demoted
.global .align 1 .b8 _ZN34_INTERNAL_38af5f7e_4_k_cu_f1b4e0a24cuda3std3__45__cpo5beginE[1];
.global .align 1 .b8 _ZN34_INTERNAL_38af5f7e_4_k_cu_f1b4e0a24cuda3std3__45__cpo3endE[1];
.global .align 1 .b8 _ZN34_INTERNAL_38af5f7e_4_k_cu_f1b4e0a24cuda3std3__45__cpo6cbeginE[1];
.global .align 1 .b8 _ZN34_INTERNAL_38af5f7e_4_k_cu_f1b4e0a24cuda3std3__45__cpo4cendE[1];
.global .align 1 .b8 _ZN34_INTERNAL_38af5f7e_4_k_cu_f1b4e0a24cuda3std3__45__cpo6rbeginE[1];
.global .align 1 .b8 _ZN34_INTERNAL_38af5f7e_4_k_cu_f1b4e0a24cuda3std3__45__cpo4rendE[1];
.global .align 1 .b8 _ZN34_INTERNAL_38af5f7e_4_k_cu_f1b4e0a24cuda3std3__45__cpo7crbeginE[1];
.global .align 1 .b8 _ZN34_INTERNAL_38af5f7e_4_k_cu_f1b4e0a24cuda3std3__45__cpo5crendE[1];
.global .align 1 .b8 _ZN34_INTERNAL_38af5f7e_4_k_cu_f1b4e0a24cuda3std3__436_GLOBAL__N__38af5f7e_4_k_cu_f1b4e0a26ignoreE[1];
.global .align 1 .b8 _ZN34_INTERNAL_38af5f7e_4_k_cu_f1b4e0a24cuda3std3__419piecewise_constructE[1];
.global .align 1 .b8 _ZN34_INTERNAL_38af5f7e_4_k_cu_f1b4e0a24cuda3std3__48in_placeE[1];
.global .align 1 .b8 _ZN34_INTERNAL_38af5f7e_4_k_cu_f1b4e0a24cuda3std3__420unreachable_sentinelE[1];
.global .align 1 .b8 _ZN34_INTERNAL_38af5f7e_4_k_cu_f1b4e0a24cuda3std3__47nulloptE[1];
.global .align 1 .b8 _ZN34_INTERNAL_38af5f7e_4_k_cu_f1b4e0a24cuda3std3__48unexpectE[1];
.global .align 1 .b8 _ZN34_INTERNAL_38af5f7e_4_k_cu_f1b4e0a24cuda3std6ranges3__45__cpo4swapE[1];
.global .align 1 .b8 _ZN34_INTERNAL_38af5f7e_4_k_cu_f1b4e0a24cuda3std6ranges3__45__cpo9iter_moveE[1];
.global .align 1 .b8 _ZN34_INTERNAL_38af5f7e_4_k_cu_f1b4e0a24cuda3std6ranges3__45__cpo5beginE[1];
.global .align 1 .b8 _ZN34_INTERNAL_38af5f7e_4_k_cu_f1b4e0a24cuda3std6ranges3__45__cpo3endE[1];
.global .align 1 .b8 _ZN34_INTERNAL_38af5f7e_4_k_cu_f1b4e0a24cuda3std6ranges3__45__cpo6cbeginE[1];
.global .align 1 .b8 _ZN34_INTERNAL_38af5f7e_4_k_cu_f1b4e0a24cuda3std6ranges3__45__cpo4cendE[1];
.global .align 1 .b8 _ZN34_INTERNAL_38af5f7e_4_k_cu_f1b4e0a24cuda3std6ranges3__45__cpo7advanceE[1];
.global .align 1 .b8 _ZN34_INTERNAL_38af5f7e_4_k_cu_f1b4e0a24cuda3std6ranges3__45__cpo9iter_swapE[1];
.global .align 1 .b8 _ZN34_INTERNAL_38af5f7e_4_k_cu_f1b4e0a24cuda3std6ranges3__45__cpo4nextE[1];
.global .align 1 .b8 _ZN34_INTERNAL_38af5f7e_4_k_cu_f1b4e0a24cuda3std6ranges3__45__cpo4prevE[1];
.global .align 1 .b8 _ZN34_INTERNAL_38af5f7e_4_k_cu_f1b4e0a24cuda3std6ranges3__45__cpo4dataE[1];
.global .align 1 .b8 _ZN34_INTERNAL_38af5f7e_4_k_cu_f1b4e0a24cuda3std6ranges3__45__cpo5cdataE[1];
.global .align 1 .b8 _ZN34_INTERNAL_38af5f7e_4_k_cu_f1b4e0a24cuda3std6ranges3__45__cpo4sizeE[1];
.global .align 1 .b8 _ZN34_INTERNAL_38af5f7e_4_k_cu_f1b4e0a24cuda3std6ranges3__45__cpo5ssizeE[1];
.global .align 1 .b8 _ZN34_INTERNAL_38af5f7e_4_k_cu_f1b4e0a24cuda3std6ranges3__45__cpo8distanceE[1];
.global .align 1 .b8 _ZN34_INTERNAL_38af5f7e_4_k_cu_f1b4e0a26thrust24THRUST_300001_SM_1000_NS6system6detail10sequential3seqE[1];
.global .align 1 .b8 _ZN34_INTERNAL_38af5f7e_4_k_cu_f1b4e0a26thrust24THRUST_300001_SM_1000_NS12placeholders2_1E[1];
.global .align 1 .b8 _ZN34_INTERNAL_38af5f7e_4_k_cu_f1b4e0a26thrust24THRUST_300001_SM_1000_NS12placeholders2_2E[1];
.global .align 1 .b8 _ZN34_INTERNAL_38af5f7e_4_k_cu_f1b4e0a26thrust24THRUST_300001_SM_1000_NS12placeholders2_3E[1];
.global .align 1 .b8 _ZN34_INTERNAL_38af5f7e_4_k_cu_f1b4e0a26thrust24THRUST_300001_SM_1000_NS12placeholders2_4E[1];
.global .align 1 .b8 _ZN34_INTERNAL_38af5f7e_4_k_cu_f1b4e0a26thrust24THRUST_300001_SM_1000_NS12placeholders2_5E[1];
.global .align 1 .b8 _ZN34_INTERNAL_38af5f7e_4_k_cu_f1b4e0a26thrust24THRUST_300001_SM_1000_NS12placeholders2_6E[1];
.global .align 1 .b8 _ZN34_INTERNAL_38af5f7e_4_k_cu_f1b4e0a26thrust24THRUST_300001_SM_1000_NS12placeholders2_7E[1];
.global .align 1 .b8 _ZN34_INTERNAL_38af5f7e_4_k_cu_f1b4e0a26thrust24THRUST_300001_SM_1000_NS12placeholders2_8E[1];
.global .align 1 .b8 _ZN34_INTERNAL_38af5f7e_4_k_cu_f1b4e0a26thrust24THRUST_300001_SM_1000_NS12placeholders2_9E[1];
.global .align 1 .b8 _ZN34_INTERNAL_38af5f7e_4_k_cu_f1b4e0a26thrust24THRUST_300001_SM_1000_NS12placeholders3_10E[1];
.extern .shared .align 16 .b8 shared_mem[];

.visible .entry _Z33custom_scheduled_attention_kernelPKfS0_S0_Pfiiii(
	.param .u64 .ptr .align 1 _Z33custom_scheduled_attention_kernelPKfS0_S0_Pfiiii_param_0,
	.param .u64 .ptr .align 1 _Z33custom_scheduled_attention_kernelPKfS0_S0_Pfiiii_param_1,
	.param .u64 .ptr .align 1 _Z33custom_scheduled_attention_kernelPKfS0_S0_Pfiiii_param_2,
	.param .u64 .ptr .align 1 _Z33custom_scheduled_attention_kernelPKfS0_S0_Pfiiii_param_3,
	.param .u32 _Z33custom_scheduled_attention_kernelPKfS0_S0_Pfiiii_param_4,
	.param .u32 _Z33custom_scheduled_attention_kernelPKfS0_S0_Pfiiii_param_5,
	.param .u32 _Z33custom_scheduled_attention_kernelPKfS0_S0_Pfiiii_param_6,
	.param .u32 _Z33custom_scheduled_attention_kernelPKfS0_S0_Pfiiii_param_7
)
.maxntid 256
.minnctapersm 4
{
	.local .align 16 .b8 	__local_depot0[3072];
	.reg .b64 	%SP;
	.reg .b64 	%SPL;
	.reg .pred 	%p<134>;
	.reg .b16 	%rs<19>;
	.reg .b32 	%r<210>;
	.reg .b32 	%f<808>;
	.reg .b64 	%rd<144>;

	mov.u64 	%SPL, __local_depot0;
	ld.param.u64 	%rd63, [_Z33custom_scheduled_attention_kernelPKfS0_S0_Pfiiii_param_0];
	ld.param.u64 	%rd64, [_Z33custom_scheduled_attention_kernelPKfS0_S0_Pfiiii_param_1];
	ld.param.u64 	%rd65, [_Z33custom_scheduled_attention_kernelPKfS0_S0_Pfiiii_param_2];
	ld.param.u64 	%rd66, [_Z33custom_scheduled_attention_kernelPKfS0_S0_Pfiiii_param_3];
	ld.param.u32 	%r92, [_Z33custom_scheduled_attention_kernelPKfS0_S0_Pfiiii_param_4];
	ld.param.u32 	%r93, [_Z33custom_scheduled_attention_kernelPKfS0_S0_Pfiiii_param_5];
	ld.param.u32 	%r90, [_Z33custom_scheduled_attention_kernelPKfS0_S0_Pfiiii_param_6];
	ld.param.u32 	%r91, [_Z33custom_scheduled_attention_kernelPKfS0_S0_Pfiiii_param_7];
	cvta.to.global.u64 	%rd1, %rd63;
	cvta.to.global.u64 	%rd2, %rd64;
	cvta.to.global.u64 	%rd3, %rd65;
	cvta.to.global.u64 	%rd4, %rd66;
	add.u64 	%rd5, %SPL, 0;
	add.u64 	%rd6, %SPL, 512;
	add.u64 	%rd7, %SPL, 1024;
	mov.u32 	%r1, %ctaid.x;
	div.u32 	%r2, %r1, %r91;
	mov.u32 	%r94, %ctaid.y;
	mov.u32 	%r95, %ntid.x;
	shr.u32 	%r96, %r95, 5;
	mov.u32 	%r97, %tid.x;
	shr.u32 	%r98, %r97, 5;
	mad.lo.s32 	%r99, %r96, %r94, %r98;
	setp.ge.s32 	%p1, %r2, %r92;
	setp.ge.s32 	%p2, %r99, %r93;
	or.pred  	%p3, %p1, %p2;
	and.b32  	%r100, %r97, 31;
	setp.ne.s32 	%p4, %r100, 0;
	or.pred  	%p5, %p4, %p3;
	@%p5 bra 	$L__BB0_150;
	rem.u32 	%r101, %r1, %r91;
	mad.lo.s32 	%r102, %r2, %r91, %r101;
	mul.lo.s32 	%r103, %r90, %r93;
	mul.lo.s32 	%r4, %r103, %r102;
	min.s32 	%r5, %r90, 128;
	setp.lt.s32 	%p6, %r90, 1;
	@%p6 bra 	$L__BB0_8;
	mad.lo.s32 	%r6, %r90, %r99, %r4;
	and.b32  	%r7, %r5, 7;
	setp.lt.u32 	%p7, %r90, 8;
	mov.b32 	%r176, 0;
	@%p7 bra 	$L__BB0_5;
	and.b32  	%r176, %r5, 248;
	mov.b32 	%r174, 0;
$L__BB0_4:
	.pragma "nounroll";
	add.s32 	%r106, %r6, %r174;
	mul.wide.s32 	%rd70, %r106, 4;
	add.s64 	%rd71, %rd1, %rd70;
	ld.global.nc.f32 	%f104, [%rd71];
	mul.wide.u32 	%rd72, %r174, 4;
	add.s64 	%rd73, %rd5, %rd72;
	ld.global.nc.f32 	%f105, [%rd71+4];
	ld.global.nc.f32 	%f106, [%rd71+8];
	ld.global.nc.f32 	%f107, [%rd71+12];
	st.local.v4.f32 	[%rd73], {%f104, %f105, %f106, %f107};
	ld.global.nc.f32 	%f108, [%rd71+16];
	ld.global.nc.f32 	%f109, [%rd71+20];
	ld.global.nc.f32 	%f110, [%rd71+24];
	ld.global.nc.f32 	%f111, [%rd71+28];
	st.local.v4.f32 	[%rd73+16], {%f108, %f109, %f110, %f111};
	add.s32 	%r174, %r174, 8;
	setp.ne.s32 	%p8, %r174, %r176;
	@%p8 bra 	$L__BB0_4;
$L__BB0_5:
	setp.eq.s32 	%p9, %r7, 0;
	@%p9 bra 	$L__BB0_8;
	mov.b32 	%r177, 0;
$L__BB0_7:
	.pragma "nounroll";
	add.s32 	%r108, %r6, %r176;
	mul.wide.s32 	%rd74, %r108, 4;
	add.s64 	%rd75, %rd1, %rd74;
	ld.global.nc.f32 	%f112, [%rd75];
	mul.wide.u32 	%rd76, %r176, 4;
	add.s64 	%rd77, %rd5, %rd76;
	st.local.f32 	[%rd77], %f112;
	add.s32 	%r176, %r176, 1;
	add.s32 	%r177, %r177, 1;
	setp.ne.s32 	%p10, %r177, %r7;
	@%p10 bra 	$L__BB0_7;
$L__BB0_8:
	setp.gt.s32 	%p11, %r90, 0;
	mov.f32 	%f113, 0f00000000;
	st.local.v4.f32 	[%rd6], {%f113, %f113, %f113, %f113};
	add.s64 	%rd142, %rd6, 16;
	st.local.v4.f32 	[%rd6+16], {%f113, %f113, %f113, %f113};
	st.local.v4.f32 	[%rd6+32], {%f113, %f113, %f113, %f113};
	st.local.v4.f32 	[%rd6+48], {%f113, %f113, %f113, %f113};
	st.local.v4.f32 	[%rd6+64], {%f113, %f113, %f113, %f113};
	st.local.v4.f32 	[%rd6+80], {%f113, %f113, %f113, %f113};
	st.local.v4.f32 	[%rd6+96], {%f113, %f113, %f113, %f113};
	st.local.v4.f32 	[%rd6+112], {%f113, %f113, %f113, %f113};
	st.local.v4.f32 	[%rd6+128], {%f113, %f113, %f113, %f113};
	st.local.v4.f32 	[%rd6+144], {%f113, %f113, %f113, %f113};
	st.local.v4.f32 	[%rd6+160], {%f113, %f113, %f113, %f113};
	st.local.v4.f32 	[%rd6+176], {%f113, %f113, %f113, %f113};
	st.local.v4.f32 	[%rd6+192], {%f113, %f113, %f113, %f113};
	st.local.v4.f32 	[%rd6+208], {%f113, %f113, %f113, %f113};
	st.local.v4.f32 	[%rd6+224], {%f113, %f113, %f113, %f113};
	st.local.v4.f32 	[%rd6+240], {%f113, %f113, %f113, %f113};
	st.local.v4.f32 	[%rd6+256], {%f113, %f113, %f113, %f113};
	st.local.v4.f32 	[%rd6+272], {%f113, %f113, %f113, %f113};
	st.local.v4.f32 	[%rd6+288], {%f113, %f113, %f113, %f113};
	st.local.v4.f32 	[%rd6+304], {%f113, %f113, %f113, %f113};
	st.local.v4.f32 	[%rd6+320], {%f113, %f113, %f113, %f113};
	st.local.v4.f32 	[%rd6+336], {%f113, %f113, %f113, %f113};
	st.local.v4.f32 	[%rd6+352], {%f113, %f113, %f113, %f113};
	st.local.v4.f32 	[%rd6+368], {%f113, %f113, %f113, %f113};
	st.local.v4.f32 	[%rd6+384], {%f113, %f113, %f113, %f113};
	st.local.v4.f32 	[%rd6+400], {%f113, %f113, %f113, %f113};
	st.local.v4.f32 	[%rd6+416], {%f113, %f113, %f113, %f113};
	st.local.v4.f32 	[%rd6+432], {%f113, %f113, %f113, %f113};
	st.local.v4.f32 	[%rd6+448], {%f113, %f113, %f113, %f113};
	st.local.v4.f32 	[%rd6+464], {%f113, %f113, %f113, %f113};
	st.local.v4.f32 	[%rd6+480], {%f113, %f113, %f113, %f113};
	st.local.v4.f32 	[%rd6+496], {%f113, %f113, %f113, %f113};
	st.local.v4.f32 	[%rd7], {%f113, %f113, %f113, %f113};
	add.s64 	%rd134, %rd7, 16;
	st.local.v4.f32 	[%rd7+16], {%f113, %f113, %f113, %f113};
	st.local.v4.f32 	[%rd7+32], {%f113, %f113, %f113, %f113};
	st.local.v4.f32 	[%rd7+48], {%f113, %f113, %f113, %f113};
	st.local.v4.f32 	[%rd7+64], {%f113, %f113, %f113, %f113};
	st.local.v4.f32 	[%rd7+80], {%f113, %f113, %f113, %f113};
	st.local.v4.f32 	[%rd7+96], {%f113, %f113, %f113, %f113};
	st.local.v4.f32 	[%rd7+112], {%f113, %f113, %f113, %f113};
	st.local.v4.f32 	[%rd7+128], {%f113, %f113, %f113, %f113};
	st.local.v4.f32 	[%rd7+144], {%f113, %f113, %f113, %f113};
	st.local.v4.f32 	[%rd7+160], {%f113, %f113, %f113, %f113};
	st.local.v4.f32 	[%rd7+176], {%f113, %f113, %f113, %f113};
	st.local.v4.f32 	[%rd7+192], {%f113, %f113, %f113, %f113};
	st.local.v4.f32 	[%rd7+208], {%f113, %f113, %f113, %f113};
	st.local.v4.f32 	[%rd7+224], {%f113, %f113, %f113, %f113};
	st.local.v4.f32 	[%rd7+240], {%f113, %f113, %f113, %f113};
	st.local.v4.f32 	[%rd7+256], {%f113, %f113, %f113, %f113};
	st.local.v4.f32 	[%rd7+272], {%f113, %f113, %f113, %f113};
	st.local.v4.f32 	[%rd7+288], {%f113, %f113, %f113, %f113};
	st.local.v4.f32 	[%rd7+304], {%f113, %f113, %f113, %f113};
	st.local.v4.f32 	[%rd7+320], {%f113, %f113, %f113, %f113};
	st.local.v4.f32 	[%rd7+336], {%f113, %f113, %f113, %f113};
	st.local.v4.f32 	[%rd7+352], {%f113, %f113, %f113, %f113};
	st.local.v4.f32 	[%rd7+368], {%f113, %f113, %f113, %f113};
	st.local.v4.f32 	[%rd7+384], {%f113, %f113, %f113, %f113};
	st.local.v4.f32 	[%rd7+400], {%f113, %f113, %f113, %f113};
	st.local.v4.f32 	[%rd7+416], {%f113, %f113, %f113, %f113};
	st.local.v4.f32 	[%rd7+432], {%f113, %f113, %f113, %f113};
	st.local.v4.f32 	[%rd7+448], {%f113, %f113, %f113, %f113};
	st.local.v4.f32 	[%rd7+464], {%f113, %f113, %f113, %f113};
	st.local.v4.f32 	[%rd7+480], {%f113, %f113, %f113, %f113};
	st.local.v4.f32 	[%rd7+496], {%f113, %f113, %f113, %f113};
	st.local.v4.f32 	[%rd7+512], {%f113, %f113, %f113, %f113};
	add.s64 	%rd137, %rd7, 528;
	st.local.v4.f32 	[%rd7+528], {%f113, %f113, %f113, %f113};
	st.local.v4.f32 	[%rd7+544], {%f113, %f113, %f113, %f113};
	st.local.v4.f32 	[%rd7+560], {%f113, %f113, %f113, %f113};
	st.local.v4.f32 	[%rd7+576], {%f113, %f113, %f113, %f113};
	st.local.v4.f32 	[%rd7+592], {%f113, %f113, %f113, %f113};
	st.local.v4.f32 	[%rd7+608], {%f113, %f113, %f113, %f113};
	st.local.v4.f32 	[%rd7+624], {%f113, %f113, %f113, %f113};
	st.local.v4.f32 	[%rd7+640], {%f113, %f113, %f113, %f113};
	st.local.v4.f32 	[%rd7+656], {%f113, %f113, %f113, %f113};
	st.local.v4.f32 	[%rd7+672], {%f113, %f113, %f113, %f113};
	st.local.v4.f32 	[%rd7+688], {%f113, %f113, %f113, %f113};
	st.local.v4.f32 	[%rd7+704], {%f113, %f113, %f113, %f113};
	st.local.v4.f32 	[%rd7+720], {%f113, %f113, %f113, %f113};
	st.local.v4.f32 	[%rd7+736], {%f113, %f113, %f113, %f113};
	st.local.v4.f32 	[%rd7+752], {%f113, %f113, %f113, %f113};
	st.local.v4.f32 	[%rd7+768], {%f113, %f113, %f113, %f113};
	st.local.v4.f32 	[%rd7+784], {%f113, %f113, %f113, %f113};
	st.local.v4.f32 	[%rd7+800], {%f113, %f113, %f113, %f113};
	st.local.v4.f32 	[%rd7+816], {%f113, %f113, %f113, %f113};
	st.local.v4.f32 	[%rd7+832], {%f113, %f113, %f113, %f113};
	st.local.v4.f32 	[%rd7+848], {%f113, %f113, %f113, %f113};
	st.local.v4.f32 	[%rd7+864], {%f113, %f113, %f113, %f113};
	st.local.v4.f32 	[%rd7+880], {%f113, %f113, %f113, %f113};
	st.local.v4.f32 	[%rd7+896], {%f113, %f113, %f113, %f113};
	st.local.v4.f32 	[%rd7+912], {%f113, %f113, %f113, %f113};
	st.local.v4.f32 	[%rd7+928], {%f113, %f113, %f113, %f113};
	st.local.v4.f32 	[%rd7+944], {%f113, %f113, %f113, %f113};
	st.local.v4.f32 	[%rd7+960], {%f113, %f113, %f113, %f113};
	st.local.v4.f32 	[%rd7+976], {%f113, %f113, %f113, %f113};
	st.local.v4.f32 	[%rd7+992], {%f113, %f113, %f113, %f113};
	st.local.v4.f32 	[%rd7+1008], {%f113, %f113, %f113, %f113};
	st.local.v4.f32 	[%rd7+1024], {%f113, %f113, %f113, %f113};
	add.s64 	%rd139, %rd7, 1040;
	st.local.v4.f32 	[%rd7+1040], {%f113, %f113, %f113, %f113};
	st.local.v4.f32 	[%rd7+1056], {%f113, %f113, %f113, %f113};
	st.local.v4.f32 	[%rd7+1072], {%f113, %f113, %f113, %f113};
	st.local.v4.f32 	[%rd7+1088], {%f113, %f113, %f113, %f113};
	st.local.v4.f32 	[%rd7+1104], {%f113, %f113, %f113, %f113};
	st.local.v4.f32 	[%rd7+1120], {%f113, %f113, %f113, %f113};
	st.local.v4.f32 	[%rd7+1136], {%f113, %f113, %f113, %f113};
	st.local.v4.f32 	[%rd7+1152], {%f113, %f113, %f113, %f113};
	st.local.v4.f32 	[%rd7+1168], {%f113, %f113, %f113, %f113};
	st.local.v4.f32 	[%rd7+1184], {%f113, %f113, %f113, %f113};
	st.local.v4.f32 	[%rd7+1200], {%f113, %f113, %f113, %f113};
	st.local.v4.f32 	[%rd7+1216], {%f113, %f113, %f113, %f113};
	st.local.v4.f32 	[%rd7+1232], {%f113, %f113, %f113, %f113};
	st.local.v4.f32 	[%rd7+1248], {%f113, %f113, %f113, %f113};
	st.local.v4.f32 	[%rd7+1264], {%f113, %f113, %f113, %f113};
	st.local.v4.f32 	[%rd7+1280], {%f113, %f113, %f113, %f113};
	st.local.v4.f32 	[%rd7+1296], {%f113, %f113, %f113, %f113};
	st.local.v4.f32 	[%rd7+1312], {%f113, %f113, %f113, %f113};
	st.local.v4.f32 	[%rd7+1328], {%f113, %f113, %f113, %f113};
	st.local.v4.f32 	[%rd7+1344], {%f113, %f113, %f113, %f113};
	st.local.v4.f32 	[%rd7+1360], {%f113, %f113, %f113, %f113};
	st.local.v4.f32 	[%rd7+1376], {%f113, %f113, %f113, %f113};
	st.local.v4.f32 	[%rd7+1392], {%f113, %f113, %f113, %f113};
	st.local.v4.f32 	[%rd7+1408], {%f113, %f113, %f113, %f113};
	st.local.v4.f32 	[%rd7+1424], {%f113, %f113, %f113, %f113};
	st.local.v4.f32 	[%rd7+1440], {%f113, %f113, %f113, %f113};
	st.local.v4.f32 	[%rd7+1456], {%f113, %f113, %f113, %f113};
	st.local.v4.f32 	[%rd7+1472], {%f113, %f113, %f113, %f113};
	st.local.v4.f32 	[%rd7+1488], {%f113, %f113, %f113, %f113};
	st.local.v4.f32 	[%rd7+1504], {%f113, %f113, %f113, %f113};
	st.local.v4.f32 	[%rd7+1520], {%f113, %f113, %f113, %f113};
	st.local.v4.f32 	[%rd7+1536], {%f113, %f113, %f113, %f113};
	add.s64 	%rd141, %rd7, 1552;
	st.local.v4.f32 	[%rd7+1552], {%f113, %f113, %f113, %f113};
	st.local.v4.f32 	[%rd7+1568], {%f113, %f113, %f113, %f113};
	st.local.v4.f32 	[%rd7+1584], {%f113, %f113, %f113, %f113};
	st.local.v4.f32 	[%rd7+1600], {%f113, %f113, %f113, %f113};
	st.local.v4.f32 	[%rd7+1616], {%f113, %f113, %f113, %f113};
	st.local.v4.f32 	[%rd7+1632], {%f113, %f113, %f113, %f113};
	st.local.v4.f32 	[%rd7+1648], {%f113, %f113, %f113, %f113};
	st.local.v4.f32 	[%rd7+1664], {%f113, %f113, %f113, %f113};
	st.local.v4.f32 	[%rd7+1680], {%f113, %f113, %f113, %f113};
	st.local.v4.f32 	[%rd7+1696], {%f113, %f113, %f113, %f113};
	st.local.v4.f32 	[%rd7+1712], {%f113, %f113, %f113, %f113};
	st.local.v4.f32 	[%rd7+1728], {%f113, %f113, %f113, %f113};
	st.local.v4.f32 	[%rd7+1744], {%f113, %f113, %f113, %f113};
	st.local.v4.f32 	[%rd7+1760], {%f113, %f113, %f113, %f113};
	st.local.v4.f32 	[%rd7+1776], {%f113, %f113, %f113, %f113};
	st.local.v4.f32 	[%rd7+1792], {%f113, %f113, %f113, %f113};
	st.local.v4.f32 	[%rd7+1808], {%f113, %f113, %f113, %f113};
	st.local.v4.f32 	[%rd7+1824], {%f113, %f113, %f113, %f113};
	st.local.v4.f32 	[%rd7+1840], {%f113, %f113, %f113, %f113};
	st.local.v4.f32 	[%rd7+1856], {%f113, %f113, %f113, %f113};
	st.local.v4.f32 	[%rd7+1872], {%f113, %f113, %f113, %f113};
	st.local.v4.f32 	[%rd7+1888], {%f113, %f113, %f113, %f113};
	st.local.v4.f32 	[%rd7+1904], {%f113, %f113, %f113, %f113};
	st.local.v4.f32 	[%rd7+1920], {%f113, %f113, %f113, %f113};
	st.local.v4.f32 	[%rd7+1936], {%f113, %f113, %f113, %f113};
	st.local.v4.f32 	[%rd7+1952], {%f113, %f113, %f113, %f113};
	st.local.v4.f32 	[%rd7+1968], {%f113, %f113, %f113, %f113};
	st.local.v4.f32 	[%rd7+1984], {%f113, %f113, %f113, %f113};
	st.local.v4.f32 	[%rd7+2000], {%f113, %f113, %f113, %f113};
	st.local.v4.f32 	[%rd7+2016], {%f113, %f113, %f113, %f113};
	st.local.v4.f32 	[%rd7+2032], {%f113, %f113, %f113, %f113};
	cvt.rn.f32.s32 	%f114, %r90;
	sqrt.rn.f32 	%f1, %f114;
	@%p11 bra 	$L__BB0_15;
	mov.f32 	%f787, 0f00000000;
	div.rn.f32 	%f2, %f787, %f1;
	mov.b32 	%r204, 0;
	mov.f32 	%f802, 0fFF800000;
	mov.f32 	%f803, %f802;
	mov.f32 	%f804, %f802;
	mov.f32 	%f797, %f802;
	mov.f32 	%f788, %f787;
	mov.f32 	%f789, %f787;
	mov.f32 	%f767, %f787;
$L__BB0_10:
	max.f32 	%f797, %f797, %f2;
	sub.f32 	%f117, %f2, %f797;
	fma.rn.f32 	%f118, %f117, 0f3BBB989D, 0f3F000000;
	cvt.sat.f32.f32 	%f119, %f118;
	mov.f32 	%f120, 0f4B400001;
	mov.f32 	%f121, 0f437C0000;
	fma.rm.f32 	%f122, %f119, %f121, %f120;
	add.f32 	%f123, %f122, 0fCB40007F;
	neg.f32 	%f124, %f123;
	fma.rn.f32 	%f125, %f117, 0f3FB8AA3B, %f124;
	fma.rn.f32 	%f126, %f117, 0f32A57060, %f125;
	mov.b32 	%r110, %f122;
	shl.b32 	%r111, %r110, 23;
	mov.b32 	%f127, %r111;
	ex2.approx.ftz.f32 	%f128, %f126;
	fma.rn.f32 	%f767, %f128, %f127, %f767;
	add.s32 	%r112, %r204, 1;
	setp.ge.s32 	%p12, %r112, %r93;
	@%p12 bra 	$L__BB0_14;
	max.f32 	%f804, %f804, %f2;
	sub.f32 	%f129, %f2, %f804;
	fma.rn.f32 	%f130, %f129, 0f3BBB989D, 0f3F000000;
	cvt.sat.f32.f32 	%f131, %f130;
	mov.f32 	%f132, 0f4B400001;
	mov.f32 	%f133, 0f437C0000;
	fma.rm.f32 	%f134, %f131, %f133, %f132;
	add.f32 	%f135, %f134, 0fCB40007F;
	neg.f32 	%f136, %f135;
	fma.rn.f32 	%f137, %f129, 0f3FB8AA3B, %f136;
	fma.rn.f32 	%f138, %f129, 0f32A57060, %f137;
	mov.b32 	%r113, %f134;
	shl.b32 	%r114, %r113, 23;
	mov.b32 	%f139, %r114;
	ex2.approx.ftz.f32 	%f140, %f138;
	fma.rn.f32 	%f789, %f140, %f139, %f789;
	add.s32 	%r115, %r204, 2;
	setp.ge.s32 	%p13, %r115, %r93;
	@%p13 bra 	$L__BB0_14;
	max.f32 	%f803, %f803, %f2;
	sub.f32 	%f141, %f2, %f803;
	fma.rn.f32 	%f142, %f141, 0f3BBB989D, 0f3F000000;
	cvt.sat.f32.f32 	%f143, %f142;
	mov.f32 	%f144, 0f4B400001;
	mov.f32 	%f145, 0f437C0000;
	fma.rm.f32 	%f146, %f143, %f145, %f144;
	add.f32 	%f147, %f146, 0fCB40007F;
	neg.f32 	%f148, %f147;
	fma.rn.f32 	%f149, %f141, 0f3FB8AA3B, %f148;
	fma.rn.f32 	%f150, %f141, 0f32A57060, %f149;
	mov.b32 	%r116, %f146;
	shl.b32 	%r117, %r116, 23;
	mov.b32 	%f151, %r117;
	ex2.approx.ftz.f32 	%f152, %f150;
	fma.rn.f32 	%f788, %f152, %f151, %f788;
	add.s32 	%r118, %r204, 3;
	setp.ge.s32 	%p14, %r118, %r93;
	@%p14 bra 	$L__BB0_14;
	max.f32 	%f802, %f802, %f2;
	sub.f32 	%f153, %f2, %f802;
	fma.rn.f32 	%f154, %f153, 0f3BBB989D, 0f3F000000;
	cvt.sat.f32.f32 	%f155, %f154;
	mov.f32 	%f156, 0f4B400001;
	mov.f32 	%f157, 0f437C0000;
	fma.rm.f32 	%f158, %f155, %f157, %f156;
	add.f32 	%f159, %f158, 0fCB40007F;
	neg.f32 	%f160, %f159;
	fma.rn.f32 	%f161, %f153, 0f3FB8AA3B, %f160;
	fma.rn.f32 	%f162, %f153, 0f32A57060, %f161;
	mov.b32 	%r119, %f158;
	shl.b32 	%r120, %r119, 23;
	mov.b32 	%f163, %r120;
	ex2.approx.ftz.f32 	%f164, %f162;
	fma.rn.f32 	%f787, %f164, %f163, %f787;
$L__BB0_14:
	add.s32 	%r204, %r204, 4;
	setp.lt.s32 	%p15, %r204, %r93;
	@%p15 bra 	$L__BB0_10;
	bra.uni 	$L__BB0_108;
$L__BB0_15:
	and.b32  	%r16, %r5, 7;
	and.b32  	%r17, %r5, 248;
	cvt.u16.u32 	%rs1, %r5;
	shr.u16 	%rs2, %rs1, 3;
	and.b16  	%rs3, %rs2, 31;
	mul.wide.u16 	%r122, %rs3, 8;
	neg.s32 	%r18, %r122;
	add.s64 	%rd13, %rd2, 16;
	add.s64 	%rd14, %rd5, 16;
	mov.b32 	%r178, 0;
	mov.f32 	%f787, 0f00000000;
	mov.f32 	%f784, 0fFF800000;
	mov.f32 	%f785, %f784;
	mov.f32 	%f786, %f784;
	mov.f32 	%f763, %f784;
	mov.f32 	%f788, %f787;
	mov.f32 	%f789, %f787;
	mov.f32 	%f767, %f787;
$L__BB0_16:
	setp.lt.u32 	%p16, %r90, 8;
	mad.lo.s32 	%r20, %r178, %r90, %r4;
	mov.b32 	%r195, 0;
	mov.f32 	%f783, 0f00000000;
	@%p16 bra 	$L__BB0_19;
	mov.f32 	%f783, 0f00000000;
	mov.u64 	%rd133, %rd14;
	mov.u32 	%r179, %r20;
	mov.u32 	%r180, %r18;
$L__BB0_18:
	.pragma "nounroll";
	mul.wide.s32 	%rd78, %r179, 4;
	add.s64 	%rd79, %rd13, %rd78;
	ld.local.v4.f32 	{%f170, %f171, %f172, %f173}, [%rd133+-16];
	ld.global.nc.f32 	%f174, [%rd79+-16];
	fma.rn.f32 	%f175, %f170, %f174, %f783;
	ld.global.nc.f32 	%f176, [%rd79+-12];
	fma.rn.f32 	%f177, %f171, %f176, %f175;
	ld.global.nc.f32 	%f178, [%rd79+-8];
	fma.rn.f32 	%f179, %f172, %f178, %f177;
	ld.global.nc.f32 	%f180, [%rd79+-4];
	fma.rn.f32 	%f181, %f173, %f180, %f179;
	ld.local.v4.f32 	{%f182, %f183, %f184, %f185}, [%rd133];
	ld.global.nc.f32 	%f186, [%rd79];
	fma.rn.f32 	%f187, %f182, %f186, %f181;
	ld.global.nc.f32 	%f188, [%rd79+4];
	fma.rn.f32 	%f189, %f183, %f188, %f187;
	ld.global.nc.f32 	%f190, [%rd79+8];
	fma.rn.f32 	%f191, %f184, %f190, %f189;
	ld.global.nc.f32 	%f192, [%rd79+12];
	fma.rn.f32 	%f783, %f185, %f192, %f191;
	add.s32 	%r180, %r180, 8;
	add.s32 	%r179, %r179, 8;
	add.s64 	%rd133, %rd133, 32;
	setp.eq.s32 	%p17, %r180, 0;
	mov.u32 	%r195, %r17;
	@%p17 bra 	$L__BB0_19;
	bra.uni 	$L__BB0_18;
$L__BB0_19:
	setp.eq.s32 	%p18, %r16, 0;
	@%p18 bra 	$L__BB0_27;
	setp.eq.s32 	%p19, %r16, 1;
	add.s32 	%r124, %r20, %r195;
	mul.wide.u32 	%rd80, %r195, 4;
	add.s64 	%rd31, %rd5, %rd80;
	ld.local.f32 	%f193, [%rd31];
	mul.wide.s32 	%rd81, %r124, 4;
	add.s64 	%rd32, %rd2, %rd81;
	ld.global.nc.f32 	%f194, [%rd32];
	fma.rn.f32 	%f783, %f193, %f194, %f783;
	@%p19 bra 	$L__BB0_27;
	setp.eq.s32 	%p20, %r16, 2;
	ld.local.f32 	%f195, [%rd31+4];
	ld.global.nc.f32 	%f196, [%rd32+4];
	fma.rn.f32 	%f783, %f195, %f196, %f783;
	@%p20 bra 	$L__BB0_27;
	setp.eq.s32 	%p21, %r16, 3;
	ld.local.f32 	%f197, [%rd31+8];
	ld.global.nc.f32 	%f198, [%rd32+8];
	fma.rn.f32 	%f783, %f197, %f198, %f783;
	@%p21 bra 	$L__BB0_27;
	setp.eq.s32 	%p22, %r16, 4;
	ld.local.f32 	%f199, [%rd31+12];
	ld.global.nc.f32 	%f200, [%rd32+12];
	fma.rn.f32 	%f783, %f199, %f200, %f783;
	@%p22 bra 	$L__BB0_27;
	setp.eq.s32 	%p23, %r16, 5;
	ld.local.f32 	%f201, [%rd31+16];
	ld.global.nc.f32 	%f202, [%rd32+16];
	fma.rn.f32 	%f783, %f201, %f202, %f783;
	@%p23 bra 	$L__BB0_27;
	setp.eq.s32 	%p24, %r16, 6;
	ld.local.f32 	%f203, [%rd31+20];
	ld.global.nc.f32 	%f204, [%rd32+20];
	fma.rn.f32 	%f783, %f203, %f204, %f783;
	@%p24 bra 	$L__BB0_27;
	ld.local.f32 	%f205, [%rd31+24];
	ld.global.nc.f32 	%f206, [%rd32+24];
	fma.rn.f32 	%f783, %f205, %f206, %f783;
$L__BB0_27:
	setp.lt.u32 	%p25, %r90, 8;
	div.rn.f32 	%f207, %f783, %f1;
	max.f32 	%f763, %f763, %f207;
	sub.f32 	%f208, %f207, %f763;
	fma.rn.f32 	%f209, %f208, 0f3BBB989D, 0f3F000000;
	cvt.sat.f32.f32 	%f210, %f209;
	mov.f32 	%f211, 0f4B400001;
	mov.f32 	%f212, 0f437C0000;
	fma.rm.f32 	%f213, %f210, %f212, %f211;
	add.f32 	%f214, %f213, 0fCB40007F;
	neg.f32 	%f215, %f214;
	fma.rn.f32 	%f216, %f208, 0f3FB8AA3B, %f215;
	fma.rn.f32 	%f217, %f208, 0f32A57060, %f216;
	mov.b32 	%r126, %f213;
	shl.b32 	%r127, %r126, 23;
	mov.b32 	%f218, %r127;
	ex2.approx.ftz.f32 	%f219, %f217;
	mul.f32 	%f69, %f219, %f218;
	add.f32 	%f767, %f767, %f69;
	mov.b32 	%r194, 0;
	@%p25 bra 	$L__BB0_30;
	mov.b32 	%r181, 0;
$L__BB0_29:
	.pragma "nounroll";
	add.s32 	%r129, %r20, %r181;
	mul.wide.s32 	%rd82, %r129, 4;
	add.s64 	%rd83, %rd3, %rd82;
	ld.global.nc.f32 	%f220, [%rd83];
	mul.wide.u32 	%rd84, %r181, 4;
	add.s64 	%rd85, %rd7, %rd84;
	ld.local.v4.f32 	{%f221, %f222, %f223, %f224}, [%rd85];
	fma.rn.f32 	%f225, %f69, %f220, %f221;
	ld.global.nc.f32 	%f226, [%rd83+4];
	fma.rn.f32 	%f227, %f69, %f226, %f222;
	ld.global.nc.f32 	%f228, [%rd83+8];
	fma.rn.f32 	%f229, %f69, %f228, %f223;
	ld.global.nc.f32 	%f230, [%rd83+12];
	fma.rn.f32 	%f231, %f69, %f230, %f224;
	st.local.v4.f32 	[%rd85], {%f225, %f227, %f229, %f231};
	ld.global.nc.f32 	%f232, [%rd83+16];
	ld.local.v4.f32 	{%f233, %f234, %f235, %f236}, [%rd85+16];
	fma.rn.f32 	%f237, %f69, %f232, %f233;
	ld.global.nc.f32 	%f238, [%rd83+20];
	fma.rn.f32 	%f239, %f69, %f238, %f234;
	ld.global.nc.f32 	%f240, [%rd83+24];
	fma.rn.f32 	%f241, %f69, %f240, %f235;
	ld.global.nc.f32 	%f242, [%rd83+28];
	fma.rn.f32 	%f243, %f69, %f242, %f236;
	st.local.v4.f32 	[%rd85+16], {%f237, %f239, %f241, %f243};
	add.s32 	%r181, %r181, 8;
	setp.eq.s32 	%p26, %r181, %r17;
	mov.u32 	%r194, %r17;
	@%p26 bra 	$L__BB0_30;
	bra.uni 	$L__BB0_29;
$L__BB0_30:
	setp.eq.s32 	%p27, %r16, 0;
	@%p27 bra 	$L__BB0_38;
	setp.eq.s32 	%p28, %r16, 1;
	add.s32 	%r130, %r20, %r194;
	mul.wide.s32 	%rd86, %r130, 4;
	add.s64 	%rd29, %rd3, %rd86;
	ld.global.nc.f32 	%f244, [%rd29];
	mul.wide.u32 	%rd87, %r194, 4;
	add.s64 	%rd30, %rd7, %rd87;
	ld.local.f32 	%f245, [%rd30];
	fma.rn.f32 	%f246, %f69, %f244, %f245;
	st.local.f32 	[%rd30], %f246;
	@%p28 bra 	$L__BB0_38;
	setp.eq.s32 	%p29, %r16, 2;
	ld.global.nc.f32 	%f247, [%rd29+4];
	ld.local.f32 	%f248, [%rd30+4];
	fma.rn.f32 	%f249, %f69, %f247, %f248;
	st.local.f32 	[%rd30+4], %f249;
	@%p29 bra 	$L__BB0_38;
	setp.eq.s32 	%p30, %r16, 3;
	ld.global.nc.f32 	%f250, [%rd29+8];
	ld.local.f32 	%f251, [%rd30+8];
	fma.rn.f32 	%f252, %f69, %f250, %f251;
	st.local.f32 	[%rd30+8], %f252;
	@%p30 bra 	$L__BB0_38;
	setp.eq.s32 	%p31, %r16, 4;
	ld.global.nc.f32 	%f253, [%rd29+12];
	ld.local.f32 	%f254, [%rd30+12];
	fma.rn.f32 	%f255, %f69, %f253, %f254;
	st.local.f32 	[%rd30+12], %f255;
	@%p31 bra 	$L__BB0_38;
	setp.eq.s32 	%p32, %r16, 5;
	ld.global.nc.f32 	%f256, [%rd29+16];
	ld.local.f32 	%f257, [%rd30+16];
	fma.rn.f32 	%f258, %f69, %f256, %f257;
	st.local.f32 	[%rd30+16], %f258;
	@%p32 bra 	$L__BB0_38;
	setp.eq.s32 	%p33, %r16, 6;
	ld.global.nc.f32 	%f259, [%rd29+20];
	ld.local.f32 	%f260, [%rd30+20];
	fma.rn.f32 	%f261, %f69, %f259, %f260;
	st.local.f32 	[%rd30+20], %f261;
	@%p33 bra 	$L__BB0_38;
	ld.global.nc.f32 	%f262, [%rd29+24];
	ld.local.f32 	%f263, [%rd30+24];
	fma.rn.f32 	%f264, %f69, %f262, %f263;
	st.local.f32 	[%rd30+24], %f264;
$L__BB0_38:
	add.s32 	%r131, %r178, 1;
	setp.lt.s32 	%p34, %r131, %r93;
	@%p34 bra 	$L__BB0_39;
	bra.uni 	$L__BB0_107;
$L__BB0_39:
	setp.lt.u32 	%p35, %r90, 8;
	add.s32 	%r27, %r20, %r90;
	mov.b32 	%r183, 0;
	mov.f32 	%f772, 0f00000000;
	@%p35 bra 	$L__BB0_42;
	mov.b32 	%r182, 0;
	mov.f32 	%f772, 0f00000000;
$L__BB0_41:
	.pragma "nounroll";
	add.s32 	%r134, %r27, %r182;
	mul.wide.u32 	%rd88, %r182, 4;
	add.s64 	%rd89, %rd5, %rd88;
	ld.local.v4.f32 	{%f268, %f269, %f270, %f271}, [%rd89];
	mul.wide.s32 	%rd90, %r134, 4;
	add.s64 	%rd91, %rd2, %rd90;
	ld.global.nc.f32 	%f272, [%rd91];
	fma.rn.f32 	%f273, %f268, %f272, %f772;
	ld.global.nc.f32 	%f274, [%rd91+4];
	fma.rn.f32 	%f275, %f269, %f274, %f273;
	ld.global.nc.f32 	%f276, [%rd91+8];
	fma.rn.f32 	%f277, %f270, %f276, %f275;
	ld.global.nc.f32 	%f278, [%rd91+12];
	fma.rn.f32 	%f279, %f271, %f278, %f277;
	ld.local.v4.f32 	{%f280, %f281, %f282, %f283}, [%rd89+16];
	ld.global.nc.f32 	%f284, [%rd91+16];
	fma.rn.f32 	%f285, %f280, %f284, %f279;
	ld.global.nc.f32 	%f286, [%rd91+20];
	fma.rn.f32 	%f287, %f281, %f286, %f285;
	ld.global.nc.f32 	%f288, [%rd91+24];
	fma.rn.f32 	%f289, %f282, %f288, %f287;
	ld.global.nc.f32 	%f290, [%rd91+28];
	fma.rn.f32 	%f772, %f283, %f290, %f289;
	add.s32 	%r182, %r182, 8;
	setp.ne.s32 	%p36, %r182, %r17;
	mov.u32 	%r183, %r17;
	@%p36 bra 	$L__BB0_41;
$L__BB0_42:
	setp.eq.s32 	%p37, %r16, 0;
	@%p37 bra 	$L__BB0_50;
	setp.eq.s32 	%p38, %r16, 1;
	add.s32 	%r135, %r27, %r183;
	mul.wide.u32 	%rd92, %r183, 4;
	add.s64 	%rd17, %rd5, %rd92;
	ld.local.f32 	%f291, [%rd17];
	mul.wide.s32 	%rd93, %r135, 4;
	add.s64 	%rd18, %rd2, %rd93;
	ld.global.nc.f32 	%f292, [%rd18];
	fma.rn.f32 	%f772, %f291, %f292, %f772;
	@%p38 bra 	$L__BB0_50;
	setp.eq.s32 	%p39, %r16, 2;
	ld.local.f32 	%f293, [%rd17+4];
	ld.global.nc.f32 	%f294, [%rd18+4];
	fma.rn.f32 	%f772, %f293, %f294, %f772;
	@%p39 bra 	$L__BB0_50;
	setp.eq.s32 	%p40, %r16, 3;
	ld.local.f32 	%f295, [%rd17+8];
	ld.global.nc.f32 	%f296, [%rd18+8];
	fma.rn.f32 	%f772, %f295, %f296, %f772;
	@%p40 bra 	$L__BB0_50;
	setp.eq.s32 	%p41, %r16, 4;
	ld.local.f32 	%f297, [%rd17+12];
	ld.global.nc.f32 	%f298, [%rd18+12];
	fma.rn.f32 	%f772, %f297, %f298, %f772;
	@%p41 bra 	$L__BB0_50;
	setp.eq.s32 	%p42, %r16, 5;
	ld.local.f32 	%f299, [%rd17+16];
	ld.global.nc.f32 	%f300, [%rd18+16];
	fma.rn.f32 	%f772, %f299, %f300, %f772;
	@%p42 bra 	$L__BB0_50;
	setp.eq.s32 	%p43, %r16, 6;
	ld.local.f32 	%f301, [%rd17+20];
	ld.global.nc.f32 	%f302, [%rd18+20];
	fma.rn.f32 	%f772, %f301, %f302, %f772;
	@%p43 bra 	$L__BB0_50;
	ld.local.f32 	%f303, [%rd17+24];
	ld.global.nc.f32 	%f304, [%rd18+24];
	fma.rn.f32 	%f772, %f303, %f304, %f772;
$L__BB0_50:
	setp.lt.u32 	%p44, %r90, 8;
	div.rn.f32 	%f305, %f772, %f1;
	max.f32 	%f786, %f786, %f305;
	sub.f32 	%f306, %f305, %f786;
	fma.rn.f32 	%f307, %f306, 0f3BBB989D, 0f3F000000;
	cvt.sat.f32.f32 	%f308, %f307;
	mov.f32 	%f309, 0f4B400001;
	mov.f32 	%f310, 0f437C0000;
	fma.rm.f32 	%f311, %f308, %f310, %f309;
	add.f32 	%f312, %f311, 0fCB40007F;
	neg.f32 	%f313, %f312;
	fma.rn.f32 	%f314, %f306, 0f3FB8AA3B, %f313;
	fma.rn.f32 	%f315, %f306, 0f32A57060, %f314;
	mov.b32 	%r137, %f311;
	shl.b32 	%r138, %r137, 23;
	mov.b32 	%f316, %r138;
	ex2.approx.ftz.f32 	%f317, %f315;
	mul.f32 	%f26, %f317, %f316;
	add.f32 	%f789, %f789, %f26;
	mov.b32 	%r185, 0;
	@%p44 bra 	$L__BB0_53;
	mov.b32 	%r184, 0;
$L__BB0_52:
	.pragma "nounroll";
	add.s32 	%r140, %r27, %r184;
	mul.wide.s32 	%rd94, %r140, 4;
	add.s64 	%rd95, %rd3, %rd94;
	ld.global.nc.f32 	%f318, [%rd95];
	mul.wide.u32 	%rd96, %r184, 4;
	add.s64 	%rd97, %rd7, %rd96;
	ld.local.v4.f32 	{%f319, %f320, %f321, %f322}, [%rd97+512];
	fma.rn.f32 	%f323, %f26, %f318, %f319;
	ld.global.nc.f32 	%f324, [%rd95+4];
	fma.rn.f32 	%f325, %f26, %f324, %f320;
	ld.global.nc.f32 	%f326, [%rd95+8];
	fma.rn.f32 	%f327, %f26, %f326, %f321;
	ld.global.nc.f32 	%f328, [%rd95+12];
	fma.rn.f32 	%f329, %f26, %f328, %f322;
	st.local.v4.f32 	[%rd97+512], {%f323, %f325, %f327, %f329};
	ld.global.nc.f32 	%f330, [%rd95+16];
	ld.local.v4.f32 	{%f331, %f332, %f333, %f334}, [%rd97+528];
	fma.rn.f32 	%f335, %f26, %f330, %f331;
	ld.global.nc.f32 	%f336, [%rd95+20];
	fma.rn.f32 	%f337, %f26, %f336, %f332;
	ld.global.nc.f32 	%f338, [%rd95+24];
	fma.rn.f32 	%f339, %f26, %f338, %f333;
	ld.global.nc.f32 	%f340, [%rd95+28];
	fma.rn.f32 	%f341, %f26, %f340, %f334;
	st.local.v4.f32 	[%rd97+528], {%f335, %f337, %f339, %f341};
	add.s32 	%r184, %r184, 8;
	setp.ne.s32 	%p45, %r184, %r17;
	mov.u32 	%r185, %r17;
	@%p45 bra 	$L__BB0_52;
$L__BB0_53:
	setp.eq.s32 	%p46, %r16, 0;
	@%p46 bra 	$L__BB0_61;
	setp.eq.s32 	%p47, %r16, 1;
	add.s32 	%r141, %r27, %r185;
	mul.wide.s32 	%rd98, %r141, 4;
	add.s64 	%rd19, %rd3, %rd98;
	ld.global.nc.f32 	%f342, [%rd19];
	mul.wide.u32 	%rd99, %r185, 4;
	add.s64 	%rd20, %rd7, %rd99;
	ld.local.f32 	%f343, [%rd20+512];
	fma.rn.f32 	%f344, %f26, %f342, %f343;
	st.local.f32 	[%rd20+512], %f344;
	@%p47 bra 	$L__BB0_61;
	setp.eq.s32 	%p48, %r16, 2;
	ld.global.nc.f32 	%f345, [%rd19+4];
	ld.local.f32 	%f346, [%rd20+516];
	fma.rn.f32 	%f347, %f26, %f345, %f346;
	st.local.f32 	[%rd20+516], %f347;
	@%p48 bra 	$L__BB0_61;
	setp.eq.s32 	%p49, %r16, 3;
	ld.global.nc.f32 	%f348, [%rd19+8];
	ld.local.f32 	%f349, [%rd20+520];
	fma.rn.f32 	%f350, %f26, %f348, %f349;
	st.local.f32 	[%rd20+520], %f350;
	@%p49 bra 	$L__BB0_61;
	setp.eq.s32 	%p50, %r16, 4;
	ld.global.nc.f32 	%f351, [%rd19+12];
	ld.local.f32 	%f352, [%rd20+524];
	fma.rn.f32 	%f353, %f26, %f351, %f352;
	st.local.f32 	[%rd20+524], %f353;
	@%p50 bra 	$L__BB0_61;
	setp.eq.s32 	%p51, %r16, 5;
	ld.global.nc.f32 	%f354, [%rd19+16];
	ld.local.f32 	%f355, [%rd20+528];
	fma.rn.f32 	%f356, %f26, %f354, %f355;
	st.local.f32 	[%rd20+528], %f356;
	@%p51 bra 	$L__BB0_61;
	setp.eq.s32 	%p52, %r16, 6;
	ld.global.nc.f32 	%f357, [%rd19+20];
	ld.local.f32 	%f358, [%rd20+532];
	fma.rn.f32 	%f359, %f26, %f357, %f358;
	st.local.f32 	[%rd20+532], %f359;
	@%p52 bra 	$L__BB0_61;
	ld.global.nc.f32 	%f360, [%rd19+24];
	ld.local.f32 	%f361, [%rd20+536];
	fma.rn.f32 	%f362, %f26, %f360, %f361;
	st.local.f32 	[%rd20+536], %f362;
$L__BB0_61:
	add.s32 	%r142, %r178, 2;
	setp.ge.s32 	%p53, %r142, %r93;
	@%p53 bra 	$L__BB0_107;
	setp.lt.u32 	%p54, %r90, 8;
	add.s32 	%r34, %r27, %r90;
	mov.b32 	%r187, 0;
	mov.f32 	%f776, 0f00000000;
	@%p54 bra 	$L__BB0_65;
	mov.b32 	%r186, 0;
	mov.f32 	%f776, 0f00000000;
$L__BB0_64:
	.pragma "nounroll";
	add.s32 	%r145, %r34, %r186;
	mul.wide.u32 	%rd100, %r186, 4;
	add.s64 	%rd101, %rd5, %rd100;
	ld.local.v4.f32 	{%f366, %f367, %f368, %f369}, [%rd101];
	mul.wide.s32 	%rd102, %r145, 4;
	add.s64 	%rd103, %rd2, %rd102;
	ld.global.nc.f32 	%f370, [%rd103];
	fma.rn.f32 	%f371, %f366, %f370, %f776;
	ld.global.nc.f32 	%f372, [%rd103+4];
	fma.rn.f32 	%f373, %f367, %f372, %f371;
	ld.global.nc.f32 	%f374, [%rd103+8];
	fma.rn.f32 	%f375, %f368, %f374, %f373;
	ld.global.nc.f32 	%f376, [%rd103+12];
	fma.rn.f32 	%f377, %f369, %f376, %f375;
	ld.local.v4.f32 	{%f378, %f379, %f380, %f381}, [%rd101+16];
	ld.global.nc.f32 	%f382, [%rd103+16];
	fma.rn.f32 	%f383, %f378, %f382, %f377;
	ld.global.nc.f32 	%f384, [%rd103+20];
	fma.rn.f32 	%f385, %f379, %f384, %f383;
	ld.global.nc.f32 	%f386, [%rd103+24];
	fma.rn.f32 	%f387, %f380, %f386, %f385;
	ld.global.nc.f32 	%f388, [%rd103+28];
	fma.rn.f32 	%f776, %f381, %f388, %f387;
	add.s32 	%r186, %r186, 8;
	setp.ne.s32 	%p55, %r186, %r17;
	mov.u32 	%r187, %r17;
	@%p55 bra 	$L__BB0_64;
$L__BB0_65:
	setp.eq.s32 	%p56, %r16, 0;
	@%p56 bra 	$L__BB0_73;
	setp.eq.s32 	%p57, %r16, 1;
	add.s32 	%r146, %r34, %r187;
	mul.wide.u32 	%rd104, %r187, 4;
	add.s64 	%rd21, %rd5, %rd104;
	ld.local.f32 	%f389, [%rd21];
	mul.wide.s32 	%rd105, %r146, 4;
	add.s64 	%rd22, %rd2, %rd105;
	ld.global.nc.f32 	%f390, [%rd22];
	fma.rn.f32 	%f776, %f389, %f390, %f776;
	@%p57 bra 	$L__BB0_73;
	setp.eq.s32 	%p58, %r16, 2;
	ld.local.f32 	%f391, [%rd21+4];
	ld.global.nc.f32 	%f392, [%rd22+4];
	fma.rn.f32 	%f776, %f391, %f392, %f776;
	@%p58 bra 	$L__BB0_73;
	setp.eq.s32 	%p59, %r16, 3;
	ld.local.f32 	%f393, [%rd21+8];
	ld.global.nc.f32 	%f394, [%rd22+8];
	fma.rn.f32 	%f776, %f393, %f394, %f776;
	@%p59 bra 	$L__BB0_73;
	setp.eq.s32 	%p60, %r16, 4;
	ld.local.f32 	%f395, [%rd21+12];
	ld.global.nc.f32 	%f396, [%rd22+12];
	fma.rn.f32 	%f776, %f395, %f396, %f776;
	@%p60 bra 	$L__BB0_73;
	setp.eq.s32 	%p61, %r16, 5;
	ld.local.f32 	%f397, [%rd21+16];
	ld.global.nc.f32 	%f398, [%rd22+16];
	fma.rn.f32 	%f776, %f397, %f398, %f776;
	@%p61 bra 	$L__BB0_73;
	setp.eq.s32 	%p62, %r16, 6;
	ld.local.f32 	%f399, [%rd21+20];
	ld.global.nc.f32 	%f400, [%rd22+20];
	fma.rn.f32 	%f776, %f399, %f400, %f776;
	@%p62 bra 	$L__BB0_73;
	ld.local.f32 	%f401, [%rd21+24];
	ld.global.nc.f32 	%f402, [%rd22+24];
	fma.rn.f32 	%f776, %f401, %f402, %f776;
$L__BB0_73:
	setp.lt.u32 	%p63, %r90, 8;
	div.rn.f32 	%f403, %f776, %f1;
	max.f32 	%f785, %f785, %f403;
	sub.f32 	%f404, %f403, %f785;
	fma.rn.f32 	%f405, %f404, 0f3BBB989D, 0f3F000000;
	cvt.sat.f32.f32 	%f406, %f405;
	mov.f32 	%f407, 0f4B400001;
	mov.f32 	%f408, 0f437C0000;
	fma.rm.f32 	%f409, %f406, %f408, %f407;
	add.f32 	%f410, %f409, 0fCB40007F;
	neg.f32 	%f411, %f410;
	fma.rn.f32 	%f412, %f404, 0f3FB8AA3B, %f411;
	fma.rn.f32 	%f413, %f404, 0f32A57060, %f412;
	mov.b32 	%r148, %f409;
	shl.b32 	%r149, %r148, 23;
	mov.b32 	%f414, %r149;
	ex2.approx.ftz.f32 	%f415, %f413;
	mul.f32 	%f41, %f415, %f414;
	add.f32 	%f788, %f788, %f41;
	mov.b32 	%r189, 0;
	@%p63 bra 	$L__BB0_76;
	mov.b32 	%r188, 0;
$L__BB0_75:
	.pragma "nounroll";
	add.s32 	%r151, %r34, %r188;
	mul.wide.s32 	%rd106, %r151, 4;
	add.s64 	%rd107, %rd3, %rd106;
	ld.global.nc.f32 	%f416, [%rd107];
	mul.wide.u32 	%rd108, %r188, 4;
	add.s64 	%rd109, %rd7, %rd108;
	ld.local.v4.f32 	{%f417, %f418, %f419, %f420}, [%rd109+1024];
	fma.rn.f32 	%f421, %f41, %f416, %f417;
	ld.global.nc.f32 	%f422, [%rd107+4];
	fma.rn.f32 	%f423, %f41, %f422, %f418;
	ld.global.nc.f32 	%f424, [%rd107+8];
	fma.rn.f32 	%f425, %f41, %f424, %f419;
	ld.global.nc.f32 	%f426, [%rd107+12];
	fma.rn.f32 	%f427, %f41, %f426, %f420;
	st.local.v4.f32 	[%rd109+1024], {%f421, %f423, %f425, %f427};
	ld.global.nc.f32 	%f428, [%rd107+16];
	ld.local.v4.f32 	{%f429, %f430, %f431, %f432}, [%rd109+1040];
	fma.rn.f32 	%f433, %f41, %f428, %f429;
	ld.global.nc.f32 	%f434, [%rd107+20];
	fma.rn.f32 	%f435, %f41, %f434, %f430;
	ld.global.nc.f32 	%f436, [%rd107+24];
	fma.rn.f32 	%f437, %f41, %f436, %f431;
	ld.global.nc.f32 	%f438, [%rd107+28];
	fma.rn.f32 	%f439, %f41, %f438, %f432;
	st.local.v4.f32 	[%rd109+1040], {%f433, %f435, %f437, %f439};
	add.s32 	%r188, %r188, 8;
	setp.ne.s32 	%p64, %r188, %r17;
	mov.u32 	%r189, %r17;
	@%p64 bra 	$L__BB0_75;
$L__BB0_76:
	setp.eq.s32 	%p65, %r16, 0;
	@%p65 bra 	$L__BB0_84;
	setp.eq.s32 	%p66, %r16, 1;
	add.s32 	%r152, %r34, %r189;
	mul.wide.s32 	%rd110, %r152, 4;
	add.s64 	%rd23, %rd3, %rd110;
	ld.global.nc.f32 	%f440, [%rd23];
	mul.wide.u32 	%rd111, %r189, 4;
	add.s64 	%rd24, %rd7, %rd111;
	ld.local.f32 	%f441, [%rd24+1024];
	fma.rn.f32 	%f442, %f41, %f440, %f441;
	st.local.f32 	[%rd24+1024], %f442;
	@%p66 bra 	$L__BB0_84;
	setp.eq.s32 	%p67, %r16, 2;
	ld.global.nc.f32 	%f443, [%rd23+4];
	ld.local.f32 	%f444, [%rd24+1028];
	fma.rn.f32 	%f445, %f41, %f443, %f444;
	st.local.f32 	[%rd24+1028], %f445;
	@%p67 bra 	$L__BB0_84;
	setp.eq.s32 	%p68, %r16, 3;
	ld.global.nc.f32 	%f446, [%rd23+8];
	ld.local.f32 	%f447, [%rd24+1032];
	fma.rn.f32 	%f448, %f41, %f446, %f447;
	st.local.f32 	[%rd24+1032], %f448;
	@%p68 bra 	$L__BB0_84;
	setp.eq.s32 	%p69, %r16, 4;
	ld.global.nc.f32 	%f449, [%rd23+12];
	ld.local.f32 	%f450, [%rd24+1036];
	fma.rn.f32 	%f451, %f41, %f449, %f450;
	st.local.f32 	[%rd24+1036], %f451;
	@%p69 bra 	$L__BB0_84;
	setp.eq.s32 	%p70, %r16, 5;
	ld.global.nc.f32 	%f452, [%rd23+16];
	ld.local.f32 	%f453, [%rd24+1040];
	fma.rn.f32 	%f454, %f41, %f452, %f453;
	st.local.f32 	[%rd24+1040], %f454;
	@%p70 bra 	$L__BB0_84;
	setp.eq.s32 	%p71, %r16, 6;
	ld.global.nc.f32 	%f455, [%rd23+20];
	ld.local.f32 	%f456, [%rd24+1044];
	fma.rn.f32 	%f457, %f41, %f455, %f456;
	st.local.f32 	[%rd24+1044], %f457;
	@%p71 bra 	$L__BB0_84;
	ld.global.nc.f32 	%f458, [%rd23+24];
	ld.local.f32 	%f459, [%rd24+1048];
	fma.rn.f32 	%f460, %f41, %f458, %f459;
	st.local.f32 	[%rd24+1048], %f460;
$L__BB0_84:
	add.s32 	%r153, %r178, 3;
	setp.ge.s32 	%p72, %r153, %r93;
	@%p72 bra 	$L__BB0_107;
	setp.lt.u32 	%p73, %r90, 8;
	add.s32 	%r41, %r34, %r90;
	mov.b32 	%r191, 0;
	mov.f32 	%f780, 0f00000000;
	@%p73 bra 	$L__BB0_88;
	mov.b32 	%r190, 0;
	mov.f32 	%f780, 0f00000000;
$L__BB0_87:
	.pragma "nounroll";
	add.s32 	%r156, %r41, %r190;
	mul.wide.u32 	%rd112, %r190, 4;
	add.s64 	%rd113, %rd5, %rd112;
	ld.local.v4.f32 	{%f464, %f465, %f466, %f467}, [%rd113];
	mul.wide.s32 	%rd114, %r156, 4;
	add.s64 	%rd115, %rd2, %rd114;
	ld.global.nc.f32 	%f468, [%rd115];
	fma.rn.f32 	%f469, %f464, %f468, %f780;
	ld.global.nc.f32 	%f470, [%rd115+4];
	fma.rn.f32 	%f471, %f465, %f470, %f469;
	ld.global.nc.f32 	%f472, [%rd115+8];
	fma.rn.f32 	%f473, %f466, %f472, %f471;
	ld.global.nc.f32 	%f474, [%rd115+12];
	fma.rn.f32 	%f475, %f467, %f474, %f473;
	ld.local.v4.f32 	{%f476, %f477, %f478, %f479}, [%rd113+16];
	ld.global.nc.f32 	%f480, [%rd115+16];
	fma.rn.f32 	%f481, %f476, %f480, %f475;
	ld.global.nc.f32 	%f482, [%rd115+20];
	fma.rn.f32 	%f483, %f477, %f482, %f481;
	ld.global.nc.f32 	%f484, [%rd115+24];
	fma.rn.f32 	%f485, %f478, %f484, %f483;
	ld.global.nc.f32 	%f486, [%rd115+28];
	fma.rn.f32 	%f780, %f479, %f486, %f485;
	add.s32 	%r190, %r190, 8;
	setp.ne.s32 	%p74, %r190, %r17;
	mov.u32 	%r191, %r17;
	@%p74 bra 	$L__BB0_87;
$L__BB0_88:
	setp.eq.s32 	%p75, %r16, 0;
	@%p75 bra 	$L__BB0_96;
	setp.eq.s32 	%p76, %r16, 1;
	add.s32 	%r157, %r41, %r191;
	mul.wide.u32 	%rd116, %r191, 4;
	add.s64 	%rd25, %rd5, %rd116;
	ld.local.f32 	%f487, [%rd25];
	mul.wide.s32 	%rd117, %r157, 4;
	add.s64 	%rd26, %rd2, %rd117;
	ld.global.nc.f32 	%f488, [%rd26];
	fma.rn.f32 	%f780, %f487, %f488, %f780;
	@%p76 bra 	$L__BB0_96;
	setp.eq.s32 	%p77, %r16, 2;
	ld.local.f32 	%f489, [%rd25+4];
	ld.global.nc.f32 	%f490, [%rd26+4];
	fma.rn.f32 	%f780, %f489, %f490, %f780;
	@%p77 bra 	$L__BB0_96;
	setp.eq.s32 	%p78, %r16, 3;
	ld.local.f32 	%f491, [%rd25+8];
	ld.global.nc.f32 	%f492, [%rd26+8];
	fma.rn.f32 	%f780, %f491, %f492, %f780;
	@%p78 bra 	$L__BB0_96;
	setp.eq.s32 	%p79, %r16, 4;
	ld.local.f32 	%f493, [%rd25+12];
	ld.global.nc.f32 	%f494, [%rd26+12];
	fma.rn.f32 	%f780, %f493, %f494, %f780;
	@%p79 bra 	$L__BB0_96;
	setp.eq.s32 	%p80, %r16, 5;
	ld.local.f32 	%f495, [%rd25+16];
	ld.global.nc.f32 	%f496, [%rd26+16];
	fma.rn.f32 	%f780, %f495, %f496, %f780;
	@%p80 bra 	$L__BB0_96;
	setp.eq.s32 	%p81, %r16, 6;
	ld.local.f32 	%f497, [%rd25+20];
	ld.global.nc.f32 	%f498, [%rd26+20];
	fma.rn.f32 	%f780, %f497, %f498, %f780;
	@%p81 bra 	$L__BB0_96;
	ld.local.f32 	%f499, [%rd25+24];
	ld.global.nc.f32 	%f500, [%rd26+24];
	fma.rn.f32 	%f780, %f499, %f500, %f780;
$L__BB0_96:
	setp.lt.u32 	%p82, %r90, 8;
	div.rn.f32 	%f501, %f780, %f1;
	max.f32 	%f784, %f784, %f501;
	sub.f32 	%f502, %f501, %f784;
	fma.rn.f32 	%f503, %f502, 0f3BBB989D, 0f3F000000;
	cvt.sat.f32.f32 	%f504, %f503;
	mov.f32 	%f505, 0f4B400001;
	mov.f32 	%f506, 0f437C0000;
	fma.rm.f32 	%f507, %f504, %f506, %f505;
	add.f32 	%f508, %f507, 0fCB40007F;
	neg.f32 	%f509, %f508;
	fma.rn.f32 	%f510, %f502, 0f3FB8AA3B, %f509;
	fma.rn.f32 	%f511, %f502, 0f32A57060, %f510;
	mov.b32 	%r159, %f507;
	shl.b32 	%r160, %r159, 23;
	mov.b32 	%f512, %r160;
	ex2.approx.ftz.f32 	%f513, %f511;
	mul.f32 	%f56, %f513, %f512;
	add.f32 	%f787, %f787, %f56;
	mov.b32 	%r193, 0;
	@%p82 bra 	$L__BB0_99;
	mov.b32 	%r192, 0;
$L__BB0_98:
	.pragma "nounroll";
	add.s32 	%r162, %r41, %r192;
	mul.wide.s32 	%rd118, %r162, 4;
	add.s64 	%rd119, %rd3, %rd118;
	ld.global.nc.f32 	%f514, [%rd119];
	mul.wide.u32 	%rd120, %r192, 4;
	add.s64 	%rd121, %rd7, %rd120;
	ld.local.v4.f32 	{%f515, %f516, %f517, %f518}, [%rd121+1536];
	fma.rn.f32 	%f519, %f56, %f514, %f515;
	ld.global.nc.f32 	%f520, [%rd119+4];
	fma.rn.f32 	%f521, %f56, %f520, %f516;
	ld.global.nc.f32 	%f522, [%rd119+8];
	fma.rn.f32 	%f523, %f56, %f522, %f517;
	ld.global.nc.f32 	%f524, [%rd119+12];
	fma.rn.f32 	%f525, %f56, %f524, %f518;
	st.local.v4.f32 	[%rd121+1536], {%f519, %f521, %f523, %f525};
	ld.global.nc.f32 	%f526, [%rd119+16];
	ld.local.v4.f32 	{%f527, %f528, %f529, %f530}, [%rd121+1552];
	fma.rn.f32 	%f531, %f56, %f526, %f527;
	ld.global.nc.f32 	%f532, [%rd119+20];
	fma.rn.f32 	%f533, %f56, %f532, %f528;
	ld.global.nc.f32 	%f534, [%rd119+24];
	fma.rn.f32 	%f535, %f56, %f534, %f529;
	ld.global.nc.f32 	%f536, [%rd119+28];
	fma.rn.f32 	%f537, %f56, %f536, %f530;
	st.local.v4.f32 	[%rd121+1552], {%f531, %f533, %f535, %f537};
	add.s32 	%r192, %r192, 8;
	setp.ne.s32 	%p83, %r192, %r17;
	mov.u32 	%r193, %r17;
	@%p83 bra 	$L__BB0_98;
$L__BB0_99:
	setp.eq.s32 	%p84, %r16, 0;
	@%p84 bra 	$L__BB0_107;
	setp.eq.s32 	%p85, %r16, 1;
	add.s32 	%r163, %r41, %r193;
	mul.wide.s32 	%rd122, %r163, 4;
	add.s64 	%rd27, %rd3, %rd122;
	ld.global.nc.f32 	%f538, [%rd27];
	mul.wide.u32 	%rd123, %r193, 4;
	add.s64 	%rd28, %rd7, %rd123;
	ld.local.f32 	%f539, [%rd28+1536];
	fma.rn.f32 	%f540, %f56, %f538, %f539;
	st.local.f32 	[%rd28+1536], %f540;
	@%p85 bra 	$L__BB0_107;
	setp.eq.s32 	%p86, %r16, 2;
	ld.global.nc.f32 	%f541, [%rd27+4];
	ld.local.f32 	%f542, [%rd28+1540];
	fma.rn.f32 	%f543, %f56, %f541, %f542;
	st.local.f32 	[%rd28+1540], %f543;
	@%p86 bra 	$L__BB0_107;
	setp.eq.s32 	%p87, %r16, 3;
	ld.global.nc.f32 	%f544, [%rd27+8];
	ld.local.f32 	%f545, [%rd28+1544];
	fma.rn.f32 	%f546, %f56, %f544, %f545;
	st.local.f32 	[%rd28+1544], %f546;
	@%p87 bra 	$L__BB0_107;
	setp.eq.s32 	%p88, %r16, 4;
	ld.global.nc.f32 	%f547, [%rd27+12];
	ld.local.f32 	%f548, [%rd28+1548];
	fma.rn.f32 	%f549, %f56, %f547, %f548;
	st.local.f32 	[%rd28+1548], %f549;
	@%p88 bra 	$L__BB0_107;
	setp.eq.s32 	%p89, %r16, 5;
	ld.global.nc.f32 	%f550, [%rd27+16];
	ld.local.f32 	%f551, [%rd28+1552];
	fma.rn.f32 	%f552, %f56, %f550, %f551;
	st.local.f32 	[%rd28+1552], %f552;
	@%p89 bra 	$L__BB0_107;
	setp.eq.s32 	%p90, %r16, 6;
	ld.global.nc.f32 	%f553, [%rd27+20];
	ld.local.f32 	%f554, [%rd28+1556];
	fma.rn.f32 	%f555, %f56, %f553, %f554;
	st.local.f32 	[%rd28+1556], %f555;
	@%p90 bra 	$L__BB0_107;
	ld.global.nc.f32 	%f556, [%rd27+24];
	ld.local.f32 	%f557, [%rd28+1560];
	fma.rn.f32 	%f558, %f56, %f556, %f557;
	st.local.f32 	[%rd28+1560], %f558;
$L__BB0_107:
	add.s32 	%r178, %r178, 4;
	setp.lt.s32 	%p91, %r178, %r93;
	@%p91 bra 	$L__BB0_16;
$L__BB0_108:
	setp.lt.s32 	%p92, %r90, 1;
	@%p92 bra 	$L__BB0_143;
	and.b32  	%r51, %r5, 7;
	setp.lt.u32 	%p93, %r90, 8;
	mov.b32 	%r203, 0;
	@%p93 bra 	$L__BB0_152;
	and.b32  	%r203, %r5, 248;
	cvt.u16.u32 	%rs4, %r5;
	shr.u16 	%rs5, %rs4, 3;
	and.b16  	%rs6, %rs5, 31;
	mul.wide.u16 	%r165, %rs6, 8;
	neg.s32 	%r196, %r165;
	mov.u64 	%rd135, %rd142;
	bra.uni 	$L__BB0_151;
$L__BB0_111:
	and.b32  	%r198, %r5, 248;
	cvt.u16.u32 	%rs7, %r5;
	shr.u16 	%rs8, %rs7, 3;
	and.b16  	%rs9, %rs8, 31;
	mul.wide.u16 	%r167, %rs9, 8;
	neg.s32 	%r197, %r167;
	mov.u64 	%rd136, %rd142;
$L__BB0_112:
	.pragma "nounroll";
	ld.local.v4.f32 	{%f604, %f605, %f606, %f607}, [%rd137+-16];
	ld.local.v4.f32 	{%f608, %f609, %f610, %f611}, [%rd136+-16];
	add.f32 	%f612, %f604, %f608;
	add.f32 	%f613, %f605, %f609;
	add.f32 	%f614, %f606, %f610;
	add.f32 	%f615, %f607, %f611;
	st.local.v4.f32 	[%rd136+-16], {%f612, %f613, %f614, %f615};
	ld.local.v4.f32 	{%f616, %f617, %f618, %f619}, [%rd137];
	ld.local.v4.f32 	{%f620, %f621, %f622, %f623}, [%rd136];
	add.f32 	%f624, %f616, %f620;
	add.f32 	%f625, %f617, %f621;
	add.f32 	%f626, %f618, %f622;
	add.f32 	%f627, %f619, %f623;
	st.local.v4.f32 	[%rd136], {%f624, %f625, %f626, %f627};
	add.s32 	%r197, %r197, 8;
	add.s64 	%rd137, %rd137, 32;
	add.s64 	%rd136, %rd136, 32;
	setp.ne.s32 	%p103, %r197, 0;
	@%p103 bra 	$L__BB0_112;
$L__BB0_113:
	setp.eq.s32 	%p104, %r51, 0;
	@%p104 bra 	$L__BB0_121;
	mul.wide.u32 	%rd125, %r198, 4;
	add.s64 	%rd41, %rd7, %rd125;
	ld.local.f32 	%f628, [%rd41+512];
	add.s64 	%rd42, %rd6, %rd125;
	ld.local.f32 	%f629, [%rd42];
	add.f32 	%f630, %f628, %f629;
	st.local.f32 	[%rd42], %f630;
	setp.eq.s32 	%p105, %r51, 1;
	@%p105 bra 	$L__BB0_121;
	ld.local.f32 	%f631, [%rd41+516];
	ld.local.f32 	%f632, [%rd42+4];
	add.f32 	%f633, %f631, %f632;
	st.local.f32 	[%rd42+4], %f633;
	setp.eq.s32 	%p106, %r51, 2;
	@%p106 bra 	$L__BB0_121;
	ld.local.f32 	%f634, [%rd41+520];
	ld.local.f32 	%f635, [%rd42+8];
	add.f32 	%f636, %f634, %f635;
	st.local.f32 	[%rd42+8], %f636;
	setp.eq.s32 	%p107, %r51, 3;
	@%p107 bra 	$L__BB0_121;
	ld.local.f32 	%f637, [%rd41+524];
	ld.local.f32 	%f638, [%rd42+12];
	add.f32 	%f639, %f637, %f638;
	st.local.f32 	[%rd42+12], %f639;
	setp.eq.s32 	%p108, %r51, 4;
	@%p108 bra 	$L__BB0_121;
	ld.local.f32 	%f640, [%rd41+528];
	ld.local.f32 	%f641, [%rd42+16];
	add.f32 	%f642, %f640, %f641;
	st.local.f32 	[%rd42+16], %f642;
	setp.eq.s32 	%p109, %r51, 5;
	@%p109 bra 	$L__BB0_121;
	ld.local.f32 	%f643, [%rd41+532];
	ld.local.f32 	%f644, [%rd42+20];
	add.f32 	%f645, %f643, %f644;
	st.local.f32 	[%rd42+20], %f645;
	setp.eq.s32 	%p110, %r51, 6;
	@%p110 bra 	$L__BB0_121;
	ld.local.f32 	%f646, [%rd41+536];
	ld.local.f32 	%f647, [%rd42+24];
	add.f32 	%f648, %f646, %f647;
	st.local.f32 	[%rd42+24], %f648;
$L__BB0_121:
	setp.lt.u32 	%p111, %r90, 8;
	mov.b32 	%r200, 0;
	@%p111 bra 	$L__BB0_124;
	and.b32  	%r200, %r5, 248;
	cvt.u16.u32 	%rs10, %r5;
	shr.u16 	%rs11, %rs10, 3;
	and.b16  	%rs12, %rs11, 31;
	mul.wide.u16 	%r169, %rs12, 8;
	neg.s32 	%r199, %r169;
	mov.u64 	%rd138, %rd142;
$L__BB0_123:
	.pragma "nounroll";
	ld.local.v4.f32 	{%f649, %f650, %f651, %f652}, [%rd139+-16];
	ld.local.v4.f32 	{%f653, %f654, %f655, %f656}, [%rd138+-16];
	add.f32 	%f657, %f649, %f653;
	add.f32 	%f658, %f650, %f654;
	add.f32 	%f659, %f651, %f655;
	add.f32 	%f660, %f652, %f656;
	st.local.v4.f32 	[%rd138+-16], {%f657, %f658, %f659, %f660};
	ld.local.v4.f32 	{%f661, %f662, %f663, %f664}, [%rd139];
	ld.local.v4.f32 	{%f665, %f666, %f667, %f668}, [%rd138];
	add.f32 	%f669, %f661, %f665;
	add.f32 	%f670, %f662, %f666;
	add.f32 	%f671, %f663, %f667;
	add.f32 	%f672, %f664, %f668;
	st.local.v4.f32 	[%rd138], {%f669, %f670, %f671, %f672};
	add.s32 	%r199, %r199, 8;
	add.s64 	%rd139, %rd139, 32;
	add.s64 	%rd138, %rd138, 32;
	setp.ne.s32 	%p112, %r199, 0;
	@%p112 bra 	$L__BB0_123;
$L__BB0_124:
	setp.eq.s32 	%p113, %r51, 0;
	@%p113 bra 	$L__BB0_132;
	mul.wide.u32 	%rd126, %r200, 4;
	add.s64 	%rd47, %rd7, %rd126;
	ld.local.f32 	%f673, [%rd47+1024];
	add.s64 	%rd48, %rd6, %rd126;
	ld.local.f32 	%f674, [%rd48];
	add.f32 	%f675, %f673, %f674;
	st.local.f32 	[%rd48], %f675;
	setp.eq.s32 	%p114, %r51, 1;
	@%p114 bra 	$L__BB0_132;
	ld.local.f32 	%f676, [%rd47+1028];
	ld.local.f32 	%f677, [%rd48+4];
	add.f32 	%f678, %f676, %f677;
	st.local.f32 	[%rd48+4], %f678;
	setp.eq.s32 	%p115, %r51, 2;
	@%p115 bra 	$L__BB0_132;
	ld.local.f32 	%f679, [%rd47+1032];
	ld.local.f32 	%f680, [%rd48+8];
	add.f32 	%f681, %f679, %f680;
	st.local.f32 	[%rd48+8], %f681;
	setp.eq.s32 	%p116, %r51, 3;
	@%p116 bra 	$L__BB0_132;
	ld.local.f32 	%f682, [%rd47+1036];
	ld.local.f32 	%f683, [%rd48+12];
	add.f32 	%f684, %f682, %f683;
	st.local.f32 	[%rd48+12], %f684;
	setp.eq.s32 	%p117, %r51, 4;
	@%p117 bra 	$L__BB0_132;
	ld.local.f32 	%f685, [%rd47+1040];
	ld.local.f32 	%f686, [%rd48+16];
	add.f32 	%f687, %f685, %f686;
	st.local.f32 	[%rd48+16], %f687;
	setp.eq.s32 	%p118, %r51, 5;
	@%p118 bra 	$L__BB0_132;
	ld.local.f32 	%f688, [%rd47+1044];
	ld.local.f32 	%f689, [%rd48+20];
	add.f32 	%f690, %f688, %f689;
	st.local.f32 	[%rd48+20], %f690;
	setp.eq.s32 	%p119, %r51, 6;
	@%p119 bra 	$L__BB0_132;
	ld.local.f32 	%f691, [%rd47+1048];
	ld.local.f32 	%f692, [%rd48+24];
	add.f32 	%f693, %f691, %f692;
	st.local.f32 	[%rd48+24], %f693;
$L__BB0_132:
	setp.lt.u32 	%p120, %r90, 8;
	mov.b32 	%r202, 0;
	@%p120 bra 	$L__BB0_135;
	and.b32  	%r202, %r5, 248;
	cvt.u16.u32 	%rs13, %r5;
	shr.u16 	%rs14, %rs13, 3;
	and.b16  	%rs15, %rs14, 31;
	mul.wide.u16 	%r171, %rs15, 8;
	neg.s32 	%r201, %r171;
	mov.u64 	%rd140, %rd142;
$L__BB0_134:
	.pragma "nounroll";
	ld.local.v4.f32 	{%f694, %f695, %f696, %f697}, [%rd141+-16];
	ld.local.v4.f32 	{%f698, %f699, %f700, %f701}, [%rd140+-16];
	add.f32 	%f702, %f694, %f698;
	add.f32 	%f703, %f695, %f699;
	add.f32 	%f704, %f696, %f700;
	add.f32 	%f705, %f697, %f701;
	st.local.v4.f32 	[%rd140+-16], {%f702, %f703, %f704, %f705};
	ld.local.v4.f32 	{%f706, %f707, %f708, %f709}, [%rd141];
	ld.local.v4.f32 	{%f710, %f711, %f712, %f713}, [%rd140];
	add.f32 	%f714, %f706, %f710;
	add.f32 	%f715, %f707, %f711;
	add.f32 	%f716, %f708, %f712;
	add.f32 	%f717, %f709, %f713;
	st.local.v4.f32 	[%rd140], {%f714, %f715, %f716, %f717};
	add.s32 	%r201, %r201, 8;
	add.s64 	%rd141, %rd141, 32;
	add.s64 	%rd140, %rd140, 32;
	setp.ne.s32 	%p121, %r201, 0;
	@%p121 bra 	$L__BB0_134;
$L__BB0_135:
	setp.eq.s32 	%p122, %r51, 0;
	@%p122 bra 	$L__BB0_143;
	mul.wide.u32 	%rd127, %r202, 4;
	add.s64 	%rd53, %rd7, %rd127;
	ld.local.f32 	%f718, [%rd53+1536];
	add.s64 	%rd54, %rd6, %rd127;
	ld.local.f32 	%f719, [%rd54];
	add.f32 	%f720, %f718, %f719;
	st.local.f32 	[%rd54], %f720;
	setp.eq.s32 	%p123, %r51, 1;
	@%p123 bra 	$L__BB0_143;
	ld.local.f32 	%f721, [%rd53+1540];
	ld.local.f32 	%f722, [%rd54+4];
	add.f32 	%f723, %f721, %f722;
	st.local.f32 	[%rd54+4], %f723;
	setp.eq.s32 	%p124, %r51, 2;
	@%p124 bra 	$L__BB0_143;
	ld.local.f32 	%f724, [%rd53+1544];
	ld.local.f32 	%f725, [%rd54+8];
	add.f32 	%f726, %f724, %f725;
	st.local.f32 	[%rd54+8], %f726;
	setp.eq.s32 	%p125, %r51, 3;
	@%p125 bra 	$L__BB0_143;
	ld.local.f32 	%f727, [%rd53+1548];
	ld.local.f32 	%f728, [%rd54+12];
	add.f32 	%f729, %f727, %f728;
	st.local.f32 	[%rd54+12], %f729;
	setp.eq.s32 	%p126, %r51, 4;
	@%p126 bra 	$L__BB0_143;
	ld.local.f32 	%f730, [%rd53+1552];
	ld.local.f32 	%f731, [%rd54+16];
	add.f32 	%f732, %f730, %f731;
	st.local.f32 	[%rd54+16], %f732;
	setp.eq.s32 	%p127, %r51, 5;
	@%p127 bra 	$L__BB0_143;
	ld.local.f32 	%f733, [%rd53+1556];
	ld.local.f32 	%f734, [%rd54+20];
	add.f32 	%f735, %f733, %f734;
	st.local.f32 	[%rd54+20], %f735;
	setp.eq.s32 	%p128, %r51, 6;
	@%p128 bra 	$L__BB0_143;
	ld.local.f32 	%f736, [%rd53+1560];
	ld.local.f32 	%f737, [%rd54+24];
	add.f32 	%f738, %f736, %f737;
	st.local.f32 	[%rd54+24], %f738;
$L__BB0_143:
	setp.lt.s32 	%p129, %r90, 1;
	add.f32 	%f739, %f767, 0f00000000;
	add.f32 	%f740, %f739, %f789;
	add.f32 	%f741, %f740, %f788;
	add.f32 	%f103, %f741, %f787;
	@%p129 bra 	$L__BB0_150;
	mad.lo.s32 	%r74, %r90, %r99, %r4;
	and.b32  	%r75, %r5, 7;
	setp.lt.u32 	%p130, %r90, 8;
	mov.b32 	%r207, 0;
	@%p130 bra 	$L__BB0_147;
	and.b32  	%r207, %r5, 248;
	cvt.u16.u32 	%rs16, %r5;
	shr.u16 	%rs17, %rs16, 3;
	and.b16  	%rs18, %rs17, 31;
	mul.wide.u16 	%r173, %rs18, 8;
	neg.s32 	%r206, %r173;
	add.s64 	%rd57, %rd4, 16;
	mov.u32 	%r205, %r74;
$L__BB0_146:
	.pragma "nounroll";
	mul.wide.s32 	%rd128, %r205, 4;
	add.s64 	%rd129, %rd57, %rd128;
	ld.local.v4.f32 	{%f742, %f743, %f744, %f745}, [%rd142+-16];
	div.rn.f32 	%f746, %f742, %f103;
	st.global.f32 	[%rd129+-16], %f746;
	div.rn.f32 	%f747, %f743, %f103;
	st.global.f32 	[%rd129+-12], %f747;
	div.rn.f32 	%f748, %f744, %f103;
	st.global.f32 	[%rd129+-8], %f748;
	div.rn.f32 	%f749, %f745, %f103;
	st.global.f32 	[%rd129+-4], %f749;
	ld.local.v4.f32 	{%f750, %f751, %f752, %f753}, [%rd142];
	div.rn.f32 	%f754, %f750, %f103;
	st.global.f32 	[%rd129], %f754;
	div.rn.f32 	%f755, %f751, %f103;
	st.global.f32 	[%rd129+4], %f755;
	div.rn.f32 	%f756, %f752, %f103;
	st.global.f32 	[%rd129+8], %f756;
	div.rn.f32 	%f757, %f753, %f103;
	st.global.f32 	[%rd129+12], %f757;
	add.s32 	%r206, %r206, 8;
	add.s32 	%r205, %r205, 8;
	add.s64 	%rd142, %rd142, 32;
	setp.ne.s32 	%p131, %r206, 0;
	@%p131 bra 	$L__BB0_146;
$L__BB0_147:
	setp.eq.s32 	%p132, %r75, 0;
	@%p132 bra 	$L__BB0_150;
	mul.wide.u32 	%rd130, %r207, 4;
	add.s64 	%rd143, %rd6, %rd130;
	add.s32 	%r209, %r207, %r74;
	neg.s32 	%r208, %r75;
$L__BB0_149:
	.pragma "nounroll";
	mul.wide.s32 	%rd131, %r209, 4;
	add.s64 	%rd132, %rd4, %rd131;
	ld.local.f32 	%f758, [%rd143];
	div.rn.f32 	%f759, %f758, %f103;
	st.global.f32 	[%rd132], %f759;
	add.s64 	%rd143, %rd143, 4;
	add.s32 	%r209, %r209, 1;
	add.s32 	%r208, %r208, 1;
	setp.ne.s32 	%p133, %r208, 0;
	@%p133 bra 	$L__BB0_149;
$L__BB0_150:
	ret;
$L__BB0_151:
	.pragma "nounroll";
	ld.local.v4.f32 	{%f559, %f560, %f561, %f562}, [%rd134+-16];
	ld.local.v4.f32 	{%f563, %f564, %f565, %f566}, [%rd135+-16];
	add.f32 	%f567, %f559, %f563;
	add.f32 	%f568, %f560, %f564;
	add.f32 	%f569, %f561, %f565;
	add.f32 	%f570, %f562, %f566;
	st.local.v4.f32 	[%rd135+-16], {%f567, %f568, %f569, %f570};
	ld.local.v4.f32 	{%f571, %f572, %f573, %f574}, [%rd134];
	ld.local.v4.f32 	{%f575, %f576, %f577, %f578}, [%rd135];
	add.f32 	%f579, %f571, %f575;
	add.f32 	%f580, %f572, %f576;
	add.f32 	%f581, %f573, %f577;
	add.f32 	%f582, %f574, %f578;
	st.local.v4.f32 	[%rd135], {%f579, %f580, %f581, %f582};
	add.s32 	%r196, %r196, 8;
	add.s64 	%rd135, %rd135, 32;
	add.s64 	%rd134, %rd134, 32;
	setp.eq.s32 	%p94, %r196, 0;
	@%p94 bra 	$L__BB0_152;
	bra.uni 	$L__BB0_151;
$L__BB0_152:
	setp.eq.s32 	%p95, %r51, 0;
	@%p95 bra 	$L__BB0_160;
	mul.wide.u32 	%rd124, %r203, 4;
	add.s64 	%rd55, %rd7, %rd124;
	ld.local.f32 	%f583, [%rd55];
	add.s64 	%rd56, %rd6, %rd124;
	ld.local.f32 	%f584, [%rd56];
	add.f32 	%f585, %f583, %f584;
	st.local.f32 	[%rd56], %f585;
	setp.eq.s32 	%p96, %r51, 1;
	@%p96 bra 	$L__BB0_160;
	ld.local.f32 	%f586, [%rd55+4];
	ld.local.f32 	%f587, [%rd56+4];
	add.f32 	%f588, %f586, %f587;
	st.local.f32 	[%rd56+4], %f588;
	setp.eq.s32 	%p97, %r51, 2;
	@%p97 bra 	$L__BB0_160;
	ld.local.f32 	%f589, [%rd55+8];
	ld.local.f32 	%f590, [%rd56+8];
	add.f32 	%f591, %f589, %f590;
	st.local.f32 	[%rd56+8], %f591;
	setp.eq.s32 	%p98, %r51, 3;
	@%p98 bra 	$L__BB0_160;
	ld.local.f32 	%f592, [%rd55+12];
	ld.local.f32 	%f593, [%rd56+12];
	add.f32 	%f594, %f592, %f593;
	st.local.f32 	[%rd56+12], %f594;
	setp.eq.s32 	%p99, %r51, 4;
	@%p99 bra 	$L__BB0_160;
	ld.local.f32 	%f595, [%rd55+16];
	ld.local.f32 	%f596, [%rd56+16];
	add.f32 	%f597, %f595, %f596;
	st.local.f32 	[%rd56+16], %f597;
	setp.eq.s32 	%p100, %r51, 5;
	@%p100 bra 	$L__BB0_160;
	ld.local.f32 	%f598, [%rd55+20];
	ld.local.f32 	%f599, [%rd56+20];
	add.f32 	%f600, %f598, %f599;
	st.local.f32 	[%rd56+20], %f600;
	setp.eq.s32 	%p101, %r51, 6;
	@%p101 bra 	$L__BB0_160;
	ld.local.f32 	%f601, [%rd55+24];
	ld.local.f32 	%f602, [%rd56+24];
	add.f32 	%f603, %f601, %f602;
	st.local.f32 	[%rd56+24], %f603;
$L__BB0_160:
	setp.lt.u32 	%p102, %r90, 8;
	mov.b32 	%r198, 0;
	@%p102 bra 	$L__BB0_113;
	bra.uni 	$L__BB0_111;

}
	// .globl	_Z30custom_scheduled_matmul_kernelPKfS0_Pfiii
.visible .entry _Z30custom_scheduled_matmul_kernelPKfS0_Pfiii(
	.param .u64 .ptr .align 1 _Z30custom_scheduled_matmul_kernelPKfS0_Pfiii_param_0,
	.param .u64 .ptr .align 1 _Z30custom_scheduled_matmul_kernelPKfS0_Pfiii_param_1,
	.param .u64 .ptr .align 1 _Z30custom_scheduled_matmul_kernelPKfS0_Pfiii_param_2,
	.param .u32 _Z30custom_scheduled_matmul_kernelPKfS0_Pfiii_param_3,
	.param .u32 _Z30custom_scheduled_matmul_kernelPKfS0_Pfiii_param_4,
	.param .u32 _Z30custom_scheduled_matmul_kernelPKfS0_Pfiii_param_5
)
.maxntid 256
.minnctapersm 4
{
	.reg .pred 	%p<12>;
	.reg .b32 	%r<41>;
	.reg .b32 	%f<72>;
	.reg .b64 	%rd<13>;
	// demoted variable
	.shared .align 4 .b8 _ZZ30custom_scheduled_matmul_kernelPKfS0_PfiiiE6tile_a[1088];
	// demoted variable
	.shared .align 4 .b8 _ZZ30custom_scheduled_matmul_kernelPKfS0_PfiiiE6tile_b[1088];
	ld.param.u64 	%rd3, [_Z30custom_scheduled_matmul_kernelPKfS0_Pfiii_param_0];
	ld.param.u64 	%rd4, [_Z30custom_scheduled_matmul_kernelPKfS0_Pfiii_param_1];
	ld.param.u64 	%rd5, [_Z30custom_scheduled_matmul_kernelPKfS0_Pfiii_param_2];
	ld.param.u32 	%r23, [_Z30custom_scheduled_matmul_kernelPKfS0_Pfiii_param_3];
	ld.param.u32 	%r24, [_Z30custom_scheduled_matmul_kernelPKfS0_Pfiii_param_4];
	ld.param.u32 	%r25, [_Z30custom_scheduled_matmul_kernelPKfS0_Pfiii_param_5];
	mov.u32 	%r26, %ctaid.y;
	shl.b32 	%r27, %r26, 4;
	mov.u32 	%r38, %tid.y;
	add.s32 	%r2, %r27, %r38;
	mov.u32 	%r28, %ctaid.x;
	shl.b32 	%r3, %r28, 4;
	mov.u32 	%r36, %tid.x;
	add.s32 	%r5, %r3, %r36;
	setp.lt.s32 	%p1, %r25, 1;
	mov.f32 	%f71, 0f00000000;
	@%p1 bra 	$L__BB1_8;
	mul.lo.s32 	%r30, %r38, 68;
	mov.u32 	%r31, _ZZ30custom_scheduled_matmul_kernelPKfS0_PfiiiE6tile_a;
	add.s32 	%r6, %r31, %r30;
	shl.b32 	%r32, %r36, 2;
	add.s32 	%r7, %r6, %r32;
	mov.u32 	%r33, _ZZ30custom_scheduled_matmul_kernelPKfS0_PfiiiE6tile_b;
	add.s32 	%r9, %r33, %r32;
	add.s32 	%r8, %r9, %r30;
	mad.lo.s32 	%r34, %r38, %r24, %r36;
	add.s32 	%r39, %r34, %r3;
	shl.b32 	%r11, %r24, 4;
	mad.lo.s32 	%r37, %r25, %r2, %r36;
	cvta.to.global.u64 	%rd1, %rd3;
	cvta.to.global.u64 	%rd2, %rd4;
	mov.b32 	%r40, 0;
	mov.f32 	%f65, 0f00000000;
	mov.f32 	%f66, %f65;
	mov.f32 	%f67, %f65;
	mov.f32 	%f68, %f65;
$L__BB1_2:
	setp.ge.s32 	%p2, %r2, %r23;
	setp.ge.u32 	%p3, %r36, %r25;
	mov.f32 	%f69, 0f00000000;
	or.pred  	%p4, %p2, %p3;
	@%p4 bra 	$L__BB1_4;
	mul.wide.u32 	%rd6, %r37, 4;
	add.s64 	%rd7, %rd1, %rd6;
	ld.global.nc.f32 	%f69, [%rd7];
$L__BB1_4:
	setp.ge.s32 	%p5, %r5, %r24;
	st.shared.f32 	[%r7], %f69;
	setp.ge.u32 	%p6, %r38, %r25;
	mov.f32 	%f70, 0f00000000;
	or.pred  	%p7, %p5, %p6;
	@%p7 bra 	$L__BB1_6;
	mul.wide.u32 	%rd8, %r39, 4;
	add.s64 	%rd9, %rd2, %rd8;
	ld.global.nc.f32 	%f70, [%rd9];
$L__BB1_6:
	st.shared.f32 	[%r8], %f70;
	bar.sync 	0;
	ld.shared.f32 	%f19, [%r6];
	ld.shared.f32 	%f20, [%r9];
	ld.shared.f32 	%f21, [%r6+4];
	ld.shared.f32 	%f22, [%r9+68];
	ld.shared.f32 	%f23, [%r6+8];
	ld.shared.f32 	%f24, [%r9+136];
	ld.shared.f32 	%f25, [%r6+12];
	ld.shared.f32 	%f26, [%r9+204];
	fma.rn.f32 	%f27, %f19, %f20, %f68;
	fma.rn.f32 	%f28, %f21, %f22, %f67;
	fma.rn.f32 	%f29, %f23, %f24, %f66;
	fma.rn.f32 	%f30, %f25, %f26, %f65;
	ld.shared.f32 	%f31, [%r6+16];
	ld.shared.f32 	%f32, [%r9+272];
	ld.shared.f32 	%f33, [%r6+20];
	ld.shared.f32 	%f34, [%r9+340];
	ld.shared.f32 	%f35, [%r6+24];
	ld.shared.f32 	%f36, [%r9+408];
	ld.shared.f32 	%f37, [%r6+28];
	ld.shared.f32 	%f38, [%r9+476];
	fma.rn.f32 	%f39, %f31, %f32, %f27;
	fma.rn.f32 	%f40, %f33, %f34, %f28;
	fma.rn.f32 	%f41, %f35, %f36, %f29;
	fma.rn.f32 	%f42, %f37, %f38, %f30;
	ld.shared.f32 	%f43, [%r6+32];
	ld.shared.f32 	%f44, [%r9+544];
	ld.shared.f32 	%f45, [%r6+36];
	ld.shared.f32 	%f46, [%r9+612];
	ld.shared.f32 	%f47, [%r6+40];
	ld.shared.f32 	%f48, [%r9+680];
	ld.shared.f32 	%f49, [%r6+44];
	ld.shared.f32 	%f50, [%r9+748];
	fma.rn.f32 	%f51, %f43, %f44, %f39;
	fma.rn.f32 	%f52, %f45, %f46, %f40;
	fma.rn.f32 	%f53, %f47, %f48, %f41;
	fma.rn.f32 	%f54, %f49, %f50, %f42;
	ld.shared.f32 	%f55, [%r6+48];
	ld.shared.f32 	%f56, [%r9+816];
	ld.shared.f32 	%f57, [%r6+52];
	ld.shared.f32 	%f58, [%r9+884];
	ld.shared.f32 	%f59, [%r6+56];
	ld.shared.f32 	%f60, [%r9+952];
	ld.shared.f32 	%f61, [%r6+60];
	ld.shared.f32 	%f62, [%r9+1020];
	fma.rn.f32 	%f68, %f55, %f56, %f51;
	fma.rn.f32 	%f67, %f57, %f58, %f52;
	fma.rn.f32 	%f66, %f59, %f60, %f53;
	fma.rn.f32 	%f65, %f61, %f62, %f54;
	bar.sync 	0;
	add.s32 	%r40, %r40, 16;
	add.s32 	%r39, %r39, %r11;
	add.s32 	%r38, %r38, 16;
	add.s32 	%r37, %r37, 16;
	add.s32 	%r36, %r36, 16;
	setp.lt.s32 	%p8, %r40, %r25;
	@%p8 bra 	$L__BB1_2;
	add.f32 	%f63, %f68, %f67;
	add.f32 	%f64, %f63, %f66;
	add.f32 	%f71, %f64, %f65;
$L__BB1_8:
	setp.ge.s32 	%p9, %r2, %r23;
	setp.ge.s32 	%p10, %r5, %r24;
	or.pred  	%p11, %p9, %p10;
	@%p11 bra 	$L__BB1_10;
	mad.lo.s32 	%r35, %r24, %r2, %r5;
	cvta.to.global.u64 	%rd10, %rd5;
	mul.wide.s32 	%rd11, %r35, 4;
	add.s64 	%rd12, %rd10, %rd11;
	st.global.f32 	[%rd12], %f71;
$L__BB1_10:
	ret;

}
	// .globl	_Z27custom_scheduled_mlp_kernelPKfS0_S0_S0_S0_Pfiiii
.visible .entry _Z27custom_scheduled_mlp_kernelPKfS0_S0_S0_S0_Pfiiii(
	.param .u64 .ptr .align 1 _Z27custom_scheduled_mlp_kernelPKfS0_S0_S0_S0_Pfiiii_param_0,
	.param .u64 .ptr .align 1 _Z27custom_scheduled_mlp_kernelPKfS0_S0_S0_S0_Pfiiii_param_1,
	.param .u64 .ptr .align 1 _Z27custom_scheduled_mlp_kernelPKfS0_S0_S0_S0_Pfiiii_param_2,
	.param .u64 .ptr .align 1 _Z27custom_scheduled_mlp_kernelPKfS0_S0_S0_S0_Pfiiii_param_3,
	.param .u64 .ptr .align 1 _Z27custom_scheduled_mlp_kernelPKfS0_S0_S0_S0_Pfiiii_param_4,
	.param .u64 .ptr .align 1 _Z27custom_scheduled_mlp_kernelPKfS0_S0_S0_S0_Pfiiii_param_5,
	.param .u32 _Z27custom_scheduled_mlp_kernelPKfS0_S0_S0_S0_Pfiiii_param_6,
	.param .u32 _Z27custom_scheduled_mlp_kernelPKfS0_S0_S0_S0_Pfiiii_param_7,
	.param .u32 _Z27custom_scheduled_mlp_kernelPKfS0_S0_S0_S0_Pfiiii_param_8,
	.param .u32 _Z27custom_scheduled_mlp_kernelPKfS0_S0_S0_S0_Pfiiii_param_9
)
.maxntid 256
.minnctapersm 4
{
	.local .align 16 .b8 	__local_depot2[49152];
	.reg .b64 	%SP;
	.reg .b64 	%SPL;
	.reg .pred 	%p<143>;
	.reg .b16 	%rs<17>;
	.reg .b32 	%r<368>;
	.reg .b32 	%f<514>;
	.reg .b64 	%rd<207>;

	mov.u64 	%SPL, __local_depot2;
	ld.param.u64 	%rd31, [_Z27custom_scheduled_mlp_kernelPKfS0_S0_S0_S0_Pfiiii_param_0];
	ld.param.u64 	%rd32, [_Z27custom_scheduled_mlp_kernelPKfS0_S0_S0_S0_Pfiiii_param_1];
	ld.param.u64 	%rd33, [_Z27custom_scheduled_mlp_kernelPKfS0_S0_S0_S0_Pfiiii_param_2];
	ld.param.u64 	%rd34, [_Z27custom_scheduled_mlp_kernelPKfS0_S0_S0_S0_Pfiiii_param_3];
	ld.param.u64 	%rd35, [_Z27custom_scheduled_mlp_kernelPKfS0_S0_S0_S0_Pfiiii_param_4];
	ld.param.u64 	%rd36, [_Z27custom_scheduled_mlp_kernelPKfS0_S0_S0_S0_Pfiiii_param_5];
	ld.param.u32 	%r168, [_Z27custom_scheduled_mlp_kernelPKfS0_S0_S0_S0_Pfiiii_param_6];
	ld.param.u32 	%r169, [_Z27custom_scheduled_mlp_kernelPKfS0_S0_S0_S0_Pfiiii_param_7];
	ld.param.u32 	%r166, [_Z27custom_scheduled_mlp_kernelPKfS0_S0_S0_S0_Pfiiii_param_8];
	ld.param.u32 	%r167, [_Z27custom_scheduled_mlp_kernelPKfS0_S0_S0_S0_Pfiiii_param_9];
	cvta.to.global.u64 	%rd1, %rd32;
	cvta.to.global.u64 	%rd2, %rd34;
	cvta.to.global.u64 	%rd3, %rd33;
	cvta.to.global.u64 	%rd4, %rd36;
	cvta.to.global.u64 	%rd5, %rd35;
	add.u64 	%rd6, %SPL, 0;
	add.u64 	%rd7, %SPL, 16384;
	add.u64 	%rd8, %SPL, 32768;
	mov.u32 	%r170, %ctaid.x;
	mov.u32 	%r171, %ntid.x;
	mov.u32 	%r172, %tid.x;
	mad.lo.s32 	%r1, %r170, %r171, %r172;
	mul.lo.s32 	%r173, %r169, %r168;
	setp.ge.s32 	%p2, %r1, %r173;
	@%p2 bra 	$L__BB2_167;
	mul.lo.s32 	%r2, %r166, %r1;
	min.s32 	%r3, %r167, 1024;
	setp.lt.s32 	%p3, %r167, 1;
	@%p3 bra 	$L__BB2_42;
	add.s32 	%r4, %r3, -1;
	and.b32  	%r5, %r3, 15;
	and.b32  	%r6, %r3, 7;
	setp.lt.u32 	%p4, %r4, 15;
	mov.b32 	%r319, 0;
	@%p4 bra 	$L__BB2_66;
	and.b32  	%r319, %r3, 2032;
	mov.b32 	%r306, 0;
	bra.uni 	$L__BB2_65;
$L__BB2_4:
	and.b32  	%r309, %r3, 2032;
	mov.b32 	%r307, 0;
$L__BB2_5:
	.pragma "nounroll";
	mul.wide.u32 	%rd47, %r307, 4;
	add.s64 	%rd48, %rd7, %rd47;
	mov.f32 	%f4, 0f00000000;
	st.local.v4.f32 	[%rd48+4096], {%f4, %f4, %f4, %f4};
	st.local.v4.f32 	[%rd48+4112], {%f4, %f4, %f4, %f4};
	st.local.v4.f32 	[%rd48+4128], {%f4, %f4, %f4, %f4};
	st.local.v4.f32 	[%rd48+4144], {%f4, %f4, %f4, %f4};
	add.s32 	%r307, %r307, 16;
	setp.ne.s32 	%p14, %r307, %r309;
	@%p14 bra 	$L__BB2_5;
$L__BB2_6:
	setp.eq.s32 	%p15, %r5, 0;
	@%p15 bra 	$L__BB2_16;
	setp.lt.u32 	%p16, %r5, 8;
	@%p16 bra 	$L__BB2_9;
	mul.wide.u32 	%rd49, %r309, 4;
	add.s64 	%rd50, %rd7, %rd49;
	mov.b32 	%r183, 0;
	st.local.u32 	[%rd50+4096], %r183;
	st.local.u32 	[%rd50+4100], %r183;
	st.local.u32 	[%rd50+4104], %r183;
	st.local.u32 	[%rd50+4108], %r183;
	st.local.u32 	[%rd50+4112], %r183;
	st.local.u32 	[%rd50+4116], %r183;
	st.local.u32 	[%rd50+4120], %r183;
	st.local.u32 	[%rd50+4124], %r183;
	add.s32 	%r309, %r309, 8;
$L__BB2_9:
	setp.eq.s32 	%p17, %r6, 0;
	@%p17 bra 	$L__BB2_16;
	and.b32  	%r15, %r3, 3;
	setp.lt.u32 	%p18, %r6, 4;
	@%p18 bra 	$L__BB2_12;
	mul.wide.u32 	%rd51, %r309, 4;
	add.s64 	%rd52, %rd7, %rd51;
	mov.b32 	%r184, 0;
	st.local.u32 	[%rd52+4096], %r184;
	st.local.u32 	[%rd52+4100], %r184;
	st.local.u32 	[%rd52+4104], %r184;
	st.local.u32 	[%rd52+4108], %r184;
	add.s32 	%r309, %r309, 4;
$L__BB2_12:
	setp.eq.s32 	%p19, %r15, 0;
	@%p19 bra 	$L__BB2_16;
	mul.wide.u32 	%rd53, %r309, 4;
	add.s64 	%rd9, %rd7, %rd53;
	mov.b32 	%r185, 0;
	st.local.u32 	[%rd9+4096], %r185;
	setp.eq.s32 	%p20, %r15, 1;
	@%p20 bra 	$L__BB2_16;
	mov.b32 	%r186, 0;
	st.local.u32 	[%rd9+4100], %r186;
	setp.eq.s32 	%p21, %r15, 2;
	@%p21 bra 	$L__BB2_16;
	mov.b32 	%r187, 0;
	st.local.u32 	[%rd9+4104], %r187;
$L__BB2_16:
	setp.lt.u32 	%p22, %r4, 15;
	mov.b32 	%r313, 0;
	@%p22 bra 	$L__BB2_19;
	and.b32  	%r313, %r3, 2032;
	mov.b32 	%r311, 0;
$L__BB2_18:
	.pragma "nounroll";
	mul.wide.u32 	%rd54, %r311, 4;
	add.s64 	%rd55, %rd7, %rd54;
	mov.f32 	%f5, 0f00000000;
	st.local.v4.f32 	[%rd55+8192], {%f5, %f5, %f5, %f5};
	st.local.v4.f32 	[%rd55+8208], {%f5, %f5, %f5, %f5};
	st.local.v4.f32 	[%rd55+8224], {%f5, %f5, %f5, %f5};
	st.local.v4.f32 	[%rd55+8240], {%f5, %f5, %f5, %f5};
	add.s32 	%r311, %r311, 16;
	setp.ne.s32 	%p23, %r311, %r313;
	@%p23 bra 	$L__BB2_18;
$L__BB2_19:
	setp.eq.s32 	%p24, %r5, 0;
	@%p24 bra 	$L__BB2_29;
	setp.lt.u32 	%p25, %r5, 8;
	@%p25 bra 	$L__BB2_22;
	mul.wide.u32 	%rd56, %r313, 4;
	add.s64 	%rd57, %rd7, %rd56;
	mov.b32 	%r190, 0;
	st.local.u32 	[%rd57+8192], %r190;
	st.local.u32 	[%rd57+8196], %r190;
	st.local.u32 	[%rd57+8200], %r190;
	st.local.u32 	[%rd57+8204], %r190;
	st.local.u32 	[%rd57+8208], %r190;
	st.local.u32 	[%rd57+8212], %r190;
	st.local.u32 	[%rd57+8216], %r190;
	st.local.u32 	[%rd57+8220], %r190;
	add.s32 	%r313, %r313, 8;
$L__BB2_22:
	setp.eq.s32 	%p26, %r6, 0;
	@%p26 bra 	$L__BB2_29;
	and.b32  	%r24, %r3, 3;
	setp.lt.u32 	%p27, %r6, 4;
	@%p27 bra 	$L__BB2_25;
	mul.wide.u32 	%rd58, %r313, 4;
	add.s64 	%rd59, %rd7, %rd58;
	mov.b32 	%r191, 0;
	st.local.u32 	[%rd59+8192], %r191;
	st.local.u32 	[%rd59+8196], %r191;
	st.local.u32 	[%rd59+8200], %r191;
	st.local.u32 	[%rd59+8204], %r191;
	add.s32 	%r313, %r313, 4;
$L__BB2_25:
	setp.eq.s32 	%p28, %r24, 0;
	@%p28 bra 	$L__BB2_29;
	mul.wide.u32 	%rd60, %r313, 4;
	add.s64 	%rd10, %rd7, %rd60;
	mov.b32 	%r192, 0;
	st.local.u32 	[%rd10+8192], %r192;
	setp.eq.s32 	%p29, %r24, 1;
	@%p29 bra 	$L__BB2_29;
	mov.b32 	%r193, 0;
	st.local.u32 	[%rd10+8196], %r193;
	setp.eq.s32 	%p30, %r24, 2;
	@%p30 bra 	$L__BB2_29;
	mov.b32 	%r194, 0;
	st.local.u32 	[%rd10+8200], %r194;
$L__BB2_29:
	setp.lt.u32 	%p31, %r4, 15;
	mov.b32 	%r317, 0;
	@%p31 bra 	$L__BB2_32;
	and.b32  	%r317, %r3, 2032;
	mov.b32 	%r315, 0;
$L__BB2_31:
	.pragma "nounroll";
	mul.wide.u32 	%rd61, %r315, 4;
	add.s64 	%rd62, %rd7, %rd61;
	mov.f32 	%f6, 0f00000000;
	st.local.v4.f32 	[%rd62+12288], {%f6, %f6, %f6, %f6};
	st.local.v4.f32 	[%rd62+12304], {%f6, %f6, %f6, %f6};
	st.local.v4.f32 	[%rd62+12320], {%f6, %f6, %f6, %f6};
	st.local.v4.f32 	[%rd62+12336], {%f6, %f6, %f6, %f6};
	add.s32 	%r315, %r315, 16;
	setp.ne.s32 	%p32, %r315, %r317;
	@%p32 bra 	$L__BB2_31;
$L__BB2_32:
	setp.eq.s32 	%p33, %r5, 0;
	@%p33 bra 	$L__BB2_42;
	setp.lt.u32 	%p34, %r5, 8;
	@%p34 bra 	$L__BB2_35;
	mul.wide.u32 	%rd63, %r317, 4;
	add.s64 	%rd64, %rd7, %rd63;
	mov.b32 	%r197, 0;
	st.local.u32 	[%rd64+12288], %r197;
	st.local.u32 	[%rd64+12292], %r197;
	st.local.u32 	[%rd64+12296], %r197;
	st.local.u32 	[%rd64+12300], %r197;
	st.local.u32 	[%rd64+12304], %r197;
	st.local.u32 	[%rd64+12308], %r197;
	st.local.u32 	[%rd64+12312], %r197;
	st.local.u32 	[%rd64+12316], %r197;
	add.s32 	%r317, %r317, 8;
$L__BB2_35:
	setp.eq.s32 	%p35, %r6, 0;
	@%p35 bra 	$L__BB2_42;
	and.b32  	%r33, %r3, 3;
	setp.lt.u32 	%p36, %r6, 4;
	@%p36 bra 	$L__BB2_38;
	mul.wide.u32 	%rd65, %r317, 4;
	add.s64 	%rd66, %rd7, %rd65;
	mov.b32 	%r198, 0;
	st.local.u32 	[%rd66+12288], %r198;
	st.local.u32 	[%rd66+12292], %r198;
	st.local.u32 	[%rd66+12296], %r198;
	st.local.u32 	[%rd66+12300], %r198;
	add.s32 	%r317, %r317, 4;
$L__BB2_38:
	setp.eq.s32 	%p37, %r33, 0;
	@%p37 bra 	$L__BB2_42;
	mul.wide.u32 	%rd67, %r317, 4;
	add.s64 	%rd11, %rd7, %rd67;
	mov.b32 	%r199, 0;
	st.local.u32 	[%rd11+12288], %r199;
	setp.eq.s32 	%p38, %r33, 1;
	@%p38 bra 	$L__BB2_42;
	mov.b32 	%r200, 0;
	st.local.u32 	[%rd11+12292], %r200;
	setp.eq.s32 	%p39, %r33, 2;
	@%p39 bra 	$L__BB2_42;
	mov.b32 	%r201, 0;
	st.local.u32 	[%rd11+12296], %r201;
$L__BB2_42:
	min.s32 	%r202, %r166, %r167;
	setp.gt.s32 	%p1, %r202, 0;
	setp.lt.s32 	%p40, %r202, 1;
	@%p40 bra 	$L__BB2_62;
	add.s32 	%r204, %r167, -1;
	shr.u32 	%r205, %r204, 2;
	add.s32 	%r206, %r205, 1;
	and.b32  	%r43, %r206, 2147483646;
	and.b32  	%r44, %r204, 4;
	cvta.to.global.u64 	%rd13, %rd31;
	mov.b32 	%r322, 0;
	mov.u32 	%r327, %r322;
$L__BB2_44:
	setp.lt.u32 	%p41, %r167, 5;
	add.s32 	%r209, %r322, %r2;
	mul.wide.s32 	%rd68, %r209, 4;
	add.s64 	%rd69, %rd13, %rd68;
	ld.global.nc.f32 	%f1, [%rd69];
	mov.b32 	%r328, 0;
	@%p41 bra 	$L__BB2_55;
	mov.b32 	%r328, 0;
	mov.u32 	%r326, %r328;
$L__BB2_46:
	mul.wide.s32 	%rd70, %r327, 4096;
	add.s64 	%rd71, %rd7, %rd70;
	mad.lo.s32 	%r50, %r328, %r166, %r322;
	mul.wide.u32 	%rd72, %r50, 4;
	add.s64 	%rd73, %rd1, %rd72;
	ld.global.nc.f32 	%f7, [%rd73];
	mul.wide.u32 	%rd74, %r328, 4;
	add.s64 	%rd14, %rd71, %rd74;
	ld.local.f32 	%f8, [%rd14];
	fma.rn.f32 	%f9, %f1, %f7, %f8;
	st.local.f32 	[%rd14], %f9;
	add.s32 	%r211, %r328, 1;
	setp.ge.s32 	%p42, %r211, %r167;
	@%p42 bra 	$L__BB2_50;
	add.s32 	%r51, %r50, %r166;
	mul.wide.u32 	%rd75, %r51, 4;
	add.s64 	%rd76, %rd1, %rd75;
	ld.global.nc.f32 	%f10, [%rd76];
	ld.local.f32 	%f11, [%rd14+4];
	fma.rn.f32 	%f12, %f1, %f10, %f11;
	st.local.f32 	[%rd14+4], %f12;
	add.s32 	%r212, %r328, 2;
	setp.ge.s32 	%p43, %r212, %r167;
	@%p43 bra 	$L__BB2_50;
	add.s32 	%r52, %r51, %r166;
	mul.wide.u32 	%rd77, %r52, 4;
	add.s64 	%rd78, %rd1, %rd77;
	ld.global.nc.f32 	%f13, [%rd78];
	ld.local.f32 	%f14, [%rd14+8];
	fma.rn.f32 	%f15, %f1, %f13, %f14;
	st.local.f32 	[%rd14+8], %f15;
	add.s32 	%r213, %r328, 3;
	setp.ge.s32 	%p44, %r213, %r167;
	@%p44 bra 	$L__BB2_50;
	add.s32 	%r214, %r52, %r166;
	mul.wide.u32 	%rd79, %r214, 4;
	add.s64 	%rd80, %rd1, %rd79;
	ld.global.nc.f32 	%f16, [%rd80];
	ld.local.f32 	%f17, [%rd14+12];
	fma.rn.f32 	%f18, %f1, %f16, %f17;
	st.local.f32 	[%rd14+12], %f18;
$L__BB2_50:
	add.s32 	%r215, %r327, 1;
	shr.s32 	%r216, %r215, 31;
	shr.u32 	%r217, %r216, 30;
	add.s32 	%r218, %r215, %r217;
	and.b32  	%r219, %r218, -4;
	sub.s32 	%r53, %r215, %r219;
	mul.wide.s32 	%rd81, %r53, 4096;
	add.s64 	%rd82, %rd7, %rd81;
	shl.b32 	%r220, %r166, 2;
	add.s32 	%r54, %r50, %r220;
	mul.wide.u32 	%rd83, %r54, 4;
	add.s64 	%rd84, %rd1, %rd83;
	ld.global.nc.f32 	%f19, [%rd84];
	add.s64 	%rd15, %rd82, %rd74;
	ld.local.f32 	%f20, [%rd15+16];
	fma.rn.f32 	%f21, %f1, %f19, %f20;
	st.local.f32 	[%rd15+16], %f21;
	add.s32 	%r221, %r328, 5;
	setp.ge.s32 	%p45, %r221, %r167;
	@%p45 bra 	$L__BB2_54;
	add.s32 	%r55, %r54, %r166;
	mul.wide.u32 	%rd86, %r55, 4;
	add.s64 	%rd87, %rd1, %rd86;
	ld.global.nc.f32 	%f22, [%rd87];
	ld.local.f32 	%f23, [%rd15+20];
	fma.rn.f32 	%f24, %f1, %f22, %f23;
	st.local.f32 	[%rd15+20], %f24;
	add.s32 	%r222, %r328, 6;
	setp.ge.s32 	%p46, %r222, %r167;
	@%p46 bra 	$L__BB2_54;
	add.s32 	%r56, %r55, %r166;
	mul.wide.u32 	%rd88, %r56, 4;
	add.s64 	%rd89, %rd1, %rd88;
	ld.global.nc.f32 	%f25, [%rd89];
	ld.local.f32 	%f26, [%rd15+24];
	fma.rn.f32 	%f27, %f1, %f25, %f26;
	st.local.f32 	[%rd15+24], %f27;
	add.s32 	%r223, %r328, 7;
	setp.ge.s32 	%p47, %r223, %r167;
	@%p47 bra 	$L__BB2_54;
	add.s32 	%r224, %r56, %r166;
	mul.wide.u32 	%rd90, %r224, 4;
	add.s64 	%rd91, %rd1, %rd90;
	ld.global.nc.f32 	%f28, [%rd91];
	ld.local.f32 	%f29, [%rd15+28];
	fma.rn.f32 	%f30, %f1, %f28, %f29;
	st.local.f32 	[%rd15+28], %f30;
$L__BB2_54:
	cvt.u16.u32 	%rs1, %r53;
	add.s16 	%rs2, %rs1, 1;
	cvt.s16.s8 	%rs3, %rs2;
	shr.u16 	%rs4, %rs3, 13;
	and.b16  	%rs5, %rs4, 3;
	add.s16 	%rs6, %rs2, %rs5;
	and.b16  	%rs7, %rs6, 252;
	sub.s16 	%rs8, %rs2, %rs7;
	cvt.u32.u16 	%r225, %rs8;
	cvt.s32.s8 	%r327, %r225;
	add.s32 	%r328, %r328, 8;
	add.s32 	%r326, %r326, 2;
	setp.ne.s32 	%p48, %r326, %r43;
	@%p48 bra 	$L__BB2_46;
$L__BB2_55:
	setp.ne.s32 	%p49, %r44, 0;
	@%p49 bra 	$L__BB2_61;
	mul.wide.s32 	%rd92, %r327, 4096;
	add.s64 	%rd93, %rd7, %rd92;
	mad.lo.s32 	%r63, %r328, %r166, %r322;
	mul.wide.u32 	%rd94, %r63, 4;
	add.s64 	%rd95, %rd1, %rd94;
	ld.global.nc.f32 	%f31, [%rd95];
	mul.wide.u32 	%rd96, %r328, 4;
	add.s64 	%rd16, %rd93, %rd96;
	ld.local.f32 	%f32, [%rd16];
	fma.rn.f32 	%f33, %f1, %f31, %f32;
	st.local.f32 	[%rd16], %f33;
	add.s32 	%r226, %r328, 1;
	setp.ge.s32 	%p50, %r226, %r167;
	@%p50 bra 	$L__BB2_60;
	add.s32 	%r64, %r63, %r166;
	mul.wide.u32 	%rd97, %r64, 4;
	add.s64 	%rd98, %rd1, %rd97;
	ld.global.nc.f32 	%f34, [%rd98];
	ld.local.f32 	%f35, [%rd16+4];
	fma.rn.f32 	%f36, %f1, %f34, %f35;
	st.local.f32 	[%rd16+4], %f36;
	add.s32 	%r227, %r328, 2;
	setp.ge.s32 	%p51, %r227, %r167;
	@%p51 bra 	$L__BB2_60;
	add.s32 	%r65, %r64, %r166;
	mul.wide.u32 	%rd99, %r65, 4;
	add.s64 	%rd100, %rd1, %rd99;
	ld.global.nc.f32 	%f37, [%rd100];
	ld.local.f32 	%f38, [%rd16+8];
	fma.rn.f32 	%f39, %f1, %f37, %f38;
	st.local.f32 	[%rd16+8], %f39;
	add.s32 	%r228, %r328, 3;
	setp.ge.s32 	%p52, %r228, %r167;
	@%p52 bra 	$L__BB2_60;
	add.s32 	%r229, %r65, %r166;
	mul.wide.u32 	%rd101, %r229, 4;
	add.s64 	%rd102, %rd1, %rd101;
	ld.global.nc.f32 	%f40, [%rd102];
	ld.local.f32 	%f41, [%rd16+12];
	fma.rn.f32 	%f42, %f1, %f40, %f41;
	st.local.f32 	[%rd16+12], %f42;
$L__BB2_60:
	add.s32 	%r230, %r327, 1;
	shr.s32 	%r231, %r230, 31;
	shr.u32 	%r232, %r231, 30;
	add.s32 	%r233, %r230, %r232;
	and.b32  	%r234, %r233, -4;
	sub.s32 	%r327, %r230, %r234;
$L__BB2_61:
	add.s32 	%r322, %r322, 1;
	setp.ne.s32 	%p53, %r322, %r166;
	@%p53 bra 	$L__BB2_44;
$L__BB2_62:
	setp.lt.s32 	%p54, %r167, 1;
	@%p54 bra 	$L__BB2_94;
	add.s32 	%r69, %r167, -1;
	and.b32  	%r70, %r167, 7;
	setp.lt.u32 	%p55, %r69, 7;
	mov.b32 	%r331, 0;
	@%p55 bra 	$L__BB2_78;
	and.b32  	%r331, %r167, 2147483640;
	mov.b32 	%r334, 0;
	bra.uni 	$L__BB2_77;
$L__BB2_65:
	.pragma "nounroll";
	mul.wide.u32 	%rd40, %r306, 4;
	add.s64 	%rd41, %rd7, %rd40;
	mov.f32 	%f3, 0f00000000;
	st.local.v4.f32 	[%rd41], {%f3, %f3, %f3, %f3};
	st.local.v4.f32 	[%rd41+16], {%f3, %f3, %f3, %f3};
	st.local.v4.f32 	[%rd41+32], {%f3, %f3, %f3, %f3};
	st.local.v4.f32 	[%rd41+48], {%f3, %f3, %f3, %f3};
	add.s32 	%r306, %r306, 16;
	setp.eq.s32 	%p5, %r306, %r319;
	@%p5 bra 	$L__BB2_66;
	bra.uni 	$L__BB2_65;
$L__BB2_66:
	setp.eq.s32 	%p6, %r5, 0;
	@%p6 bra 	$L__BB2_76;
	setp.lt.u32 	%p7, %r5, 8;
	@%p7 bra 	$L__BB2_69;
	mul.wide.u32 	%rd42, %r319, 4;
	add.s64 	%rd43, %rd7, %rd42;
	mov.b32 	%r176, 0;
	st.local.u32 	[%rd43], %r176;
	st.local.u32 	[%rd43+4], %r176;
	st.local.u32 	[%rd43+8], %r176;
	st.local.u32 	[%rd43+12], %r176;
	st.local.u32 	[%rd43+16], %r176;
	st.local.u32 	[%rd43+20], %r176;
	st.local.u32 	[%rd43+24], %r176;
	st.local.u32 	[%rd43+28], %r176;
	add.s32 	%r319, %r319, 8;
$L__BB2_69:
	setp.eq.s32 	%p8, %r6, 0;
	@%p8 bra 	$L__BB2_76;
	and.b32  	%r40, %r3, 3;
	setp.lt.u32 	%p9, %r6, 4;
	@%p9 bra 	$L__BB2_72;
	mul.wide.u32 	%rd44, %r319, 4;
	add.s64 	%rd45, %rd7, %rd44;
	mov.b32 	%r177, 0;
	st.local.u32 	[%rd45], %r177;
	st.local.u32 	[%rd45+4], %r177;
	st.local.u32 	[%rd45+8], %r177;
	st.local.u32 	[%rd45+12], %r177;
	add.s32 	%r319, %r319, 4;
$L__BB2_72:
	setp.eq.s32 	%p10, %r40, 0;
	@%p10 bra 	$L__BB2_76;
	mul.wide.u32 	%rd46, %r319, 4;
	add.s64 	%rd12, %rd7, %rd46;
	mov.b32 	%r178, 0;
	st.local.u32 	[%rd12], %r178;
	setp.eq.s32 	%p11, %r40, 1;
	@%p11 bra 	$L__BB2_76;
	mov.b32 	%r179, 0;
	st.local.u32 	[%rd12+4], %r179;
	setp.eq.s32 	%p12, %r40, 2;
	@%p12 bra 	$L__BB2_76;
	mov.b32 	%r180, 0;
	st.local.u32 	[%rd12+8], %r180;
$L__BB2_76:
	setp.lt.u32 	%p13, %r4, 15;
	mov.b32 	%r309, 0;
	@%p13 bra 	$L__BB2_6;
	bra.uni 	$L__BB2_4;
$L__BB2_77:
	.pragma "nounroll";
	mul.wide.u32 	%rd103, %r334, 4;
	add.s64 	%rd104, %rd7, %rd103;
	ld.local.v4.f32 	{%f43, %f44, %f45, %f46}, [%rd104];
	ld.local.v4.f32 	{%f47, %f48, %f49, %f50}, [%rd104+4096];
	add.f32 	%f51, %f43, %f47;
	ld.local.v4.f32 	{%f52, %f53, %f54, %f55}, [%rd104+8192];
	add.f32 	%f56, %f51, %f52;
	ld.local.v4.f32 	{%f57, %f58, %f59, %f60}, [%rd104+12288];
	add.f32 	%f61, %f56, %f57;
	add.s64 	%rd105, %rd6, %rd103;
	add.s64 	%rd106, %rd2, %rd103;
	ld.global.nc.f32 	%f62, [%rd106];
	add.f32 	%f63, %f61, %f62;
	add.f32 	%f64, %f44, %f48;
	add.f32 	%f65, %f64, %f53;
	add.f32 	%f66, %f65, %f58;
	ld.global.nc.f32 	%f67, [%rd106+4];
	add.f32 	%f68, %f66, %f67;
	add.f32 	%f69, %f45, %f49;
	add.f32 	%f70, %f69, %f54;
	add.f32 	%f71, %f70, %f59;
	ld.global.nc.f32 	%f72, [%rd106+8];
	add.f32 	%f73, %f71, %f72;
	add.f32 	%f74, %f46, %f50;
	add.f32 	%f75, %f74, %f55;
	add.f32 	%f76, %f75, %f60;
	ld.global.nc.f32 	%f77, [%rd106+12];
	add.f32 	%f78, %f76, %f77;
	st.local.v4.f32 	[%rd105], {%f63, %f68, %f73, %f78};
	ld.local.v4.f32 	{%f79, %f80, %f81, %f82}, [%rd104+16];
	ld.local.v4.f32 	{%f83, %f84, %f85, %f86}, [%rd104+4112];
	add.f32 	%f87, %f79, %f83;
	ld.local.v4.f32 	{%f88, %f89, %f90, %f91}, [%rd104+8208];
	add.f32 	%f92, %f87, %f88;
	ld.local.v4.f32 	{%f93, %f94, %f95, %f96}, [%rd104+12304];
	add.f32 	%f97, %f92, %f93;
	ld.global.nc.f32 	%f98, [%rd106+16];
	add.f32 	%f99, %f97, %f98;
	add.f32 	%f100, %f80, %f84;
	add.f32 	%f101, %f100, %f89;
	add.f32 	%f102, %f101, %f94;
	ld.global.nc.f32 	%f103, [%rd106+20];
	add.f32 	%f104, %f102, %f103;
	add.f32 	%f105, %f81, %f85;
	add.f32 	%f106, %f105, %f90;
	add.f32 	%f107, %f106, %f95;
	ld.global.nc.f32 	%f108, [%rd106+24];
	add.f32 	%f109, %f107, %f108;
	add.f32 	%f110, %f82, %f86;
	add.f32 	%f111, %f110, %f91;
	add.f32 	%f112, %f111, %f96;
	ld.global.nc.f32 	%f113, [%rd106+28];
	add.f32 	%f114, %f112, %f113;
	st.local.v4.f32 	[%rd105+16], {%f99, %f104, %f109, %f114};
	add.s32 	%r334, %r334, 8;
	setp.eq.s32 	%p56, %r334, %r331;
	@%p56 bra 	$L__BB2_78;
	bra.uni 	$L__BB2_77;
$L__BB2_78:
	setp.eq.s32 	%p57, %r70, 0;
	@%p57 bra 	$L__BB2_86;
	and.b32  	%r73, %r167, 3;
	setp.lt.u32 	%p58, %r70, 4;
	@%p58 bra 	$L__BB2_81;
	mul.wide.u32 	%rd107, %r331, 4;
	add.s64 	%rd108, %rd7, %rd107;
	ld.local.f32 	%f115, [%rd108];
	ld.local.f32 	%f116, [%rd108+4096];
	add.f32 	%f117, %f115, %f116;
	ld.local.f32 	%f118, [%rd108+8192];
	add.f32 	%f119, %f117, %f118;
	ld.local.f32 	%f120, [%rd108+12288];
	add.f32 	%f121, %f119, %f120;
	add.s64 	%rd109, %rd6, %rd107;
	add.s64 	%rd110, %rd2, %rd107;
	ld.global.nc.f32 	%f122, [%rd110];
	add.f32 	%f123, %f121, %f122;
	st.local.f32 	[%rd109], %f123;
	ld.local.f32 	%f124, [%rd108+4];
	ld.local.f32 	%f125, [%rd108+4100];
	add.f32 	%f126, %f124, %f125;
	ld.local.f32 	%f127, [%rd108+8196];
	add.f32 	%f128, %f126, %f127;
	ld.local.f32 	%f129, [%rd108+12292];
	add.f32 	%f130, %f128, %f129;
	ld.global.nc.f32 	%f131, [%rd110+4];
	add.f32 	%f132, %f130, %f131;
	st.local.f32 	[%rd109+4], %f132;
	ld.local.f32 	%f133, [%rd108+8];
	ld.local.f32 	%f134, [%rd108+4104];
	add.f32 	%f135, %f133, %f134;
	ld.local.f32 	%f136, [%rd108+8200];
	add.f32 	%f137, %f135, %f136;
	ld.local.f32 	%f138, [%rd108+12296];
	add.f32 	%f139, %f137, %f138;
	ld.global.nc.f32 	%f140, [%rd110+8];
	add.f32 	%f141, %f139, %f140;
	st.local.f32 	[%rd109+8], %f141;
	ld.local.f32 	%f142, [%rd108+12];
	ld.local.f32 	%f143, [%rd108+4108];
	add.f32 	%f144, %f142, %f143;
	ld.local.f32 	%f145, [%rd108+8204];
	add.f32 	%f146, %f144, %f145;
	ld.local.f32 	%f147, [%rd108+12300];
	add.f32 	%f148, %f146, %f147;
	ld.global.nc.f32 	%f149, [%rd110+12];
	add.f32 	%f150, %f148, %f149;
	st.local.f32 	[%rd109+12], %f150;
	add.s32 	%r331, %r331, 4;
$L__BB2_81:
	setp.eq.s32 	%p59, %r73, 0;
	@%p59 bra 	$L__BB2_86;
	setp.eq.s32 	%p60, %r73, 1;
	@%p60 bra 	$L__BB2_84;
	mul.wide.u32 	%rd111, %r331, 4;
	add.s64 	%rd112, %rd7, %rd111;
	ld.local.f32 	%f151, [%rd112];
	ld.local.f32 	%f152, [%rd112+4096];
	add.f32 	%f153, %f151, %f152;
	ld.local.f32 	%f154, [%rd112+8192];
	add.f32 	%f155, %f153, %f154;
	ld.local.f32 	%f156, [%rd112+12288];
	add.f32 	%f157, %f155, %f156;
	add.s64 	%rd113, %rd6, %rd111;
	add.s64 	%rd114, %rd2, %rd111;
	ld.global.nc.f32 	%f158, [%rd114];
	add.f32 	%f159, %f157, %f158;
	st.local.f32 	[%rd113], %f159;
	ld.local.f32 	%f160, [%rd112+4];
	ld.local.f32 	%f161, [%rd112+4100];
	add.f32 	%f162, %f160, %f161;
	ld.local.f32 	%f163, [%rd112+8196];
	add.f32 	%f164, %f162, %f163;
	ld.local.f32 	%f165, [%rd112+12292];
	add.f32 	%f166, %f164, %f165;
	ld.global.nc.f32 	%f167, [%rd114+4];
	add.f32 	%f168, %f166, %f167;
	st.local.f32 	[%rd113+4], %f168;
	add.s32 	%r331, %r331, 2;
$L__BB2_84:
	and.b32  	%r237, %r167, 1;
	setp.eq.b32 	%p61, %r237, 1;
	not.pred 	%p62, %p61;
	@%p62 bra 	$L__BB2_86;
	mul.wide.u32 	%rd115, %r331, 4;
	add.s64 	%rd116, %rd7, %rd115;
	ld.local.f32 	%f169, [%rd116];
	ld.local.f32 	%f170, [%rd116+4096];
	add.f32 	%f171, %f169, %f170;
	ld.local.f32 	%f172, [%rd116+8192];
	add.f32 	%f173, %f171, %f172;
	ld.local.f32 	%f174, [%rd116+12288];
	add.f32 	%f175, %f173, %f174;
	add.s64 	%rd117, %rd6, %rd115;
	add.s64 	%rd118, %rd2, %rd115;
	ld.global.nc.f32 	%f176, [%rd118];
	add.f32 	%f177, %f175, %f176;
	st.local.f32 	[%rd117], %f177;
$L__BB2_86:
	and.b32  	%r78, %r167, 3;
	setp.lt.u32 	%p63, %r69, 3;
	mov.b32 	%r335, 0;
	@%p63 bra 	$L__BB2_89;
	and.b32  	%r335, %r167, 2147483644;
	mov.b32 	%r337, 0;
$L__BB2_88:
	.pragma "nounroll";
	mul.wide.u32 	%rd119, %r337, 4;
	add.s64 	%rd120, %rd6, %rd119;
	ld.local.v4.f32 	{%f178, %f179, %f180, %f181}, [%rd120];
	mul.f32 	%f182, %f178, %f178;
	mul.f32 	%f183, %f178, %f182;
	fma.rn.f32 	%f184, %f183, 0f3D372713, %f178;
	mul.f32 	%f185, %f184, 0f3F4C422A;
	abs.f32 	%f186, %f185;
	mul.f32 	%f187, %f186, 0f4038AA3B;
	ex2.approx.ftz.f32 	%f188, %f187;
	add.f32 	%f189, %f188, 0f3F800000;
	rcp.approx.ftz.f32 	%f190, %f189;
	fma.rn.f32 	%f191, %f190, 0fC0000000, 0f3F800000;
	setp.ge.f32 	%p64, %f186, 0f41102CB4;
	selp.f32 	%f192, 0f3F800000, %f191, %p64;
	copysign.f32 	%f193, %f185, %f192;
	mul.f32 	%f194, %f185, %f185;
	fma.rn.f32 	%f195, %f194, 0f3C80F082, 0fBD563CAE;
	fma.rn.f32 	%f196, %f195, %f194, 0f3E085941;
	fma.rn.f32 	%f197, %f196, %f194, 0fBEAAA9ED;
	fma.rn.f32 	%f198, %f197, %f194, 0f00000000;
	fma.rn.f32 	%f199, %f198, %f185, %f185;
	setp.ge.f32 	%p65, %f186, 0f3F19999A;
	selp.f32 	%f200, %f193, %f199, %p65;
	mul.f32 	%f201, %f178, 0f3F000000;
	add.f32 	%f202, %f200, 0f3F800000;
	mul.f32 	%f203, %f201, %f202;
	mul.f32 	%f204, %f179, %f179;
	mul.f32 	%f205, %f179, %f204;
	fma.rn.f32 	%f206, %f205, 0f3D372713, %f179;
	mul.f32 	%f207, %f206, 0f3F4C422A;
	abs.f32 	%f208, %f207;
	mul.f32 	%f209, %f208, 0f4038AA3B;
	ex2.approx.ftz.f32 	%f210, %f209;
	add.f32 	%f211, %f210, 0f3F800000;
	rcp.approx.ftz.f32 	%f212, %f211;
	fma.rn.f32 	%f213, %f212, 0fC0000000, 0f3F800000;
	setp.ge.f32 	%p66, %f208, 0f41102CB4;
	selp.f32 	%f214, 0f3F800000, %f213, %p66;
	copysign.f32 	%f215, %f207, %f214;
	mul.f32 	%f216, %f207, %f207;
	fma.rn.f32 	%f217, %f216, 0f3C80F082, 0fBD563CAE;
	fma.rn.f32 	%f218, %f217, %f216, 0f3E085941;
	fma.rn.f32 	%f219, %f218, %f216, 0fBEAAA9ED;
	fma.rn.f32 	%f220, %f219, %f216, 0f00000000;
	fma.rn.f32 	%f221, %f220, %f207, %f207;
	setp.ge.f32 	%p67, %f208, 0f3F19999A;
	selp.f32 	%f222, %f215, %f221, %p67;
	mul.f32 	%f223, %f179, 0f3F000000;
	add.f32 	%f224, %f222, 0f3F800000;
	mul.f32 	%f225, %f223, %f224;
	mul.f32 	%f226, %f180, %f180;
	mul.f32 	%f227, %f180, %f226;
	fma.rn.f32 	%f228, %f227, 0f3D372713, %f180;
	mul.f32 	%f229, %f228, 0f3F4C422A;
	abs.f32 	%f230, %f229;
	mul.f32 	%f231, %f230, 0f4038AA3B;
	ex2.approx.ftz.f32 	%f232, %f231;
	add.f32 	%f233, %f232, 0f3F800000;
	rcp.approx.ftz.f32 	%f234, %f233;
	fma.rn.f32 	%f235, %f234, 0fC0000000, 0f3F800000;
	setp.ge.f32 	%p68, %f230, 0f41102CB4;
	selp.f32 	%f236, 0f3F800000, %f235, %p68;
	copysign.f32 	%f237, %f229, %f236;
	mul.f32 	%f238, %f229, %f229;
	fma.rn.f32 	%f239, %f238, 0f3C80F082, 0fBD563CAE;
	fma.rn.f32 	%f240, %f239, %f238, 0f3E085941;
	fma.rn.f32 	%f241, %f240, %f238, 0fBEAAA9ED;
	fma.rn.f32 	%f242, %f241, %f238, 0f00000000;
	fma.rn.f32 	%f243, %f242, %f229, %f229;
	setp.ge.f32 	%p69, %f230, 0f3F19999A;
	selp.f32 	%f244, %f237, %f243, %p69;
	mul.f32 	%f245, %f180, 0f3F000000;
	add.f32 	%f246, %f244, 0f3F800000;
	mul.f32 	%f247, %f245, %f246;
	mul.f32 	%f248, %f181, %f181;
	mul.f32 	%f249, %f181, %f248;
	fma.rn.f32 	%f250, %f249, 0f3D372713, %f181;
	mul.f32 	%f251, %f250, 0f3F4C422A;
	abs.f32 	%f252, %f251;
	mul.f32 	%f253, %f252, 0f4038AA3B;
	ex2.approx.ftz.f32 	%f254, %f253;
	add.f32 	%f255, %f254, 0f3F800000;
	rcp.approx.ftz.f32 	%f256, %f255;
	fma.rn.f32 	%f257, %f256, 0fC0000000, 0f3F800000;
	setp.ge.f32 	%p70, %f252, 0f41102CB4;
	selp.f32 	%f258, 0f3F800000, %f257, %p70;
	copysign.f32 	%f259, %f251, %f258;
	mul.f32 	%f260, %f251, %f251;
	fma.rn.f32 	%f261, %f260, 0f3C80F082, 0fBD563CAE;
	fma.rn.f32 	%f262, %f261, %f260, 0f3E085941;
	fma.rn.f32 	%f263, %f262, %f260, 0fBEAAA9ED;
	fma.rn.f32 	%f264, %f263, %f260, 0f00000000;
	fma.rn.f32 	%f265, %f264, %f251, %f251;
	setp.ge.f32 	%p71, %f252, 0f3F19999A;
	selp.f32 	%f266, %f259, %f265, %p71;
	mul.f32 	%f267, %f181, 0f3F000000;
	add.f32 	%f268, %f266, 0f3F800000;
	mul.f32 	%f269, %f267, %f268;
	st.local.v4.f32 	[%rd120], {%f203, %f225, %f247, %f269};
	add.s32 	%r337, %r337, 4;
	setp.eq.s32 	%p72, %r337, %r335;
	@%p72 bra 	$L__BB2_89;
	bra.uni 	$L__BB2_88;
$L__BB2_89:
	setp.eq.s32 	%p73, %r78, 0;
	@%p73 bra 	$L__BB2_94;
	setp.eq.s32 	%p74, %r78, 1;
	@%p74 bra 	$L__BB2_92;
	mul.wide.u32 	%rd121, %r335, 4;
	add.s64 	%rd122, %rd6, %rd121;
	ld.local.f32 	%f270, [%rd122];
	mul.f32 	%f271, %f270, %f270;
	mul.f32 	%f272, %f270, %f271;
	fma.rn.f32 	%f273, %f272, 0f3D372713, %f270;
	mul.f32 	%f274, %f273, 0f3F4C422A;
	abs.f32 	%f275, %f274;
	mul.f32 	%f276, %f275, 0f4038AA3B;
	ex2.approx.ftz.f32 	%f277, %f276;
	add.f32 	%f278, %f277, 0f3F800000;
	rcp.approx.ftz.f32 	%f279, %f278;
	fma.rn.f32 	%f280, %f279, 0fC0000000, 0f3F800000;
	setp.ge.f32 	%p75, %f275, 0f41102CB4;
	selp.f32 	%f281, 0f3F800000, %f280, %p75;
	copysign.f32 	%f282, %f274, %f281;
	mul.f32 	%f283, %f274, %f274;
	fma.rn.f32 	%f284, %f283, 0f3C80F082, 0fBD563CAE;
	fma.rn.f32 	%f285, %f284, %f283, 0f3E085941;
	fma.rn.f32 	%f286, %f285, %f283, 0fBEAAA9ED;
	fma.rn.f32 	%f287, %f286, %f283, 0f00000000;
	fma.rn.f32 	%f288, %f287, %f274, %f274;
	setp.ge.f32 	%p76, %f275, 0f3F19999A;
	selp.f32 	%f289, %f282, %f288, %p76;
	mul.f32 	%f290, %f270, 0f3F000000;
	add.f32 	%f291, %f289, 0f3F800000;
	mul.f32 	%f292, %f290, %f291;
	st.local.f32 	[%rd122], %f292;
	ld.local.f32 	%f293, [%rd122+4];
	mul.f32 	%f294, %f293, %f293;
	mul.f32 	%f295, %f293, %f294;
	fma.rn.f32 	%f296, %f295, 0f3D372713, %f293;
	mul.f32 	%f297, %f296, 0f3F4C422A;
	abs.f32 	%f298, %f297;
	mul.f32 	%f299, %f298, 0f4038AA3B;
	ex2.approx.ftz.f32 	%f300, %f299;
	add.f32 	%f301, %f300, 0f3F800000;
	rcp.approx.ftz.f32 	%f302, %f301;
	fma.rn.f32 	%f303, %f302, 0fC0000000, 0f3F800000;
	setp.ge.f32 	%p77, %f298, 0f41102CB4;
	selp.f32 	%f304, 0f3F800000, %f303, %p77;
	copysign.f32 	%f305, %f297, %f304;
	mul.f32 	%f306, %f297, %f297;
	fma.rn.f32 	%f307, %f306, 0f3C80F082, 0fBD563CAE;
	fma.rn.f32 	%f308, %f307, %f306, 0f3E085941;
	fma.rn.f32 	%f309, %f308, %f306, 0fBEAAA9ED;
	fma.rn.f32 	%f310, %f309, %f306, 0f00000000;
	fma.rn.f32 	%f311, %f310, %f297, %f297;
	setp.ge.f32 	%p78, %f298, 0f3F19999A;
	selp.f32 	%f312, %f305, %f311, %p78;
	mul.f32 	%f313, %f293, 0f3F000000;
	add.f32 	%f314, %f312, 0f3F800000;
	mul.f32 	%f315, %f313, %f314;
	st.local.f32 	[%rd122+4], %f315;
	add.s32 	%r335, %r335, 2;
$L__BB2_92:
	and.b32  	%r240, %r167, 1;
	setp.eq.b32 	%p79, %r240, 1;
	not.pred 	%p80, %p79;
	@%p80 bra 	$L__BB2_94;
	mul.wide.u32 	%rd123, %r335, 4;
	add.s64 	%rd124, %rd6, %rd123;
	ld.local.f32 	%f316, [%rd124];
	mul.f32 	%f317, %f316, %f316;
	mul.f32 	%f318, %f316, %f317;
	fma.rn.f32 	%f319, %f318, 0f3D372713, %f316;
	mul.f32 	%f320, %f319, 0f3F4C422A;
	abs.f32 	%f321, %f320;
	mul.f32 	%f322, %f321, 0f4038AA3B;
	ex2.approx.ftz.f32 	%f323, %f322;
	add.f32 	%f324, %f323, 0f3F800000;
	rcp.approx.ftz.f32 	%f325, %f324;
	fma.rn.f32 	%f326, %f325, 0fC0000000, 0f3F800000;
	setp.ge.f32 	%p81, %f321, 0f41102CB4;
	selp.f32 	%f327, 0f3F800000, %f326, %p81;
	copysign.f32 	%f328, %f320, %f327;
	mul.f32 	%f329, %f320, %f320;
	fma.rn.f32 	%f330, %f329, 0f3C80F082, 0fBD563CAE;
	fma.rn.f32 	%f331, %f330, %f329, 0f3E085941;
	fma.rn.f32 	%f332, %f331, %f329, 0fBEAAA9ED;
	fma.rn.f32 	%f333, %f332, %f329, 0f00000000;
	fma.rn.f32 	%f334, %f333, %f320, %f320;
	setp.ge.f32 	%p82, %f321, 0f3F19999A;
	selp.f32 	%f335, %f328, %f334, %p82;
	mul.f32 	%f336, %f316, 0f3F000000;
	add.f32 	%f337, %f335, 0f3F800000;
	mul.f32 	%f338, %f336, %f337;
	st.local.f32 	[%rd124], %f338;
$L__BB2_94:
	setp.gt.s32 	%p83, %r166, 0;
	min.s32 	%r85, %r166, 1024;
	@%p83 bra 	$L__BB2_95;
	bra.uni 	$L__BB2_135;
$L__BB2_95:
	add.s32 	%r88, %r85, -1;
	and.b32  	%r89, %r85, 15;
	and.b32  	%r90, %r85, 7;
	setp.lt.u32 	%p84, %r88, 15;
	mov.b32 	%r351, 0;
	@%p84 bra 	$L__BB2_169;
	and.b32  	%r351, %r85, 2032;
	mov.b32 	%r338, 0;
	bra.uni 	$L__BB2_168;
$L__BB2_97:
	and.b32  	%r341, %r85, 2032;
	mov.b32 	%r339, 0;
$L__BB2_98:
	.pragma "nounroll";
	mul.wide.u32 	%rd132, %r339, 4;
	add.s64 	%rd133, %rd8, %rd132;
	mov.f32 	%f340, 0f00000000;
	st.local.v4.f32 	[%rd133+4096], {%f340, %f340, %f340, %f340};
	st.local.v4.f32 	[%rd133+4112], {%f340, %f340, %f340, %f340};
	st.local.v4.f32 	[%rd133+4128], {%f340, %f340, %f340, %f340};
	st.local.v4.f32 	[%rd133+4144], {%f340, %f340, %f340, %f340};
	add.s32 	%r339, %r339, 16;
	setp.ne.s32 	%p94, %r339, %r341;
	@%p94 bra 	$L__BB2_98;
$L__BB2_99:
	setp.eq.s32 	%p95, %r89, 0;
	@%p95 bra 	$L__BB2_109;
	setp.lt.u32 	%p96, %r89, 8;
	@%p96 bra 	$L__BB2_102;
	mul.wide.u32 	%rd134, %r341, 4;
	add.s64 	%rd135, %rd8, %rd134;
	mov.b32 	%r250, 0;
	st.local.u32 	[%rd135+4096], %r250;
	st.local.u32 	[%rd135+4100], %r250;
	st.local.u32 	[%rd135+4104], %r250;
	st.local.u32 	[%rd135+4108], %r250;
	st.local.u32 	[%rd135+4112], %r250;
	st.local.u32 	[%rd135+4116], %r250;
	st.local.u32 	[%rd135+4120], %r250;
	st.local.u32 	[%rd135+4124], %r250;
	add.s32 	%r341, %r341, 8;
$L__BB2_102:
	setp.eq.s32 	%p97, %r90, 0;
	@%p97 bra 	$L__BB2_109;
	and.b32  	%r99, %r85, 3;
	setp.lt.u32 	%p98, %r90, 4;
	@%p98 bra 	$L__BB2_105;
	mul.wide.u32 	%rd136, %r341, 4;
	add.s64 	%rd137, %rd8, %rd136;
	mov.b32 	%r251, 0;
	st.local.u32 	[%rd137+4096], %r251;
	st.local.u32 	[%rd137+4100], %r251;
	st.local.u32 	[%rd137+4104], %r251;
	st.local.u32 	[%rd137+4108], %r251;
	add.s32 	%r341, %r341, 4;
$L__BB2_105:
	setp.eq.s32 	%p99, %r99, 0;
	@%p99 bra 	$L__BB2_109;
	mul.wide.u32 	%rd138, %r341, 4;
	add.s64 	%rd17, %rd8, %rd138;
	mov.b32 	%r252, 0;
	st.local.u32 	[%rd17+4096], %r252;
	setp.eq.s32 	%p100, %r99, 1;
	@%p100 bra 	$L__BB2_109;
	mov.b32 	%r253, 0;
	st.local.u32 	[%rd17+4100], %r253;
	setp.eq.s32 	%p101, %r99, 2;
	@%p101 bra 	$L__BB2_109;
	mov.b32 	%r254, 0;
	st.local.u32 	[%rd17+4104], %r254;
$L__BB2_109:
	setp.lt.u32 	%p102, %r88, 15;
	mov.b32 	%r345, 0;
	@%p102 bra 	$L__BB2_112;
	and.b32  	%r345, %r85, 2032;
	mov.b32 	%r343, 0;
$L__BB2_111:
	.pragma "nounroll";
	mul.wide.u32 	%rd139, %r343, 4;
	add.s64 	%rd140, %rd8, %rd139;
	mov.f32 	%f341, 0f00000000;
	st.local.v4.f32 	[%rd140+8192], {%f341, %f341, %f341, %f341};
	st.local.v4.f32 	[%rd140+8208], {%f341, %f341, %f341, %f341};
	st.local.v4.f32 	[%rd140+8224], {%f341, %f341, %f341, %f341};
	st.local.v4.f32 	[%rd140+8240], {%f341, %f341, %f341, %f341};
	add.s32 	%r343, %r343, 16;
	setp.ne.s32 	%p103, %r343, %r345;
	@%p103 bra 	$L__BB2_111;
$L__BB2_112:
	setp.eq.s32 	%p104, %r89, 0;
	@%p104 bra 	$L__BB2_122;
	setp.lt.u32 	%p105, %r89, 8;
	@%p105 bra 	$L__BB2_115;
	mul.wide.u32 	%rd141, %r345, 4;
	add.s64 	%rd142, %rd8, %rd141;
	mov.b32 	%r257, 0;
	st.local.u32 	[%rd142+8192], %r257;
	st.local.u32 	[%rd142+8196], %r257;
	st.local.u32 	[%rd142+8200], %r257;
	st.local.u32 	[%rd142+8204], %r257;
	st.local.u32 	[%rd142+8208], %r257;
	st.local.u32 	[%rd142+8212], %r257;
	st.local.u32 	[%rd142+8216], %r257;
	st.local.u32 	[%rd142+8220], %r257;
	add.s32 	%r345, %r345, 8;
$L__BB2_115:
	setp.eq.s32 	%p106, %r90, 0;
	@%p106 bra 	$L__BB2_122;
	and.b32  	%r108, %r85, 3;
	setp.lt.u32 	%p107, %r90, 4;
	@%p107 bra 	$L__BB2_118;
	mul.wide.u32 	%rd143, %r345, 4;
	add.s64 	%rd144, %rd8, %rd143;
	mov.b32 	%r258, 0;
	st.local.u32 	[%rd144+8192], %r258;
	st.local.u32 	[%rd144+8196], %r258;
	st.local.u32 	[%rd144+8200], %r258;
	st.local.u32 	[%rd144+8204], %r258;
	add.s32 	%r345, %r345, 4;
$L__BB2_118:
	setp.eq.s32 	%p108, %r108, 0;
	@%p108 bra 	$L__BB2_122;
	mul.wide.u32 	%rd145, %r345, 4;
	add.s64 	%rd18, %rd8, %rd145;
	mov.b32 	%r259, 0;
	st.local.u32 	[%rd18+8192], %r259;
	setp.eq.s32 	%p109, %r108, 1;
	@%p109 bra 	$L__BB2_122;
	mov.b32 	%r260, 0;
	st.local.u32 	[%rd18+8196], %r260;
	setp.eq.s32 	%p110, %r108, 2;
	@%p110 bra 	$L__BB2_122;
	mov.b32 	%r261, 0;
	st.local.u32 	[%rd18+8200], %r261;
$L__BB2_122:
	setp.lt.u32 	%p111, %r88, 15;
	mov.b32 	%r349, 0;
	@%p111 bra 	$L__BB2_125;
	and.b32  	%r349, %r85, 2032;
	mov.b32 	%r347, 0;
$L__BB2_124:
	.pragma "nounroll";
	mul.wide.u32 	%rd146, %r347, 4;
	add.s64 	%rd147, %rd8, %rd146;
	mov.f32 	%f342, 0f00000000;
	st.local.v4.f32 	[%rd147+12288], {%f342, %f342, %f342, %f342};
	st.local.v4.f32 	[%rd147+12304], {%f342, %f342, %f342, %f342};
	st.local.v4.f32 	[%rd147+12320], {%f342, %f342, %f342, %f342};
	st.local.v4.f32 	[%rd147+12336], {%f342, %f342, %f342, %f342};
	add.s32 	%r347, %r347, 16;
	setp.ne.s32 	%p112, %r347, %r349;
	@%p112 bra 	$L__BB2_124;
$L__BB2_125:
	setp.eq.s32 	%p113, %r89, 0;
	@%p113 bra 	$L__BB2_135;
	setp.lt.u32 	%p114, %r89, 8;
	@%p114 bra 	$L__BB2_128;
	mul.wide.u32 	%rd148, %r349, 4;
	add.s64 	%rd149, %rd8, %rd148;
	mov.b32 	%r264, 0;
	st.local.u32 	[%rd149+12288], %r264;
	st.local.u32 	[%rd149+12292], %r264;
	st.local.u32 	[%rd149+12296], %r264;
	st.local.u32 	[%rd149+12300], %r264;
	st.local.u32 	[%rd149+12304], %r264;
	st.local.u32 	[%rd149+12308], %r264;
	st.local.u32 	[%rd149+12312], %r264;
	st.local.u32 	[%rd149+12316], %r264;
	add.s32 	%r349, %r349, 8;
$L__BB2_128:
	setp.eq.s32 	%p115, %r90, 0;
	@%p115 bra 	$L__BB2_135;
	and.b32  	%r117, %r85, 3;
	setp.lt.u32 	%p116, %r90, 4;
	@%p116 bra 	$L__BB2_131;
	mul.wide.u32 	%rd150, %r349, 4;
	add.s64 	%rd151, %rd8, %rd150;
	mov.b32 	%r265, 0;
	st.local.u32 	[%rd151+12288], %r265;
	st.local.u32 	[%rd151+12292], %r265;
	st.local.u32 	[%rd151+12296], %r265;
	st.local.u32 	[%rd151+12300], %r265;
	add.s32 	%r349, %r349, 4;
$L__BB2_131:
	setp.eq.s32 	%p117, %r117, 0;
	@%p117 bra 	$L__BB2_135;
	mul.wide.u32 	%rd152, %r349, 4;
	add.s64 	%rd19, %rd8, %rd152;
	mov.b32 	%r266, 0;
	st.local.u32 	[%rd19+12288], %r266;
	setp.eq.s32 	%p118, %r117, 1;
	@%p118 bra 	$L__BB2_135;
	mov.b32 	%r267, 0;
	st.local.u32 	[%rd19+12292], %r267;
	setp.eq.s32 	%p119, %r117, 2;
	@%p119 bra 	$L__BB2_135;
	mov.b32 	%r268, 0;
	st.local.u32 	[%rd19+12296], %r268;
$L__BB2_135:
	not.pred 	%p120, %p1;
	@%p120 bra 	$L__BB2_155;
	add.s32 	%r270, %r166, -1;
	shr.u32 	%r271, %r270, 2;
	add.s32 	%r272, %r271, 1;
	and.b32  	%r127, %r272, 2147483646;
	and.b32  	%r128, %r270, 4;
	mov.b32 	%r354, 0;
	mov.u32 	%r359, %r354;
$L__BB2_137:
	setp.lt.u32 	%p121, %r166, 5;
	mul.wide.u32 	%rd153, %r354, 4;
	add.s64 	%rd154, %rd6, %rd153;
	ld.local.f32 	%f2, [%rd154];
	mov.b32 	%r360, 0;
	@%p121 bra 	$L__BB2_148;
	mov.b32 	%r360, 0;
	mov.u32 	%r358, %r360;
$L__BB2_139:
	mul.wide.s32 	%rd155, %r359, 4096;
	add.s64 	%rd156, %rd8, %rd155;
	mad.lo.s32 	%r134, %r360, %r167, %r354;
	mul.wide.u32 	%rd157, %r134, 4;
	add.s64 	%rd158, %rd3, %rd157;
	ld.global.nc.f32 	%f343, [%rd158];
	mul.wide.u32 	%rd159, %r360, 4;
	add.s64 	%rd21, %rd156, %rd159;
	ld.local.f32 	%f344, [%rd21];
	fma.rn.f32 	%f345, %f2, %f343, %f344;
	st.local.f32 	[%rd21], %f345;
	add.s32 	%r276, %r360, 1;
	setp.ge.s32 	%p122, %r276, %r166;
	@%p122 bra 	$L__BB2_143;
	add.s32 	%r135, %r134, %r167;
	mul.wide.u32 	%rd160, %r135, 4;
	add.s64 	%rd161, %rd3, %rd160;
	ld.global.nc.f32 	%f346, [%rd161];
	ld.local.f32 	%f347, [%rd21+4];
	fma.rn.f32 	%f348, %f2, %f346, %f347;
	st.local.f32 	[%rd21+4], %f348;
	add.s32 	%r277, %r360, 2;
	setp.ge.s32 	%p123, %r277, %r166;
	@%p123 bra 	$L__BB2_143;
	add.s32 	%r136, %r135, %r167;
	mul.wide.u32 	%rd162, %r136, 4;
	add.s64 	%rd163, %rd3, %rd162;
	ld.global.nc.f32 	%f349, [%rd163];
	ld.local.f32 	%f350, [%rd21+8];
	fma.rn.f32 	%f351, %f2, %f349, %f350;
	st.local.f32 	[%rd21+8], %f351;
	add.s32 	%r278, %r360, 3;
	setp.ge.s32 	%p124, %r278, %r166;
	@%p124 bra 	$L__BB2_143;
	add.s32 	%r279, %r136, %r167;
	mul.wide.u32 	%rd164, %r279, 4;
	add.s64 	%rd165, %rd3, %rd164;
	ld.global.nc.f32 	%f352, [%rd165];
	ld.local.f32 	%f353, [%rd21+12];
	fma.rn.f32 	%f354, %f2, %f352, %f353;
	st.local.f32 	[%rd21+12], %f354;
$L__BB2_143:
	add.s32 	%r280, %r359, 1;
	shr.s32 	%r281, %r280, 31;
	shr.u32 	%r282, %r281, 30;
	add.s32 	%r283, %r280, %r282;
	and.b32  	%r284, %r283, -4;
	sub.s32 	%r137, %r280, %r284;
	mul.wide.s32 	%rd166, %r137, 4096;
	add.s64 	%rd167, %rd8, %rd166;
	shl.b32 	%r285, %r167, 2;
	add.s32 	%r138, %r134, %r285;
	mul.wide.u32 	%rd168, %r138, 4;
	add.s64 	%rd169, %rd3, %rd168;
	ld.global.nc.f32 	%f355, [%rd169];
	add.s64 	%rd22, %rd167, %rd159;
	ld.local.f32 	%f356, [%rd22+16];
	fma.rn.f32 	%f357, %f2, %f355, %f356;
	st.local.f32 	[%rd22+16], %f357;
	add.s32 	%r286, %r360, 5;
	setp.ge.s32 	%p125, %r286, %r166;
	@%p125 bra 	$L__BB2_147;
	add.s32 	%r139, %r138, %r167;
	mul.wide.u32 	%rd171, %r139, 4;
	add.s64 	%rd172, %rd3, %rd171;
	ld.global.nc.f32 	%f358, [%rd172];
	ld.local.f32 	%f359, [%rd22+20];
	fma.rn.f32 	%f360, %f2, %f358, %f359;
	st.local.f32 	[%rd22+20], %f360;
	add.s32 	%r287, %r360, 6;
	setp.ge.s32 	%p126, %r287, %r166;
	@%p126 bra 	$L__BB2_147;
	add.s32 	%r140, %r139, %r167;
	mul.wide.u32 	%rd173, %r140, 4;
	add.s64 	%rd174, %rd3, %rd173;
	ld.global.nc.f32 	%f361, [%rd174];
	ld.local.f32 	%f362, [%rd22+24];
	fma.rn.f32 	%f363, %f2, %f361, %f362;
	st.local.f32 	[%rd22+24], %f363;
	add.s32 	%r288, %r360, 7;
	setp.ge.s32 	%p127, %r288, %r166;
	@%p127 bra 	$L__BB2_147;
	add.s32 	%r289, %r140, %r167;
	mul.wide.u32 	%rd175, %r289, 4;
	add.s64 	%rd176, %rd3, %rd175;
	ld.global.nc.f32 	%f364, [%rd176];
	ld.local.f32 	%f365, [%rd22+28];
	fma.rn.f32 	%f366, %f2, %f364, %f365;
	st.local.f32 	[%rd22+28], %f366;
$L__BB2_147:
	cvt.u16.u32 	%rs9, %r137;
	add.s16 	%rs10, %rs9, 1;
	cvt.s16.s8 	%rs11, %rs10;
	shr.u16 	%rs12, %rs11, 13;
	and.b16  	%rs13, %rs12, 3;
	add.s16 	%rs14, %rs10, %rs13;
	and.b16  	%rs15, %rs14, 252;
	sub.s16 	%rs16, %rs10, %rs15;
	cvt.u32.u16 	%r290, %rs16;
	cvt.s32.s8 	%r359, %r290;
	add.s32 	%r360, %r360, 8;
	add.s32 	%r358, %r358, 2;
	setp.ne.s32 	%p128, %r358, %r127;
	@%p128 bra 	$L__BB2_139;
$L__BB2_148:
	setp.ne.s32 	%p129, %r128, 0;
	@%p129 bra 	$L__BB2_154;
	mul.wide.s32 	%rd177, %r359, 4096;
	add.s64 	%rd178, %rd8, %rd177;
	mad.lo.s32 	%r147, %r360, %r167, %r354;
	mul.wide.u32 	%rd179, %r147, 4;
	add.s64 	%rd180, %rd3, %rd179;
	ld.global.nc.f32 	%f367, [%rd180];
	mul.wide.u32 	%rd181, %r360, 4;
	add.s64 	%rd23, %rd178, %rd181;
	ld.local.f32 	%f368, [%rd23];
	fma.rn.f32 	%f369, %f2, %f367, %f368;
	st.local.f32 	[%rd23], %f369;
	add.s32 	%r291, %r360, 1;
	setp.ge.s32 	%p130, %r291, %r166;
	@%p130 bra 	$L__BB2_153;
	add.s32 	%r148, %r147, %r167;
	mul.wide.u32 	%rd182, %r148, 4;
	add.s64 	%rd183, %rd3, %rd182;
	ld.global.nc.f32 	%f370, [%rd183];
	ld.local.f32 	%f371, [%rd23+4];
	fma.rn.f32 	%f372, %f2, %f370, %f371;
	st.local.f32 	[%rd23+4], %f372;
	add.s32 	%r292, %r360, 2;
	setp.ge.s32 	%p131, %r292, %r166;
	@%p131 bra 	$L__BB2_153;
	add.s32 	%r149, %r148, %r167;
	mul.wide.u32 	%rd184, %r149, 4;
	add.s64 	%rd185, %rd3, %rd184;
	ld.global.nc.f32 	%f373, [%rd185];
	ld.local.f32 	%f374, [%rd23+8];
	fma.rn.f32 	%f375, %f2, %f373, %f374;
	st.local.f32 	[%rd23+8], %f375;
	add.s32 	%r293, %r360, 3;
	setp.ge.s32 	%p132, %r293, %r166;
	@%p132 bra 	$L__BB2_153;
	add.s32 	%r294, %r149, %r167;
	mul.wide.u32 	%rd186, %r294, 4;
	add.s64 	%rd187, %rd3, %rd186;
	ld.global.nc.f32 	%f376, [%rd187];
	ld.local.f32 	%f377, [%rd23+12];
	fma.rn.f32 	%f378, %f2, %f376, %f377;
	st.local.f32 	[%rd23+12], %f378;
$L__BB2_153:
	add.s32 	%r295, %r359, 1;
	shr.s32 	%r296, %r295, 31;
	shr.u32 	%r297, %r296, 30;
	add.s32 	%r298, %r295, %r297;
	and.b32  	%r299, %r298, -4;
	sub.s32 	%r359, %r295, %r299;
$L__BB2_154:
	add.s32 	%r354, %r354, 1;
	setp.ne.s32 	%p133, %r354, %r167;
	@%p133 bra 	$L__BB2_137;
$L__BB2_155:
	setp.lt.s32 	%p134, %r166, 1;
	@%p134 bra 	$L__BB2_167;
	add.s32 	%r301, %r166, -1;
	and.b32  	%r153, %r166, 7;
	setp.lt.u32 	%p135, %r301, 7;
	mov.b32 	%r366, 0;
	@%p135 bra 	$L__BB2_159;
	and.b32  	%r366, %r166, 2147483640;
	neg.s32 	%r364, %r366;
	add.s64 	%rd206, %rd8, 8192;
	add.s64 	%rd205, %rd5, 16;
	add.s64 	%rd26, %rd4, 16;
	mov.u32 	%r363, %r2;
$L__BB2_158:
	.pragma "nounroll";
	mul.wide.s32 	%rd188, %r363, 4;
	add.s64 	%rd189, %rd26, %rd188;
	ld.local.v4.f32 	{%f379, %f380, %f381, %f382}, [%rd206+-8192];
	ld.local.v4.f32 	{%f383, %f384, %f385, %f386}, [%rd206+-4096];
	add.f32 	%f387, %f379, %f383;
	ld.local.v4.f32 	{%f388, %f389, %f390, %f391}, [%rd206];
	add.f32 	%f392, %f387, %f388;
	ld.local.v4.f32 	{%f393, %f394, %f395, %f396}, [%rd206+4096];
	add.f32 	%f397, %f392, %f393;
	ld.global.nc.f32 	%f398, [%rd205+-16];
	add.f32 	%f399, %f397, %f398;
	st.global.f32 	[%rd189+-16], %f399;
	add.f32 	%f400, %f380, %f384;
	add.f32 	%f401, %f400, %f389;
	add.f32 	%f402, %f401, %f394;
	ld.global.nc.f32 	%f403, [%rd205+-12];
	add.f32 	%f404, %f402, %f403;
	st.global.f32 	[%rd189+-12], %f404;
	add.f32 	%f405, %f381, %f385;
	add.f32 	%f406, %f405, %f390;
	add.f32 	%f407, %f406, %f395;
	ld.global.nc.f32 	%f408, [%rd205+-8];
	add.f32 	%f409, %f407, %f408;
	st.global.f32 	[%rd189+-8], %f409;
	add.f32 	%f410, %f382, %f386;
	add.f32 	%f411, %f410, %f391;
	add.f32 	%f412, %f411, %f396;
	ld.global.nc.f32 	%f413, [%rd205+-4];
	add.f32 	%f414, %f412, %f413;
	st.global.f32 	[%rd189+-4], %f414;
	ld.local.v4.f32 	{%f415, %f416, %f417, %f418}, [%rd206+-8176];
	ld.local.v4.f32 	{%f419, %f420, %f421, %f422}, [%rd206+-4080];
	add.f32 	%f423, %f415, %f419;
	ld.local.v4.f32 	{%f424, %f425, %f426, %f427}, [%rd206+16];
	add.f32 	%f428, %f423, %f424;
	ld.local.v4.f32 	{%f429, %f430, %f431, %f432}, [%rd206+4112];
	add.f32 	%f433, %f428, %f429;
	ld.global.nc.f32 	%f434, [%rd205];
	add.f32 	%f435, %f433, %f434;
	st.global.f32 	[%rd189], %f435;
	add.f32 	%f436, %f416, %f420;
	add.f32 	%f437, %f436, %f425;
	add.f32 	%f438, %f437, %f430;
	ld.global.nc.f32 	%f439, [%rd205+4];
	add.f32 	%f440, %f438, %f439;
	st.global.f32 	[%rd189+4], %f440;
	add.f32 	%f441, %f417, %f421;
	add.f32 	%f442, %f441, %f426;
	add.f32 	%f443, %f442, %f431;
	ld.global.nc.f32 	%f444, [%rd205+8];
	add.f32 	%f445, %f443, %f444;
	st.global.f32 	[%rd189+8], %f445;
	add.f32 	%f446, %f418, %f422;
	add.f32 	%f447, %f446, %f427;
	add.f32 	%f448, %f447, %f432;
	ld.global.nc.f32 	%f449, [%rd205+12];
	add.f32 	%f450, %f448, %f449;
	st.global.f32 	[%rd189+12], %f450;
	add.s32 	%r364, %r364, 8;
	add.s64 	%rd206, %rd206, 32;
	add.s64 	%rd205, %rd205, 32;
	add.s32 	%r363, %r363, 8;
	setp.ne.s32 	%p136, %r364, 0;
	@%p136 bra 	$L__BB2_158;
$L__BB2_159:
	setp.eq.s32 	%p137, %r153, 0;
	@%p137 bra 	$L__BB2_167;
	and.b32  	%r161, %r166, 3;
	setp.lt.u32 	%p138, %r153, 4;
	@%p138 bra 	$L__BB2_162;
	mul.wide.u32 	%rd190, %r366, 4;
	add.s64 	%rd191, %rd8, %rd190;
	ld.local.f32 	%f451, [%rd191];
	ld.local.f32 	%f452, [%rd191+4096];
	add.f32 	%f453, %f451, %f452;
	ld.local.f32 	%f454, [%rd191+8192];
	add.f32 	%f455, %f453, %f454;
	ld.local.f32 	%f456, [%rd191+12288];
	add.f32 	%f457, %f455, %f456;
	add.s64 	%rd192, %rd5, %rd190;
	ld.global.nc.f32 	%f458, [%rd192];
	add.f32 	%f459, %f457, %f458;
	add.s32 	%r302, %r366, %r2;
	mul.wide.s32 	%rd193, %r302, 4;
	add.s64 	%rd194, %rd4, %rd193;
	st.global.f32 	[%rd194], %f459;
	ld.local.f32 	%f460, [%rd191+4];
	ld.local.f32 	%f461, [%rd191+4100];
	add.f32 	%f462, %f460, %f461;
	ld.local.f32 	%f463, [%rd191+8196];
	add.f32 	%f464, %f462, %f463;
	ld.local.f32 	%f465, [%rd191+12292];
	add.f32 	%f466, %f464, %f465;
	ld.global.nc.f32 	%f467, [%rd192+4];
	add.f32 	%f468, %f466, %f467;
	st.global.f32 	[%rd194+4], %f468;
	ld.local.f32 	%f469, [%rd191+8];
	ld.local.f32 	%f470, [%rd191+4104];
	add.f32 	%f471, %f469, %f470;
	ld.local.f32 	%f472, [%rd191+8200];
	add.f32 	%f473, %f471, %f472;
	ld.local.f32 	%f474, [%rd191+12296];
	add.f32 	%f475, %f473, %f474;
	ld.global.nc.f32 	%f476, [%rd192+8];
	add.f32 	%f477, %f475, %f476;
	st.global.f32 	[%rd194+8], %f477;
	ld.local.f32 	%f478, [%rd191+12];
	ld.local.f32 	%f479, [%rd191+4108];
	add.f32 	%f480, %f478, %f479;
	ld.local.f32 	%f481, [%rd191+8204];
	add.f32 	%f482, %f480, %f481;
	ld.local.f32 	%f483, [%rd191+12300];
	add.f32 	%f484, %f482, %f483;
	ld.global.nc.f32 	%f485, [%rd192+12];
	add.f32 	%f486, %f484, %f485;
	st.global.f32 	[%rd194+12], %f486;
	add.s32 	%r366, %r366, 4;
$L__BB2_162:
	setp.eq.s32 	%p139, %r161, 0;
	@%p139 bra 	$L__BB2_167;
	setp.eq.s32 	%p140, %r161, 1;
	@%p140 bra 	$L__BB2_165;
	mul.wide.u32 	%rd195, %r366, 4;
	add.s64 	%rd196, %rd8, %rd195;
	ld.local.f32 	%f487, [%rd196];
	ld.local.f32 	%f488, [%rd196+4096];
	add.f32 	%f489, %f487, %f488;
	ld.local.f32 	%f490, [%rd196+8192];
	add.f32 	%f491, %f489, %f490;
	ld.local.f32 	%f492, [%rd196+12288];
	add.f32 	%f493, %f491, %f492;
	add.s64 	%rd197, %rd5, %rd195;
	ld.global.nc.f32 	%f494, [%rd197];
	add.f32 	%f495, %f493, %f494;
	add.s32 	%r303, %r366, %r2;
	mul.wide.s32 	%rd198, %r303, 4;
	add.s64 	%rd199, %rd4, %rd198;
	st.global.f32 	[%rd199], %f495;
	ld.local.f32 	%f496, [%rd196+4];
	ld.local.f32 	%f497, [%rd196+4100];
	add.f32 	%f498, %f496, %f497;
	ld.local.f32 	%f499, [%rd196+8196];
	add.f32 	%f500, %f498, %f499;
	ld.local.f32 	%f501, [%rd196+12292];
	add.f32 	%f502, %f500, %f501;
	ld.global.nc.f32 	%f503, [%rd197+4];
	add.f32 	%f504, %f502, %f503;
	st.global.f32 	[%rd199+4], %f504;
	add.s32 	%r366, %r366, 2;
$L__BB2_165:
	and.b32  	%r304, %r166, 1;
	setp.eq.b32 	%p141, %r304, 1;
	not.pred 	%p142, %p141;
	@%p142 bra 	$L__BB2_167;
	mul.wide.u32 	%rd200, %r366, 4;
	add.s64 	%rd201, %rd8, %rd200;
	ld.local.f32 	%f505, [%rd201];
	ld.local.f32 	%f506, [%rd201+4096];
	add.f32 	%f507, %f505, %f506;
	ld.local.f32 	%f508, [%rd201+8192];
	add.f32 	%f509, %f507, %f508;
	ld.local.f32 	%f510, [%rd201+12288];
	add.f32 	%f511, %f509, %f510;
	add.s64 	%rd202, %rd5, %rd200;
	ld.global.nc.f32 	%f512, [%rd202];
	add.f32 	%f513, %f511, %f512;
	add.s32 	%r305, %r366, %r2;
	mul.wide.s32 	%rd203, %r305, 4;
	add.s64 	%rd204, %rd4, %rd203;
	st.global.f32 	[%rd204], %f513;
$L__BB2_167:
	ret;
$L__BB2_168:
	.pragma "nounroll";
	mul.wide.u32 	%rd125, %r338, 4;
	add.s64 	%rd126, %rd8, %rd125;
	mov.f32 	%f339, 0f00000000;
	st.local.v4.f32 	[%rd126], {%f339, %f339, %f339, %f339};
	st.local.v4.f32 	[%rd126+16], {%f339, %f339, %f339, %f339};
	st.local.v4.f32 	[%rd126+32], {%f339, %f339, %f339, %f339};
	st.local.v4.f32 	[%rd126+48], {%f339, %f339, %f339, %f339};
	add.s32 	%r338, %r338, 16;
	setp.eq.s32 	%p85, %r338, %r351;
	@%p85 bra 	$L__BB2_169;
	bra.uni 	$L__BB2_168;
$L__BB2_169:
	setp.eq.s32 	%p86, %r89, 0;
	@%p86 bra 	$L__BB2_179;
	setp.lt.u32 	%p87, %r89, 8;
	@%p87 bra 	$L__BB2_172;
	mul.wide.u32 	%rd127, %r351, 4;
	add.s64 	%rd128, %rd8, %rd127;
	mov.b32 	%r243, 0;
	st.local.u32 	[%rd128], %r243;
	st.local.u32 	[%rd128+4], %r243;
	st.local.u32 	[%rd128+8], %r243;
	st.local.u32 	[%rd128+12], %r243;
	st.local.u32 	[%rd128+16], %r243;
	st.local.u32 	[%rd128+20], %r243;
	st.local.u32 	[%rd128+24], %r243;
	st.local.u32 	[%rd128+28], %r243;
	add.s32 	%r351, %r351, 8;
$L__BB2_172:
	setp.eq.s32 	%p88, %r90, 0;
	@%p88 bra 	$L__BB2_179;
	and.b32  	%r124, %r85, 3;
	setp.lt.u32 	%p89, %r90, 4;
	@%p89 bra 	$L__BB2_175;
	mul.wide.u32 	%rd129, %r351, 4;
	add.s64 	%rd130, %rd8, %rd129;
	mov.b32 	%r244, 0;
	st.local.u32 	[%rd130], %r244;
	st.local.u32 	[%rd130+4], %r244;
	st.local.u32 	[%rd130+8], %r244;
	st.local.u32 	[%rd130+12], %r244;
	add.s32 	%r351, %r351, 4;
$L__BB2_175:
	setp.eq.s32 	%p90, %r124, 0;
	@%p90 bra 	$L__BB2_179;
	mul.wide.u32 	%rd131, %r351, 4;
	add.s64 	%rd20, %rd8, %rd131;
	mov.b32 	%r245, 0;
	st.local.u32 	[%rd20], %r245;
	setp.eq.s32 	%p91, %r124, 1;
	@%p91 bra 	$L__BB2_179;
	mov.b32 	%r246, 0;
	st.local.u32 	[%rd20+4], %r246;
	setp.eq.s32 	%p92, %r124, 2;
	@%p92 bra 	$L__BB2_179;
	mov.b32 	%r247, 0;
	st.local.u32 	[%rd20+8], %r247;
$L__BB2_179:
	setp.lt.u32 	%p93, %r88, 15;
	mov.b32 	%r341, 0;
	@%p93 bra 	$L__BB2_99;
	bra.uni 	$L__BB2_97;

}
	// .globl	_Z31custom_scheduled_softmax_kernelPKfPfii
.visible .entry _Z31custom_scheduled_softmax_kernelPKfPfii(
	.param .u64 .ptr .align 1 _Z31custom_scheduled_softmax_kernelPKfPfii_param_0,
	.param .u64 .ptr .align 1 _Z31custom_scheduled_softmax_kernelPKfPfii_param_1,
	.param .u32 _Z31custom_scheduled_softmax_kernelPKfPfii_param_2,
	.param .u32 _Z31custom_scheduled_softmax_kernelPKfPfii_param_3
)
.maxntid 256
.minnctapersm 4
{
	.reg .pred 	%p<14>;
	.reg .b32 	%r<37>;
	.reg .b32 	%f<38>;
	.reg .b64 	%rd<8>;

	ld.param.u64 	%rd1, [_Z31custom_scheduled_softmax_kernelPKfPfii_param_0];
	ld.param.u64 	%rd2, [_Z31custom_scheduled_softmax_kernelPKfPfii_param_1];
	ld.param.u32 	%r3, [_Z31custom_scheduled_softmax_kernelPKfPfii_param_3];
	mov.u32 	%r4, %ctaid.y;
	mov.u32 	%r5, %ntid.x;
	mov.u32 	%r1, %tid.x;
	mad.lo.s32 	%r2, %r4, %r5, %r1;
	setp.ge.s32 	%p1, %r2, %r3;
	@%p1 bra 	$L__BB3_2;
	cvta.to.global.u64 	%rd3, %rd2;
	cvta.to.global.u64 	%rd4, %rd1;
	mov.u32 	%r6, %ctaid.x;
	mad.lo.s32 	%r7, %r3, %r6, %r2;
	mul.wide.u32 	%rd5, %r7, 4;
	add.s64 	%rd6, %rd4, %rd5;
	ld.global.nc.f32 	%f1, [%rd6];
	shl.b32 	%r8, %r1, 2;
	mov.u32 	%r9, shared_mem;
	add.s32 	%r10, %r9, %r8;
	st.shared.f32 	[%r10], %f1;
	barrier.sync 	0;
	mov.b32 	%r11, %f1;
	shfl.sync.down.b32	%r12|%p2, %r11, 16, 31, -1;
	mov.b32 	%f2, %r12;
	max.f32 	%f3, %f1, %f2;
	mov.b32 	%r13, %f3;
	shfl.sync.down.b32	%r14|%p3, %r13, 8, 31, -1;
	mov.b32 	%f4, %r14;
	max.f32 	%f5, %f3, %f4;
	mov.b32 	%r15, %f5;
	shfl.sync.down.b32	%r16|%p4, %r15, 4, 31, -1;
	mov.b32 	%f6, %r16;
	max.f32 	%f7, %f5, %f6;
	mov.b32 	%r17, %f7;
	shfl.sync.down.b32	%r18|%p5, %r17, 2, 31, -1;
	mov.b32 	%f8, %r18;
	max.f32 	%f9, %f7, %f8;
	mov.b32 	%r19, %f9;
	shfl.sync.down.b32	%r20|%p6, %r19, 1, 31, -1;
	mov.b32 	%f10, %r20;
	max.f32 	%f11, %f9, %f10;
	mov.b32 	%r21, %f11;
	shfl.sync.idx.b32	%r22|%p7, %r21, 0, 31, -1;
	mov.b32 	%f12, %r22;
	sub.f32 	%f13, %f1, %f12;
	fma.rn.f32 	%f14, %f13, 0f3BBB989D, 0f3F000000;
	cvt.sat.f32.f32 	%f15, %f14;
	mov.f32 	%f16, 0f4B400001;
	mov.f32 	%f17, 0f437C0000;
	fma.rm.f32 	%f18, %f15, %f17, %f16;
	add.f32 	%f19, %f18, 0fCB40007F;
	neg.f32 	%f20, %f19;
	fma.rn.f32 	%f21, %f13, 0f3FB8AA3B, %f20;
	fma.rn.f32 	%f22, %f13, 0f32A57060, %f21;
	mov.b32 	%r23, %f18;
	shl.b32 	%r24, %r23, 23;
	mov.b32 	%f23, %r24;
	ex2.approx.ftz.f32 	%f24, %f22;
	mul.f32 	%f25, %f24, %f23;
	st.shared.f32 	[%r10], %f25;
	barrier.sync 	0;
	mov.b32 	%r25, %f25;
	shfl.sync.down.b32	%r26|%p8, %r25, 16, 31, -1;
	mov.b32 	%f26, %r26;
	add.f32 	%f27, %f25, %f26;
	mov.b32 	%r27, %f27;
	shfl.sync.down.b32	%r28|%p9, %r27, 8, 31, -1;
	mov.b32 	%f28, %r28;
	add.f32 	%f29, %f27, %f28;
	mov.b32 	%r29, %f29;
	shfl.sync.down.b32	%r30|%p10, %r29, 4, 31, -1;
	mov.b32 	%f30, %r30;
	add.f32 	%f31, %f29, %f30;
	mov.b32 	%r31, %f31;
	shfl.sync.down.b32	%r32|%p11, %r31, 2, 31, -1;
	mov.b32 	%f32, %r32;
	add.f32 	%f33, %f31, %f32;
	mov.b32 	%r33, %f33;
	shfl.sync.down.b32	%r34|%p12, %r33, 1, 31, -1;
	mov.b32 	%f34, %r34;
	add.f32 	%f35, %f33, %f34;
	mov.b32 	%r35, %f35;
	shfl.sync.idx.b32	%r36|%p13, %r35, 0, 31, -1;
	mov.b32 	%f36, %r36;
	div.rn.f32 	%f37, %f25, %f36;
	add.s64 	%rd7, %rd3, %rd5;
	st.global.f32 	[%rd7], %f37;
$L__BB3_2:
	ret;

}
	// .globl	_Z34custom_scheduled_layer_norm_kernelPKfS0_S0_Pfiif
.visible .entry _Z34custom_scheduled_layer_norm_kernelPKfS0_S0_Pfiif(
	.param .u64 .ptr .align 1 _Z34custom_scheduled_layer_norm_kernelPKfS0_S0_Pfiif_param_0,
	.param .u64 .ptr .align 1 _Z34custom_scheduled_layer_norm_kernelPKfS0_S0_Pfiif_param_1,
	.param .u64 .ptr .align 1 _Z34custom_scheduled_layer_norm_kernelPKfS0_S0_Pfiif_param_2,
	.param .u64 .ptr .align 1 _Z34custom_scheduled_layer_norm_kernelPKfS0_S0_Pfiif_param_3,
	.param .u32 _Z34custom_scheduled_layer_norm_kernelPKfS0_S0_Pfiif_param_4,
	.param .u32 _Z34custom_scheduled_layer_norm_kernelPKfS0_S0_Pfiif_param_5,
	.param .f32 _Z34custom_scheduled_layer_norm_kernelPKfS0_S0_Pfiif_param_6
)
.maxntid 256
.minnctapersm 4
{
	.reg .pred 	%p<14>;
	.reg .b32 	%r<32>;
	.reg .b32 	%f<36>;
	.reg .b64 	%rd<15>;

	ld.param.u64 	%rd1, [_Z34custom_scheduled_layer_norm_kernelPKfS0_S0_Pfiif_param_0];
	ld.param.u64 	%rd2, [_Z34custom_scheduled_layer_norm_kernelPKfS0_S0_Pfiif_param_1];
	ld.param.u64 	%rd3, [_Z34custom_scheduled_layer_norm_kernelPKfS0_S0_Pfiif_param_2];
	ld.param.u64 	%rd4, [_Z34custom_scheduled_layer_norm_kernelPKfS0_S0_Pfiif_param_3];
	ld.param.u32 	%r2, [_Z34custom_scheduled_layer_norm_kernelPKfS0_S0_Pfiif_param_5];
	ld.param.f32 	%f1, [_Z34custom_scheduled_layer_norm_kernelPKfS0_S0_Pfiif_param_6];
	mov.u32 	%r1, %tid.x;
	setp.ge.s32 	%p1, %r1, %r2;
	@%p1 bra 	$L__BB4_2;
	cvta.to.global.u64 	%rd5, %rd2;
	cvta.to.global.u64 	%rd6, %rd3;
	cvta.to.global.u64 	%rd7, %rd4;
	cvta.to.global.u64 	%rd8, %rd1;
	mov.u32 	%r3, %ctaid.x;
	mad.lo.s32 	%r4, %r2, %r3, %r1;
	mul.wide.u32 	%rd9, %r4, 4;
	add.s64 	%rd10, %rd8, %rd9;
	ld.global.nc.f32 	%f2, [%rd10];
	shl.b32 	%r5, %r1, 2;
	mov.u32 	%r6, shared_mem;
	add.s32 	%r7, %r6, %r5;
	st.shared.f32 	[%r7], %f2;
	barrier.sync 	0;
	mov.b32 	%r8, %f2;
	shfl.sync.down.b32	%r9|%p2, %r8, 16, 31, -1;
	mov.b32 	%f3, %r9;
	add.f32 	%f4, %f2, %f3;
	mov.b32 	%r10, %f4;
	shfl.sync.down.b32	%r11|%p3, %r10, 8, 31, -1;
	mov.b32 	%f5, %r11;
	add.f32 	%f6, %f4, %f5;
	mov.b32 	%r12, %f6;
	shfl.sync.down.b32	%r13|%p4, %r12, 4, 31, -1;
	mov.b32 	%f7, %r13;
	add.f32 	%f8, %f6, %f7;
	mov.b32 	%r14, %f8;
	shfl.sync.down.b32	%r15|%p5, %r14, 2, 31, -1;
	mov.b32 	%f9, %r15;
	add.f32 	%f10, %f8, %f9;
	mov.b32 	%r16, %f10;
	shfl.sync.down.b32	%r17|%p6, %r16, 1, 31, -1;
	mov.b32 	%f11, %r17;
	add.f32 	%f12, %f10, %f11;
	mov.b32 	%r18, %f12;
	shfl.sync.idx.b32	%r19|%p7, %r18, 0, 31, -1;
	mov.b32 	%f13, %r19;
	cvt.rn.f32.u32 	%f14, %r2;
	div.rn.f32 	%f15, %f13, %f14;
	sub.f32 	%f16, %f2, %f15;
	mul.f32 	%f17, %f16, %f16;
	mov.b32 	%r20, %f17;
	shfl.sync.down.b32	%r21|%p8, %r20, 16, 31, -1;
	mov.b32 	%f18, %r21;
	add.f32 	%f19, %f17, %f18;
	mov.b32 	%r22, %f19;
	shfl.sync.down.b32	%r23|%p9, %r22, 8, 31, -1;
	mov.b32 	%f20, %r23;
	add.f32 	%f21, %f19, %f20;
	mov.b32 	%r24, %f21;
	shfl.sync.down.b32	%r25|%p10, %r24, 4, 31, -1;
	mov.b32 	%f22, %r25;
	add.f32 	%f23, %f21, %f22;
	mov.b32 	%r26, %f23;
	shfl.sync.down.b32	%r27|%p11, %r26, 2, 31, -1;
	mov.b32 	%f24, %r27;
	add.f32 	%f25, %f23, %f24;
	mov.b32 	%r28, %f25;
	shfl.sync.down.b32	%r29|%p12, %r28, 1, 31, -1;
	mov.b32 	%f26, %r29;
	add.f32 	%f27, %f25, %f26;
	mov.b32 	%r30, %f27;
	shfl.sync.idx.b32	%r31|%p13, %r30, 0, 31, -1;
	mov.b32 	%f28, %r31;
	div.rn.f32 	%f29, %f28, %f14;
	add.f32 	%f30, %f1, %f29;
	sqrt.rn.f32 	%f31, %f30;
	div.rn.f32 	%f32, %f16, %f31;
	mul.wide.u32 	%rd11, %r1, 4;
	add.s64 	%rd12, %rd5, %rd11;
	ld.global.nc.f32 	%f33, [%rd12];
	add.s64 	%rd13, %rd6, %rd11;
	ld.global.nc.f32 	%f34, [%rd13];
	fma.rn.f32 	%f35, %f32, %f33, %f34;
	add.s64 	%rd14, %rd7, %rd9;
	st.global.f32 	[%rd14], %f35;
$L__BB4_2:
	ret;

}
	// .globl	_ZN3cub18CUB_300001_SM_10006detail11EmptyKernelIvEEvv
.visible .entry _ZN3cub18CUB_300001_SM_10006detail11EmptyKernelIvEEvv()
{


	ret;

}


// ===== COMPILED SASS (sm_100) =====

	.target	sm_100

	.elftype	@"ET_EXEC"


//--------------------- .note.nv.tkinfo           --------------------------
	.section	.note.nv.tkinfo,"",@"SHT_NOTE"
	.sectionflags	@"SHF_NOTE_NV_TKINFO"
	.tkinfo
        /*0018*/ 	.word	0x00000002
        /*0030*/ 	.string	""
        /*0030*/ 	.string	"ptxas"
        /*0030*/ 	.string	"Cuda compilation tools, release 13.0, V13.0.88"
        /*0030*/ 	.string	"Build cuda_13.0.r13.0/compiler.36424714_0"
        /*0030*/ 	.string	"-arch sm_100 -m 64 "



//--------------------- .note.nv.cuinfo           --------------------------
	.section	.note.nv.cuinfo,"",@"SHT_NOTE"
	.sectionflags	@"SHF_NOTE_NV_CUINFO"
        /*0018*/ 	.short	0x0002
        /*001a*/ 	.short	0x0064
        /*001c*/ 	.short	0x0082
	.zero		2


//--------------------- .nv.info                  --------------------------
	.section	.nv.info,"",@"SHT_CUDA_INFO"
	.align	4


	//----- nvinfo : EIATTR_REGCOUNT
	.align		4
        /*0000*/ 	.byte	0x04, 0x2f
        /*0002*/ 	.short	(.L_41 - .L_40)
	.align		4
.L_40:
        /*0004*/ 	.word	index@(_Z33custom_scheduled_attention_kernelPKfS0_S0_Pfiiii)
        /*0008*/ 	.word	0x00000031


	//----- nvinfo : EIATTR_FRAME_SIZE
	.align		4
.L_41:
        /*000c*/ 	.byte	0x04, 0x11
        /*000e*/ 	.short	(.L_43 - .L_42)
	.align		4
.L_42:
        /*0010*/ 	.word	index@($__internal_4_$__cuda_sm3x_div_rn_noftz_f32_slowpath)
        /*0014*/ 	.word	0x00000c00


	//----- nvinfo : EIATTR_FRAME_SIZE
	.align		4
.L_43:
        /*0018*/ 	.byte	0x04, 0x11
        /*001a*/ 	.short	(.L_45 - .L_44)
	.align		4
.L_44:
        /*001c*/ 	.word	index@($__internal_3_$__cuda_sm20_sqrt_rn_f32_slowpath)
        /*0020*/ 	.word	0x00000c00


	//----- nvinfo : EIATTR_FRAME_SIZE
	.align		4
.L_45:
        /*0024*/ 	.byte	0x04, 0x11
        /*0026*/ 	.short	(.L_47 - .L_46)
	.align		4
.L_46:
        /*0028*/ 	.word	index@(_Z33custom_scheduled_attention_kernelPKfS0_S0_Pfiiii)
        /*002c*/ 	.word	0x00000c00


	//----- nvinfo : EIATTR_REGCOUNT
	.align		4
.L_47:
        /*0030*/ 	.byte	0x04, 0x2f
        /*0032*/ 	.short	(.L_49 - .L_48)
	.align		4
.L_48:
        /*0034*/ 	.word	index@(_Z30custom_scheduled_matmul_kernelPKfS0_Pfiii)
        /*0038*/ 	.word	0x00000032


	//----- nvinfo : EIATTR_FRAME_SIZE
	.align		4
.L_49:
        /*003c*/ 	.byte	0x04, 0x11
        /*003e*/ 	.short	(.L_51 - .L_50)
	.align		4
.L_50:
        /*0040*/ 	.word	index@(_Z30custom_scheduled_matmul_kernelPKfS0_Pfiii)
        /*0044*/ 	.word	0x00000000


	//----- nvinfo : EIATTR_REGCOUNT
	.align		4
.L_51:
        /*0048*/ 	.byte	0x04, 0x2f
        /*004a*/ 	.short	(.L_53 - .L_52)
	.align		4
.L_52:
        /*004c*/ 	.word	index@(_Z27custom_scheduled_mlp_kernelPKfS0_S0_S0_S0_Pfiiii)
        /*0050*/ 	.word	0x00000038


	//----- nvinfo : EIATTR_FRAME_SIZE
	.align		4
.L_53:
        /*0054*/ 	.byte	0x04, 0x11
        /*0056*/ 	.short	(.L_55 - .L_54)
	.align		4
.L_54:
        /*0058*/ 	.word	index@(_Z27custom_scheduled_mlp_kernelPKfS0_S0_S0_S0_Pfiiii)
        /*005c*/ 	.word	0x0000c000


	//----- nvinfo : EIATTR_REGCOUNT
	.align		4
.L_55:
        /*0060*/ 	.byte	0x04, 0x2f
        /*0062*/ 	.short	(.L_57 - .L_56)
	.align		4
.L_56:
        /*0064*/ 	.word	index@(_Z31custom_scheduled_softmax_kernelPKfPfii)
        /*0068*/ 	.word	0x00000010


	//----- nvinfo : EIATTR_FRAME_SIZE
	.align		4
.L_57:
        /*006c*/ 	.byte	0x04, 0x11
        /*006e*/ 	.short	(.L_59 - .L_58)
	.align		4
.L_58:
        /*0070*/ 	.word	index@($__internal_2_$__cuda_sm3x_div_rn_noftz_f32_slowpath)
        /*0074*/ 	.word	0x00000000


	//----- nvinfo : EIATTR_FRAME_SIZE
	.align		4
.L_59:
        /*0078*/ 	.byte	0x04, 0x11
        /*007a*/ 	.short	(.L_61 - .L_60)
	.align		4
.L_60:
        /*007c*/ 	.word	index@(_Z31custom_scheduled_softmax_kernelPKfPfii)
        /*0080*/ 	.word	0x00000000


	//----- nvinfo : EIATTR_REGCOUNT
	.align		4
.L_61:
        /*0084*/ 	.byte	0x04, 0x2f
        /*0086*/ 	.short	(.L_63 - .L_62)
	.align		4
.L_62:
        /*0088*/ 	.word	index@(_Z34custom_scheduled_layer_norm_kernelPKfS0_S0_Pfiif)
        /*008c*/ 	.word	0x00000013


	//----- nvinfo : EIATTR_FRAME_SIZE
	.align		4
.L_63:
        /*0090*/ 	.byte	0x04, 0x11
        /*0092*/ 	.short	(.L_65 - .L_64)
	.align		4
.L_64:
        /*0094*/ 	.word	index@($__internal_1_$__cuda_sm3x_div_rn_noftz_f32_slowpath)
        /*0098*/ 	.word	0x00000000


	//----- nvinfo : EIATTR_FRAME_SIZE
	.align		4
.L_65:
        /*009c*/ 	.byte	0x04, 0x11
        /*009e*/ 	.short	(.L_67 - .L_66)
	.align		4
.L_66:
        /*00a0*/ 	.word	index@($__internal_0_$__cuda_sm20_sqrt_rn_f32_slowpath)
        /*00a4*/ 	.word	0x00000000


	//----- nvinfo : EIATTR_FRAME_SIZE
	.align		4
.L_67:
        /*00a8*/ 	.byte	0x04, 0x11
        /*00aa*/ 	.short	(.L_69 - .L_68)
	.align		4
.L_68:
        /*00ac*/ 	.word	index@(_Z34custom_scheduled_layer_norm_kernelPKfS0_S0_Pfiif)
        /*00b0*/ 	.word	0x00000000


	//----- nvinfo : EIATTR_REGCOUNT
	.align		4
.L_69:
        /*00b4*/ 	.byte	0x04, 0x2f
        /*00b6*/ 	.short	(.L_71 - .L_70)
	.align		4
.L_70:
        /*00b8*/ 	.word	index@(_ZN3cub18CUB_300001_SM_10006detail11EmptyKernelIvEEvv)
        /*00bc*/ 	.word	0x00000004


	//----- nvinfo : EIATTR_FRAME_SIZE
	.align		4
.L_71:
        /*00c0*/ 	.byte	0x04, 0x11
        /*00c2*/ 	.short	(.L_73 - .L_72)
	.align		4
.L_72:
        /*00c4*/ 	.word	index@(_ZN3cub18CUB_300001_SM_10006detail11EmptyKernelIvEEvv)
        /*00c8*/ 	.word	0x00000000


	//----- nvinfo : EIATTR_MIN_STACK_SIZE
	.align		4
.L_73:
        /*00cc*/ 	.byte	0x04, 0x12
        /*00ce*/ 	.short	(.L_75 - .L_74)
	.align		4
.L_74:
        /*00d0*/ 	.word	index@(_ZN3cub18CUB_300001_SM_10006detail11EmptyKernelIvEEvv)
        /*00d4*/ 	.word	0x00000000


	//----- nvinfo : EIATTR_MIN_STACK_SIZE
	.align		4
.L_75:
        /*00d8*/ 	.byte	0x04, 0x12
        /*00da*/ 	.short	(.L_77 - .L_76)
	.align		4
.L_76:
        /*00dc*/ 	.word	index@(_Z34custom_scheduled_layer_norm_kernelPKfS0_S0_Pfiif)
        /*00e0*/ 	.word	0x00000000


	//----- nvinfo : EIATTR_MIN_STACK_SIZE
	.align		4
.L_77:
        /*00e4*/ 	.byte	0x04, 0x12
        /*00e6*/ 	.short	(.L_79 - .L_78)
	.align		4
.L_78:
        /*00e8*/ 	.word	index@(_Z31custom_scheduled_softmax_kernelPKfPfii)
        /*00ec*/ 	.word	0x00000000


	//----- nvinfo : EIATTR_MIN_STACK_SIZE
	.align		4
.L_79:
        /*00f0*/ 	.byte	0x04, 0x12
        /*00f2*/ 	.short	(.L_81 - .L_80)
	.align		4
.L_80:
        /*00f4*/ 	.word	index@(_Z27custom_scheduled_mlp_kernelPKfS0_S0_S0_S0_Pfiiii)
        /*00f8*/ 	.word	0x0000c000


	//----- nvinfo : EIATTR_MIN_STACK_SIZE
	.align		4
.L_81:
        /*00fc*/ 	.byte	0x04, 0x12
        /*00fe*/ 	.short	(.L_83 - .L_82)
	.align		4
.L_82:
        /*0100*/ 	.word	index@(_Z30custom_scheduled_matmul_kernelPKfS0_Pfiii)
        /*0104*/ 	.word	0x00000000


	//----- nvinfo : EIATTR_MIN_STACK_SIZE
	.align		4
.L_83:
        /*0108*/ 	.byte	0x04, 0x12
        /*010a*/ 	.short	(.L_85 - .L_84)
	.align		4
.L_84:
        /*010c*/ 	.word	index@(_Z33custom_scheduled_attention_kernelPKfS0_S0_Pfiiii)
        /*0110*/ 	.word	0x00000c00
.L_85:


//--------------------- .nv.compat                --------------------------
	.section	.nv.compat,"",@"SHT_CUDA_COMPAT_INFO"
	.align	4
        /*0000*/ 	.byte	0x02, 0x09, 0x00, 0x00, 0x02, 0x02, 0x01, 0x00, 0x02, 0x05, 0x05, 0x00, 0x03, 0x07, 0x01, 0x01
        /*0010*/ 	.byte	0x02, 0x03, 0x00, 0x00, 0x02, 0x06, 0x01, 0x00, 0x04, 0x0b, 0x08, 0x00, 0x01, 0x00, 0x00, 0x00
        /*0020*/ 	.byte	0x00, 0x00, 0x00, 0x00


//--------------------- .nv.info._ZN3cub18CUB_300001_SM_10006detail11EmptyKernelIvEEvv --------------------------
	.section	.nv.info._ZN3cub18CUB_300001_SM_10006detail11EmptyKernelIvEEvv,"",@"SHT_CUDA_INFO"
	.sectionflags	@""
	.align	4


	//----- nvinfo : EIATTR_CUDA_API_VERSION
	.align		4
        /*0000*/ 	.byte	0x04, 0x37
        /*0002*/ 	.short	(.L_87 - .L_86)
.L_86:
        /*0004*/ 	.word	0x00000082


	//----- nvinfo : EIATTR_SPARSE_MMA_MASK
	.align		4
.L_87:
        /*0008*/ 	.byte	0x03, 0x50
        /*000a*/ 	.short	0x0000


	//----- nvinfo : EIATTR_MAXREG_COUNT
	.align		4
        /*000c*/ 	.byte	0x03, 0x1b
        /*000e*/ 	.short	0x00ff


	//----- nvinfo : EIATTR_MERCURY_ISA_VERSION
	.align		4
        /*0010*/ 	.byte	0x03, 0x5f
        /*0012*/ 	.short	0x0101


	//----- nvinfo : EIATTR_VRC_CTA_INIT_COUNT
	.align		4
        /*0014*/ 	.byte	0x02, 0x4a
	.zero		1
	.zero		1


	//----- nvinfo : EIATTR_EXIT_INSTR_OFFSETS
	.align		4
        /*0018*/ 	.byte	0x04, 0x1c
        /*001a*/ 	.short	(.L_89 - .L_88)


	//   ....[0]....
.L_88:
        /*001c*/ 	.word	0x00000010


	//----- nvinfo : EIATTR_SW_WAR
	.align		4
.L_89:
        /*0020*/ 	.byte	0x04, 0x36
        /*0022*/ 	.short	(.L_91 - .L_90)
.L_90:
        /*0024*/ 	.word	0x00000008
.L_91:


//--------------------- .nv.info._Z34custom_scheduled_layer_norm_kernelPKfS0_S0_Pfiif --------------------------
	.section	.nv.info._Z34custom_scheduled_layer_norm_kernelPKfS0_S0_Pfiif,"",@"SHT_CUDA_INFO"
	.sectionflags	@""
	.align	4


	//----- nvinfo : EIATTR_CUDA_API_VERSION
	.align		4
        /*0000*/ 	.byte	0x04, 0x37
        /*0002*/ 	.short	(.L_93 - .L_92)
.L_92:
        /*0004*/ 	.word	0x00000082


	//----- nvinfo : EIATTR_KPARAM_INFO
	.align		4
.L_93:
        /*0008*/ 	.byte	0x04, 0x17
        /*000a*/ 	.short	(.L_95 - .L_94)
.L_94:
        /*000c*/ 	.word	0x00000000
        /*0010*/ 	.short	0x0006
        /*0012*/ 	.short	0x0028
        /*0014*/ 	.byte	0x00, 0xf0, 0x11, 0x00


	//----- nvinfo : EIATTR_KPARAM_INFO
	.align		4
.L_95:
        /*0018*/ 	.byte	0x04, 0x17
        /*001a*/ 	.short	(.L_97 - .L_96)
.L_96:
        /*001c*/ 	.word	0x00000000
        /*0020*/ 	.short	0x0005
        /*0022*/ 	.short	0x0024
        /*0024*/ 	.byte	0x00, 0xf0, 0x11, 0x00


	//----- nvinfo : EIATTR_KPARAM_INFO
	.align		4
.L_97:
        /*0028*/ 	.byte	0x04, 0x17
        /*002a*/ 	.short	(.L_99 - .L_98)
.L_98:
        /*002c*/ 	.word	0x00000000
        /*0030*/ 	.short	0x0004
        /*0032*/ 	.short	0x0020
        /*0034*/ 	.byte	0x00, 0xf0, 0x11, 0x00


	//----- nvinfo : EIATTR_KPARAM_INFO
	.align		4
.L_99:
        /*0038*/ 	.byte	0x04, 0x17
        /*003a*/ 	.short	(.L_101 - .L_100)
.L_100:
        /*003c*/ 	.word	0x00000000
        /*0040*/ 	.short	0x0003
        /*0042*/ 	.short	0x0018
        /*0044*/ 	.byte	0x00, 0xf5, 0x21, 0x00


	//----- nvinfo : EIATTR_KPARAM_INFO
	.align		4
.L_101:
        /*0048*/ 	.byte	0x04, 0x17
        /*004a*/ 	.short	(.L_103 - .L_102)
.L_102:
        /*004c*/ 	.word	0x00000000
        /*0050*/ 	.short	0x0002
        /*0052*/ 	.short	0x0010
        /*0054*/ 	.byte	0x00, 0xf5, 0x21, 0x00


	//----- nvinfo : EIATTR_KPARAM_INFO
	.align		4
.L_103:
        /*0058*/ 	.byte	0x04, 0x17
        /*005a*/ 	.short	(.L_105 - .L_104)
.L_104:
        /*005c*/ 	.word	0x00000000
        /*0060*/ 	.short	0x0001
        /*0062*/ 	.short	0x0008
        /*0064*/ 	.byte	0x00, 0xf5, 0x21, 0x00


	//----- nvinfo : EIATTR_KPARAM_INFO
	.align		4
.L_105:
        /*0068*/ 	.byte	0x04, 0x17
        /*006a*/ 	.short	(.L_107 - .L_106)
.L_106:
        /*006c*/ 	.word	0x00000000
        /*0070*/ 	.short	0x0000
        /*0072*/ 	.short	0x0000
        /*0074*/ 	.byte	0x00, 0xf5, 0x21, 0x00


	//----- nvinfo : EIATTR_SPARSE_MMA_MASK
	.align		4
.L_107:
        /*0078*/ 	.byte	0x03, 0x50
        /*007a*/ 	.short	0x0000


	//----- nvinfo : EIATTR_MAXREG_COUNT
	.align		4
        /*007c*/ 	.byte	0x03, 0x1b
        /*007e*/ 	.short	0x0040


	//----- nvinfo : EIATTR_NUM_BARRIERS
	.align		4
        /*0080*/ 	.byte	0x02, 0x4c
        /*0082*/ 	.byte	0x01
	.zero		1


	//----- nvinfo : EIATTR_MERCURY_ISA_VERSION
	.align		4
        /*0084*/ 	.byte	0x03, 0x5f
        /*0086*/ 	.short	0x0101


	//----- nvinfo : EIATTR_COOP_GROUP_MASK_REGIDS
	.align		4
        /*0088*/ 	.byte	0x04, 0x29
        /*008a*/ 	.short	(.L_109 - .L_108)


	//   ....[0]....
.L_108:
        /*008c*/ 	.word	0xffffffff


	//   ....[1]....
        /*0090*/ 	.word	0xffffffff


	//   ....[2]....
        /*0094*/ 	.word	0xffffffff


	//   ....[3]....
        /*0098*/ 	.word	0xffffffff


	//   ....[4]....
        /*009c*/ 	.word	0xffffffff


	//   ....[5]....
        /*00a0*/ 	.word	0xffffffff


	//   ....[6]....
        /*00a4*/ 	.word	0xffffffff


	//   ....[7]....
        /*00a8*/ 	.word	0xffffffff


	//   ....[8]....
        /*00ac*/ 	.word	0xffffffff


	//   ....[9]....
        /*00b0*/ 	.word	0xffffffff


	//   ....[10]....
        /*00b4*/ 	.word	0xffffffff


	//   ....[11]....
        /*00b8*/ 	.word	0xffffffff


	//   ....[12]....
        /*00bc*/ 	.word	0xffffffff


	//----- nvinfo : EIATTR_COOP_GROUP_INSTR_OFFSETS
	.align		4
.L_109:
        /*00c0*/ 	.byte	0x04, 0x28
        /*00c2*/ 	.short	(.L_111 - .L_110)


	//   ....[0]....
.L_110:
        /*00c4*/ 	.word	0x000000c0


	//   ....[1]....
        /*00c8*/ 	.word	0x000000e0


	//   ....[2]....
        /*00cc*/ 	.word	0x00000100


	//   ....[3]....
        /*00d0*/ 	.word	0x00000120


	//   ....[4]....
        /*00d4*/ 	.word	0x00000170


	//   ....[5]....
        /*00d8*/ 	.word	0x000001d0


	//   ....[6]....
        /*00dc*/ 	.word	0x000001f0


	//   ....[7]....
        /*00e0*/ 	.word	0x000002c0


	//   ....[8]....
        /*00e4*/ 	.word	0x00000300


	//   ....[9]....
        /*00e8*/ 	.word	0x00000320


	//   ....[10]....
        /*00ec*/ 	.word	0x00000340


	//   ....[11]....
        /*00f0*/ 	.word	0x00000360


	//   ....[12]....
        /*00f4*/ 	.word	0x00000380


	//----- nvinfo : EIATTR_VRC_CTA_INIT_COUNT
	.align		4
.L_111:
        /*00f8*/ 	.byte	0x02, 0x4a
	.zero		1
	.zero		1


	//----- nvinfo : EIATTR_EXIT_INSTR_OFFSETS
	.align		4
        /*00fc*/ 	.byte	0x04, 0x1c
        /*00fe*/ 	.short	(.L_113 - .L_112)


	//   ....[0]....
.L_112:
        /*0100*/ 	.word	0x00000040


	//   ....[1]....
        /*0104*/ 	.word	0x00000690


	//----- nvinfo : EIATTR_MAX_THREADS
	.align		4
.L_113:
        /*0108*/ 	.byte	0x04, 0x05
        /*010a*/ 	.short	(.L_115 - .L_114)
.L_114:
        /*010c*/ 	.word	0x00000100
        /*0110*/ 	.word	0x00000001
        /*0114*/ 	.word	0x00000001


	//----- nvinfo : EIATTR_CRS_STACK_SIZE
	.align		4
.L_115:
        /*0118*/ 	.byte	0x04, 0x1e
        /*011a*/ 	.short	(.L_117 - .L_116)
.L_116:
        /*011c*/ 	.word	0x00000000


	//----- nvinfo : EIATTR_CBANK_PARAM_SIZE
	.align		4
.L_117:
        /*0120*/ 	.byte	0x03, 0x19
        /*0122*/ 	.short	0x002c


	//----- nvinfo : EIATTR_PARAM_CBANK
	.align		4
        /*0124*/ 	.byte	0x04, 0x0a
        /*0126*/ 	.short	(.L_119 - .L_118)
	.align		4
.L_118:
        /*0128*/ 	.word	index@(.nv.constant0._Z34custom_scheduled_layer_norm_kernelPKfS0_S0_Pfiif)
        /*012c*/ 	.short	0x0380
        /*012e*/ 	.short	0x002c


	//----- nvinfo : EIATTR_SW_WAR
	.align		4
.L_119:
        /*0130*/ 	.byte	0x04, 0x36
        /*0132*/ 	.short	(.L_121 - .L_120)
.L_120:
        /*0134*/ 	.word	0x00000008
.L_121:


//--------------------- .nv.info._Z31custom_scheduled_softmax_kernelPKfPfii --------------------------
	.section	.nv.info._Z31custom_scheduled_softmax_kernelPKfPfii,"",@"SHT_CUDA_INFO"
	.sectionflags	@""
	.align	4


	//----- nvinfo : EIATTR_CUDA_API_VERSION
	.align		4
        /*0000*/ 	.byte	0x04, 0x37
        /*0002*/ 	.short	(.L_123 - .L_122)
.L_122:
        /*0004*/ 	.word	0x00000082


	//----- nvinfo : EIATTR_KPARAM_INFO
	.align		4
.L_123:
        /*0008*/ 	.byte	0x04, 0x17
        /*000a*/ 	.short	(.L_125 - .L_124)
.L_124:
        /*000c*/ 	.word	0x00000000
        /*0010*/ 	.short	0x0003
        /*0012*/ 	.short	0x0014
        /*0014*/ 	.byte	0x00, 0xf0, 0x11, 0x00


	//----- nvinfo : EIATTR_KPARAM_INFO
	.align		4
.L_125:
        /*0018*/ 	.byte	0x04, 0x17
        /*001a*/ 	.short	(.L_127 - .L_126)
.L_126:
        /*001c*/ 	.word	0x00000000
        /*0020*/ 	.short	0x0002
        /*0022*/ 	.short	0x0010
        /*0024*/ 	.byte	0x00, 0xf0, 0x11, 0x00


	//----- nvinfo : EIATTR_KPARAM_INFO
	.align		4
.L_127:
        /*0028*/ 	.byte	0x04, 0x17
        /*002a*/ 	.short	(.L_129 - .L_128)
.L_128:
        /*002c*/ 	.word	0x00000000
        /*0030*/ 	.short	0x0001
        /*0032*/ 	.short	0x0008
        /*0034*/ 	.byte	0x00, 0xf5, 0x21, 0x00


	//----- nvinfo : EIATTR_KPARAM_INFO
	.align		4
.L_129:
        /*0038*/ 	.byte	0x04, 0x17
        /*003a*/ 	.short	(.L_131 - .L_130)
.L_130:
        /*003c*/ 	.word	0x00000000
        /*0040*/ 	.short	0x0000
        /*0042*/ 	.short	0x0000
        /*0044*/ 	.byte	0x00, 0xf5, 0x21, 0x00


	//----- nvinfo : EIATTR_SPARSE_MMA_MASK
	.align		4
.L_131:
        /*0048*/ 	.byte	0x03, 0x50
        /*004a*/ 	.short	0x0000


	//----- nvinfo : EIATTR_MAXREG_COUNT
	.align		4
        /*004c*/ 	.byte	0x03, 0x1b
        /*004e*/ 	.short	0x0040


	//----- nvinfo : EIATTR_NUM_BARRIERS
	.align		4
        /*0050*/ 	.byte	0x02, 0x4c
        /*0052*/ 	.byte	0x01
	.zero		1


	//----- nvinfo : EIATTR_MERCURY_ISA_VERSION
	.align		4
        /*0054*/ 	.byte	0x03, 0x5f
        /*0056*/ 	.short	0x0101


	//----- nvinfo : EIATTR_COOP_GROUP_MASK_REGIDS
	.align		4
        /*0058*/ 	.byte	0x04, 0x29
        /*005a*/ 	.short	(.L_133 - .L_132)


	//   ....[0]....
.L_132:
        /*005c*/ 	.word	0xffffffff


	//   ....[1]....
        /*0060*/ 	.word	0xffffffff


	//   ....[2]....
        /*0064*/ 	.word	0xffffffff


	//   ....[3]....
        /*0068*/ 	.word	0xffffffff


	//   ....[4]....
        /*006c*/ 	.word	0xffffffff


	//   ....[5]....
        /*0070*/ 	.word	0xffffffff


	//   ....[6]....
        /*0074*/ 	.word	0xffffffff


	//   ....[7]....
        /*0078*/ 	.word	0xffffffff


	//   ....[8]....
        /*007c*/ 	.word	0xffffffff


	//   ....[9]....
        /*0080*/ 	.word	0xffffffff


	//   ....[10]....
        /*0084*/ 	.word	0xffffffff


	//   ....[11]....
        /*0088*/ 	.word	0xffffffff


	//   ....[12]....
        /*008c*/ 	.word	0xffffffff


	//   ....[13]....
        /*0090*/ 	.word	0xffffffff


	//----- nvinfo : EIATTR_COOP_GROUP_INSTR_OFFSETS
	.align		4
.L_133:
        /*0094*/ 	.byte	0x04, 0x28
        /*0096*/ 	.short	(.L_135 - .L_134)


	//   ....[0]....
.L_134:
        /*0098*/ 	.word	0x00000150


	//   ....[1]....
        /*009c*/ 	.word	0x00000180


	//   ....[2]....
        /*00a0*/ 	.word	0x000001a0


	//   ....[3]....
        /*00a4*/ 	.word	0x000001c0


	//   ....[4]....
        /*00a8*/ 	.word	0x000001e0


	//   ....[5]....
        /*00ac*/ 	.word	0x00000200


	//   ....[6]....
        /*00b0*/ 	.word	0x000002a0


	//   ....[7]....
        /*00b4*/ 	.word	0x000002b0


	//   ....[8]....
        /*00b8*/ 	.word	0x000002e0


	//   ....[9]....
        /*00bc*/ 	.word	0x00000300


	//   ....[10]....
        /*00c0*/ 	.word	0x00000320


	//   ....[11]....
        /*00c4*/ 	.word	0x00000340


	//   ....[12]....
        /*00c8*/ 	.word	0x00000360


	//   ....[13]....
        /*00cc*/ 	.word	0x00000380


	//----- nvinfo : EIATTR_VRC_CTA_INIT_COUNT
	.align		4
.L_135:
        /*00d0*/ 	.byte	0x02, 0x4a
	.zero		1
	.zero		1


	//----- nvinfo : EIATTR_EXIT_INSTR_OFFSETS
	.align		4
        /*00d4*/ 	.byte	0x04, 0x1c
        /*00d6*/ 	.short	(.L_137 - .L_136)


	//   ....[0]....
.L_136:
        /*00d8*/ 	.word	0x00000070


	//   ....[1]....
        /*00dc*/ 	.word	0x00000470


	//----- nvinfo : EIATTR_MAX_THREADS
	.align		4
.L_137:
        /*00e0*/ 	.byte	0x04, 0x05
        /*00e2*/ 	.short	(.L_139 - .L_138)
.L_138:
        /*00e4*/ 	.word	0x00000100
        /*00e8*/ 	.word	0x00000001
        /*00ec*/ 	.word	0x00000001


	//----- nvinfo : EIATTR_CRS_STACK_SIZE
	.align		4
.L_139:
        /*00f0*/ 	.byte	0x04, 0x1e
        /*00f2*/ 	.short	(.L_141 - .L_140)
.L_140:
        /*00f4*/ 	.word	0x00000000


	//----- nvinfo : EIATTR_CBANK_PARAM_SIZE
	.align		4
.L_141:
        /*00f8*/ 	.byte	0x03, 0x19
        /*00fa*/ 	.short	0x0018


	//----- nvinfo : EIATTR_PARAM_CBANK
	.align		4
        /*00fc*/ 	.byte	0x04, 0x0a
        /*00fe*/ 	.short	(.L_143 - .L_142)
	.align		4
.L_142:
        /*0100*/ 	.word	index@(.nv.constant0._Z31custom_scheduled_softmax_kernelPKfPfii)
        /*0104*/ 	.short	0x0380
        /*0106*/ 	.short	0x0018


	//----- nvinfo : EIATTR_SW_WAR
	.align		4
.L_143:
        /*0108*/ 	.byte	0x04, 0x36
        /*010a*/ 	.short	(.L_145 - .L_144)
.L_144:
        /*010c*/ 	.word	0x00000008
.L_145:


//--------------------- .nv.info._Z27custom_scheduled_mlp_kernelPKfS0_S0_S0_S0_Pfiiii --------------------------
	.section	.nv.info._Z27custom_scheduled_mlp_kernelPKfS0_S0_S0_S0_Pfiiii,"",@"SHT_CUDA_INFO"
	.sectionflags	@""
	.align	4


	//----- nvinfo : EIATTR_CUDA_API_VERSION
	.align		4
        /*0000*/ 	.byte	0x04, 0x37
        /*0002*/ 	.short	(.L_147 - .L_146)
.L_146:
        /*0004*/ 	.word	0x00000082


	//----- nvinfo : EIATTR_KPARAM_INFO
	.align		4
.L_147:
        /*0008*/ 	.byte	0x04, 0x17
        /*000a*/ 	.short	(.L_149 - .L_148)
.L_148:
        /*000c*/ 	.word	0x00000000
        /*0010*/ 	.short	0x0009
        /*0012*/ 	.short	0x003c
        /*0014*/ 	.byte	0x00, 0xf0, 0x11, 0x00


	//----- nvinfo : EIATTR_KPARAM_INFO
	.align		4
.L_149:
        /*0018*/ 	.byte	0x04, 0x17
        /*001a*/ 	.short	(.L_151 - .L_150)
.L_150:
        /*001c*/ 	.word	0x00000000
        /*0020*/ 	.short	0x0008
        /*0022*/ 	.short	0x0038
        /*0024*/ 	.byte	0x00, 0xf0, 0x11, 0x00


	//----- nvinfo : EIATTR_KPARAM_INFO
	.align		4
.L_151:
        /*0028*/ 	.byte	0x04, 0x17
        /*002a*/ 	.short	(.L_153 - .L_152)
.L_152:
        /*002c*/ 	.word	0x00000000
        /*0030*/ 	.short	0x0007
        /*0032*/ 	.short	0x0034
        /*0034*/ 	.byte	0x00, 0xf0, 0x11, 0x00


	//----- nvinfo : EIATTR_KPARAM_INFO
	.align		4
.L_153:
        /*0038*/ 	.byte	0x04, 0x17
        /*003a*/ 	.short	(.L_155 - .L_154)
.L_154:
        /*003c*/ 	.word	0x00000000
        /*0040*/ 	.short	0x0006
        /*0042*/ 	.short	0x0030
        /*0044*/ 	.byte	0x00, 0xf0, 0x11, 0x00


	//----- nvinfo : EIATTR_KPARAM_INFO
	.align		4
.L_155:
        /*0048*/ 	.byte	0x04, 0x17
        /*004a*/ 	.short	(.L_157 - .L_156)
.L_156:
        /*004c*/ 	.word	0x00000000
        /*0050*/ 	.short	0x0005
        /*0052*/ 	.short	0x0028
        /*0054*/ 	.byte	0x00, 0xf5, 0x21, 0x00


	//----- nvinfo : EIATTR_KPARAM_INFO
	.align		4
.L_157:
        /*0058*/ 	.byte	0x04, 0x17
        /*005a*/ 	.short	(.L_159 - .L_158)
.L_158:
        /*005c*/ 	.word	0x00000000
        /*0060*/ 	.short	0x0004
        /*0062*/ 	.short	0x0020
        /*0064*/ 	.byte	0x00, 0xf5, 0x21, 0x00


	//----- nvinfo : EIATTR_KPARAM_INFO
	.align		4
.L_159:
        /*0068*/ 	.byte	0x04, 0x17
        /*006a*/ 	.short	(.L_161 - .L_160)
.L_160:
        /*006c*/ 	.word	0x00000000
        /*0070*/ 	.short	0x0003
        /*0072*/ 	.short	0x0018
        /*0074*/ 	.byte	0x00, 0xf5, 0x21, 0x00


	//----- nvinfo : EIATTR_KPARAM_INFO
	.align		4
.L_161:
        /*0078*/ 	.byte	0x04, 0x17
        /*007a*/ 	.short	(.L_163 - .L_162)
.L_162:
        /*007c*/ 	.word	0x00000000
        /*0080*/ 	.short	0x0002
        /*0082*/ 	.short	0x0010
        /*0084*/ 	.byte	0x00, 0xf5, 0x21, 0x00


	//----- nvinfo : EIATTR_KPARAM_INFO
	.align		4
.L_163:
        /*0088*/ 	.byte	0x04, 0x17
        /*008a*/ 	.short	(.L_165 - .L_164)
.L_164:
        /*008c*/ 	.word	0x00000000
        /*0090*/ 	.short	0x0001
        /*0092*/ 	.short	0x0008
        /*0094*/ 	.byte	0x00, 0xf5, 0x21, 0x00


	//----- nvinfo : EIATTR_KPARAM_INFO
	.align		4
.L_165:
        /*0098*/ 	.byte	0x04, 0x17
        /*009a*/ 	.short	(.L_167 - .L_166)
.L_166:
        /*009c*/ 	.word	0x00000000
        /*00a0*/ 	.short	0x0000
        /*00a2*/ 	.short	0x0000
        /*00a4*/ 	.byte	0x00, 0xf5, 0x21, 0x00


	//----- nvinfo : EIATTR_SPARSE_MMA_MASK
	.align		4
.L_167:
        /*00a8*/ 	.byte	0x03, 0x50
        /*00aa*/ 	.short	0x0000


	//----- nvinfo : EIATTR_MAXREG_COUNT
	.align		4
        /*00ac*/ 	.byte	0x03, 0x1b
        /*00ae*/ 	.short	0x0040


	//----- nvinfo : EIATTR_MERCURY_ISA_VERSION
	.align		4
        /*00b0*/ 	.byte	0x03, 0x5f
        /*00b2*/ 	.short	0x0101


	//----- nvinfo : EIATTR_VRC_CTA_INIT_COUNT
	.align		4
        /*00b4*/ 	.byte	0x02, 0x4a
	.zero		1
	.zero		1


	//----- nvinfo : EIATTR_EXIT_INSTR_OFFSETS
	.align		4
        /*00b8*/ 	.byte	0x04, 0x1c
        /*00ba*/ 	.short	(.L_169 - .L_168)


	//   ....[0]....
.L_168:
        /*00bc*/ 	.word	0x00000090


	//   ....[1]....
        /*00c0*/ 	.word	0x00003c20


	//   ....[2]....
        /*00c4*/ 	.word	0x00004160


	//   ....[3]....
        /*00c8*/ 	.word	0x00004420


	//   ....[4]....
        /*00cc*/ 	.word	0x000045e0


	//   ....[5]....
        /*00d0*/ 	.word	0x000046f0


	//----- nvinfo : EIATTR_MAX_THREADS
	.align		4
.L_169:
        /*00d4*/ 	.byte	0x04, 0x05
        /*00d6*/ 	.short	(.L_171 - .L_170)
.L_170:
        /*00d8*/ 	.word	0x00000100
        /*00dc*/ 	.word	0x00000001
        /*00e0*/ 	.word	0x00000001


	//----- nvinfo : EIATTR_CBANK_PARAM_SIZE
	.align		4
.L_171:
        /*00e4*/ 	.byte	0x03, 0x19
        /*00e6*/ 	.short	0x0040


	//----- nvinfo : EIATTR_PARAM_CBANK
	.align		4
        /*00e8*/ 	.byte	0x04, 0x0a
        /*00ea*/ 	.short	(.L_173 - .L_172)
	.align		4
.L_172:
        /*00ec*/ 	.word	index@(.nv.constant0._Z27custom_scheduled_mlp_kernelPKfS0_S0_S0_S0_Pfiiii)
        /*00f0*/ 	.short	0x0380
        /*00f2*/ 	.short	0x0040


	//----- nvinfo : EIATTR_SW_WAR
	.align		4
.L_173:
        /*00f4*/ 	.byte	0x04, 0x36
        /*00f6*/ 	.short	(.L_175 - .L_174)
.L_174:
        /*00f8*/ 	.word	0x00000008
.L_175:


//--------------------- .nv.info._Z30custom_scheduled_matmul_kernelPKfS0_Pfiii --------------------------
	.section	.nv.info._Z30custom_scheduled_matmul_kernelPKfS0_Pfiii,"",@"SHT_CUDA_INFO"
	.sectionflags	@""
	.align	4


	//----- nvinfo : EIATTR_CUDA_API_VERSION
	.align		4
        /*0000*/ 	.byte	0x04, 0x37
        /*0002*/ 	.short	(.L_177 - .L_176)
.L_176:
        /*0004*/ 	.word	0x00000082


	//----- nvinfo : EIATTR_KPARAM_INFO
	.align		4
.L_177:
        /*0008*/ 	.byte	0x04, 0x17
        /*000a*/ 	.short	(.L_179 - .L_178)
.L_178:
        /*000c*/ 	.word	0x00000000
        /*0010*/ 	.short	0x0005
        /*0012*/ 	.short	0x0020
        /*0014*/ 	.byte	0x00, 0xf0, 0x11, 0x00


	//----- nvinfo : EIATTR_KPARAM_INFO
	.align		4
.L_179:
        /*0018*/ 	.byte	0x04, 0x17
        /*001a*/ 	.short	(.L_181 - .L_180)
.L_180:
        /*001c*/ 	.word	0x00000000
        /*0020*/ 	.short	0x0004
        /*0022*/ 	.short	0x001c
        /*0024*/ 	.byte	0x00, 0xf0, 0x11, 0x00


	//----- nvinfo : EIATTR_KPARAM_INFO
	.align		4
.L_181:
        /*0028*/ 	.byte	0x04, 0x17
        /*002a*/ 	.short	(.L_183 - .L_182)
.L_182:
        /*002c*/ 	.word	0x00000000
        /*0030*/ 	.short	0x0003
        /*0032*/ 	.short	0x0018
        /*0034*/ 	.byte	0x00, 0xf0, 0x11, 0x00


	//----- nvinfo : EIATTR_KPARAM_INFO
	.align		4
.L_183:
        /*0038*/ 	.byte	0x04, 0x17
        /*003a*/ 	.short	(.L_185 - .L_184)
.L_184:
        /*003c*/ 	.word	0x00000000
        /*0040*/ 	.short	0x0002
        /*0042*/ 	.short	0x0010
        /*0044*/ 	.byte	0x00, 0xf5, 0x21, 0x00


	//----- nvinfo : EIATTR_KPARAM_INFO
	.align		4
.L_185:
        /*0048*/ 	.byte	0x04, 0x17
        /*004a*/ 	.short	(.L_187 - .L_186)
.L_186:
        /*004c*/ 	.word	0x00000000
        /*0050*/ 	.short	0x0001
        /*0052*/ 	.short	0x0008
        /*0054*/ 	.byte	0x00, 0xf5, 0x21, 0x00


	//----- nvinfo : EIATTR_KPARAM_INFO
	.align		4
.L_187:
        /*0058*/ 	.byte	0x04, 0x17
        /*005a*/ 	.short	(.L_189 - .L_188)
.L_188:
        /*005c*/ 	.word	0x00000000
        /*0060*/ 	.short	0x0000
        /*0062*/ 	.short	0x0000
        /*0064*/ 	.byte	0x00, 0xf5, 0x21, 0x00


	//----- nvinfo : EIATTR_SPARSE_MMA_MASK
	.align		4
.L_189:
        /*0068*/ 	.byte	0x03, 0x50
        /*006a*/ 	.short	0x0000


	//----- nvinfo : EIATTR_MAXREG_COUNT
	.align		4
        /*006c*/ 	.byte	0x03, 0x1b
        /*006e*/ 	.short	0x0040


	//----- nvinfo : EIATTR_NUM_BARRIERS
	.align		4
        /*0070*/ 	.byte	0x02, 0x4c
        /*0072*/ 	.byte	0x01
	.zero		1


	//----- nvinfo : EIATTR_MERCURY_ISA_VERSION
	.align		4
        /*0074*/ 	.byte	0x03, 0x5f
        /*0076*/ 	.short	0x0101


	//----- nvinfo : EIATTR_VRC_CTA_INIT_COUNT
	.align		4
        /*0078*/ 	.byte	0x02, 0x4a
	.zero		1
	.zero		1


	//----- nvinfo : EIATTR_EXIT_INSTR_OFFSETS
	.align		4
        /*007c*/ 	.byte	0x04, 0x1c
        /*007e*/ 	.short	(.L_191 - .L_190)


	//   ....[0]....
.L_190:
        /*0080*/ 	.word	0x000006b0


	//   ....[1]....
        /*0084*/ 	.word	0x00000700


	//----- nvinfo : EIATTR_MAX_THREADS
	.align		4
.L_191:
        /*0088*/ 	.byte	0x04, 0x05
        /*008a*/ 	.short	(.L_193 - .L_192)
.L_192:
        /*008c*/ 	.word	0x00000100
        /*0090*/ 	.word	0x00000001
        /*0094*/ 	.word	0x00000001


	//----- nvinfo : EIATTR_CBANK_PARAM_SIZE
	.align		4
.L_193:
        /*0098*/ 	.byte	0x03, 0x19
        /*009a*/ 	.short	0x0024


	//----- nvinfo : EIATTR_PARAM_CBANK
	.align		4
        /*009c*/ 	.byte	0x04, 0x0a
        /*009e*/ 	.short	(.L_195 - .L_194)
	.align		4
.L_194:
        /*00a0*/ 	.word	index@(.nv.constant0._Z30custom_scheduled_matmul_kernelPKfS0_Pfiii)
        /*00a4*/ 	.short	0x0380
        /*00a6*/ 	.short	0x0024


	//----- nvinfo : EIATTR_SW_WAR
	.align		4
.L_195:
        /*00a8*/ 	.byte	0x04, 0x36
        /*00aa*/ 	.short	(.L_197 - .L_196)
.L_196:
        /*00ac*/ 	.word	0x00000008
.L_197:


//--------------------- .nv.info._Z33custom_scheduled_attention_kernelPKfS0_S0_Pfiiii --------------------------
	.section	.nv.info._Z33custom_scheduled_attention_kernelPKfS0_S0_Pfiiii,"",@"SHT_CUDA_INFO"
	.sectionflags	@""
	.align	4


	//----- nvinfo : EIATTR_CUDA_API_VERSION
	.align		4
        /*0000*/ 	.byte	0x04, 0x37
        /*0002*/ 	.short	(.L_199 - .L_198)
.L_198:
        /*0004*/ 	.word	0x00000082


	//----- nvinfo : EIATTR_KPARAM_INFO
	.align		4
.L_199:
        /*0008*/ 	.byte	0x04, 0x17
        /*000a*/ 	.short	(.L_201 - .L_200)
.L_200:
        /*000c*/ 	.word	0x00000000
        /*0010*/ 	.short	0x0007
        /*0012*/ 	.short	0x002c
        /*0014*/ 	.byte	0x00, 0xf0, 0x11, 0x00


	//----- nvinfo : EIATTR_KPARAM_INFO
	.align		4
.L_201:
        /*0018*/ 	.byte	0x04, 0x17
        /*001a*/ 	.short	(.L_203 - .L_202)
.L_202:
        /*001c*/ 	.word	0x00000000
        /*0020*/ 	.short	0x0006
        /*0022*/ 	.short	0x0028
        /*0024*/ 	.byte	0x00, 0xf0, 0x11, 0x00


	//----- nvinfo : EIATTR_KPARAM_INFO
	.align		4
.L_203:
        /*0028*/ 	.byte	0x04, 0x17
        /*002a*/ 	.short	(.L_205 - .L_204)
.L_204:
        /*002c*/ 	.word	0x00000000
        /*0030*/ 	.short	0x0005
        /*0032*/ 	.short	0x0024
        /*0034*/ 	.byte	0x00, 0xf0, 0x11, 0x00


	//----- nvinfo : EIATTR_KPARAM_INFO
	.align		4
.L_205:
        /*0038*/ 	.byte	0x04, 0x17
        /*003a*/ 	.short	(.L_207 - .L_206)
.L_206:
        /*003c*/ 	.word	0x00000000
        /*0040*/ 	.short	0x0004
        /*0042*/ 	.short	0x0020
        /*0044*/ 	.byte	0x00, 0xf0, 0x11, 0x00


	//----- nvinfo : EIATTR_KPARAM_INFO
	.align		4
.L_207:
        /*0048*/ 	.byte	0x04, 0x17
        /*004a*/ 	.short	(.L_209 - .L_208)
.L_208:
        /*004c*/ 	.word	0x00000000
        /*0050*/ 	.short	0x0003
        /*0052*/ 	.short	0x0018
        /*0054*/ 	.byte	0x00, 0xf5, 0x21, 0x00


	//----- nvinfo : EIATTR_KPARAM_INFO
	.align		4
.L_209:
        /*0058*/ 	.byte	0x04, 0x17
        /*005a*/ 	.short	(.L_211 - .L_210)
.L_210:
        /*005c*/ 	.word	0x00000000
        /*0060*/ 	.short	0x0002
        /*0062*/ 	.short	0x0010
        /*0064*/ 	.byte	0x00, 0xf5, 0x21, 0x00


	//----- nvinfo : EIATTR_KPARAM_INFO
	.align		4
.L_211:
        /*0068*/ 	.byte	0x04, 0x17
        /*006a*/ 	.short	(.L_213 - .L_212)
.L_212:
        /*006c*/ 	.word	0x00000000
        /*0070*/ 	.short	0x0001
        /*0072*/ 	.short	0x0008
        /*0074*/ 	.byte	0x00, 0xf5, 0x21, 0x00


	//----- nvinfo : EIATTR_KPARAM_INFO
	.align		4
.L_213:
        /*0078*/ 	.byte	0x04, 0x17
        /*007a*/ 	.short	(.L_215 - .L_214)
.L_214:
        /*007c*/ 	.word	0x00000000
        /*0080*/ 	.short	0x0000
        /*0082*/ 	.short	0x0000
        /*0084*/ 	.byte	0x00, 0xf5, 0x21, 0x00


	//----- nvinfo : EIATTR_SPARSE_MMA_MASK
	.align		4
.L_215:
        /*0088*/ 	.byte	0x03, 0x50
        /*008a*/ 	.short	0x0000


	//----- nvinfo : EIATTR_MAXREG_COUNT
	.align		4
        /*008c*/ 	.byte	0x03, 0x1b
        /*008e*/ 	.short	0x0040


	//----- nvinfo : EIATTR_MERCURY_ISA_VERSION
	.align		4
        /*0090*/ 	.byte	0x03, 0x5f
        /*0092*/ 	.short	0x0101


	//----- nvinfo : EIATTR_VRC_CTA_INIT_COUNT
	.align		4
        /*0094*/ 	.byte	0x02, 0x4a
	.zero		1
	.zero		1


	//----- nvinfo : EIATTR_EXIT_INSTR_OFFSETS
	.align		4
        /*0098*/ 	.byte	0x04, 0x1c
        /*009a*/ 	.short	(.L_217 - .L_216)


	//   ....[0]....
.L_216:
        /*009c*/ 	.word	0x00000220


	//   ....[1]....
        /*00a0*/ 	.word	0x000053f0


	//   ....[2]....
        /*00a4*/ 	.word	0x00005cf0


	//   ....[3]....
        /*00a8*/ 	.word	0x00005e90


	//----- nvinfo : EIATTR_MAX_THREADS
	.align		4
.L_217:
        /*00ac*/ 	.byte	0x04, 0x05
        /*00ae*/ 	.short	(.L_219 - .L_218)
.L_218:
        /*00b0*/ 	.word	0x00000100
        /*00b4*/ 	.word	0x00000001
        /*00b8*/ 	.word	0x00000001


	//----- nvinfo : EIATTR_CRS_STACK_SIZE
	.align		4
.L_219:
        /*00bc*/ 	.byte	0x04, 0x1e
        /*00be*/ 	.short	(.L_221 - .L_220)
.L_220:
        /*00c0*/ 	.word	0x00000000


	//----- nvinfo : EIATTR_CBANK_PARAM_SIZE
	.align		4
.L_221:
        /*00c4*/ 	.byte	0x03, 0x19
        /*00c6*/ 	.short	0x0030


	//----- nvinfo : EIATTR_PARAM_CBANK
	.align		4
        /*00c8*/ 	.byte	0x04, 0x0a
        /*00ca*/ 	.short	(.L_223 - .L_222)
	.align		4
.L_222:
        /*00cc*/ 	.word	index@(.nv.constant0._Z33custom_scheduled_attention_kernelPKfS0_S0_Pfiiii)
        /*00d0*/ 	.short	0x0380
        /*00d2*/ 	.short	0x0030


	//----- nvinfo : EIATTR_SW_WAR
	.align		4
.L_223:
        /*00d4*/ 	.byte	0x04, 0x36
        /*00d6*/ 	.short	(.L_225 - .L_224)
.L_224:
        /*00d8*/ 	.word	0x00000008
.L_225:


//--------------------- .nv.callgraph             --------------------------
	.section	.nv.callgraph,"",@"SHT_CUDA_CALLGRAPH"
	.align	4
	.sectionentsize	8
	.align		4
        /*0000*/ 	.word	0x00000000
	.align		4
        /*0004*/ 	.word	0xffffffff
	.align		4
        /*0008*/ 	.word	0x00000000
	.align		4
        /*000c*/ 	.word	0xfffffffe
	.align		4
        /*0010*/ 	.word	0x00000000
	.align		4
        /*0014*/ 	.word	0xfffffffd
	.align		4
        /*0018*/ 	.word	0x00000000
	.align		4
        /*001c*/ 	.word	0xfffffffc


//--------------------- .nv.constant4             --------------------------
	.section	.nv.constant4,"a",@progbits
	.align	8
	.align		8
.nv.constant4:
        /*0000*/ 	.dword	_ZN34_INTERNAL_38af5f7e_4_k_cu_f1b4e0a24cuda3std3__45__cpo5beginE
	.align		8
        /*0008*/ 	.dword	_ZN34_INTERNAL_38af5f7e_4_k_cu_f1b4e0a24cuda3std3__45__cpo3endE
	.align		8
        /*0010*/ 	.dword	_ZN34_INTERNAL_38af5f7e_4_k_cu_f1b4e0a24cuda3std3__45__cpo6cbeginE
	.align		8
        /*0018*/ 	.dword	_ZN34_INTERNAL_38af5f7e_4_k_cu_f1b4e0a24cuda3std3__45__cpo4cendE
	.align		8
        /*0020*/ 	.dword	_ZN34_INTERNAL_38af5f7e_4_k_cu_f1b4e0a24cuda3std3__45__cpo6rbeginE
	.align		8
        /*0028*/ 	.dword	_ZN34_INTERNAL_38af5f7e_4_k_cu_f1b4e0a24cuda3std3__45__cpo4rendE
	.align		8
        /*0030*/ 	.dword	_ZN34_INTERNAL_38af5f7e_4_k_cu_f1b4e0a24cuda3std3__45__cpo7crbeginE
	.align		8
        /*0038*/ 	.dword	_ZN34_INTERNAL_38af5f7e_4_k_cu_f1b4e0a24cuda3std3__45__cpo5crendE
	.align		8
        /*0040*/ 	.dword	_ZN34_INTERNAL_38af5f7e_4_k_cu_f1b4e0a24cuda3std3__436_GLOBAL__N__38af5f7e_4_k_cu_f1b4e0a26ignoreE
	.align		8
        /*0048*/ 	.dword	_ZN34_INTERNAL_38af5f7e_4_k_cu_f1b4e0a24cuda3std3__419piecewise_constructE
	.align		8
        /*0050*/ 	.dword	_ZN34_INTERNAL_38af5f7e_4_k_cu_f1b4e0a24cuda3std3__48in_placeE
	.align		8
        /*0058*/ 	.dword	_ZN34_INTERNAL_38af5f7e_4_k_cu_f1b4e0a24cuda3std3__420unreachable_sentinelE
	.align		8
        /*0060*/ 	.dword	_ZN34_INTERNAL_38af5f7e_4_k_cu_f1b4e0a24cuda3std3__47nulloptE
	.align		8
        /*0068*/ 	.dword	_ZN34_INTERNAL_38af5f7e_4_k_cu_f1b4e0a24cuda3std3__48unexpectE
	.align		8
        /*0070*/ 	.dword	_ZN34_INTERNAL_38af5f7e_4_k_cu_f1b4e0a24cuda3std6ranges3__45__cpo4swapE
	.align		8
        /*0078*/ 	.dword	_ZN34_INTERNAL_38af5f7e_4_k_cu_f1b4e0a24cuda3std6ranges3__45__cpo9iter_moveE
	.align		8
        /*0080*/ 	.dword	_ZN34_INTERNAL_38af5f7e_4_k_cu_f1b4e0a24cuda3std6ranges3__45__cpo5beginE
	.align		8
        /*0088*/ 	.dword	_ZN34_INTERNAL_38af5f7e_4_k_cu_f1b4e0a24cuda3std6ranges3__45__cpo3endE
	.align		8
        /*0090*/ 	.dword	_ZN34_INTERNAL_38af5f7e_4_k_cu_f1b4e0a24cuda3std6ranges3__45__cpo6cbeginE
	.align		8
        /*0098*/ 	.dword	_ZN34_INTERNAL_38af5f7e_4_k_cu_f1b4e0a24cuda3std6ranges3__45__cpo4cendE
	.align		8
        /*00a0*/ 	.dword	_ZN34_INTERNAL_38af5f7e_4_k_cu_f1b4e0a24cuda3std6ranges3__45__cpo7advanceE
	.align		8
        /*00a8*/ 	.dword	_ZN34_INTERNAL_38af5f7e_4_k_cu_f1b4e0a24cuda3std6ranges3__45__cpo9iter_swapE
	.align		8
        /*00b0*/ 	.dword	_ZN34_INTERNAL_38af5f7e_4_k_cu_f1b4e0a24cuda3std6ranges3__45__cpo4nextE
	.align		8
        /*00b8*/ 	.dword	_ZN34_INTERNAL_38af5f7e_4_k_cu_f1b4e0a24cuda3std6ranges3__45__cpo4prevE
	.align		8
        /*00c0*/ 	.dword	_ZN34_INTERNAL_38af5f7e_4_k_cu_f1b4e0a24cuda3std6ranges3__45__cpo4dataE
	.align		8
        /*00c8*/ 	.dword	_ZN34_INTERNAL_38af5f7e_4_k_cu_f1b4e0a24cuda3std6ranges3__45__cpo5cdataE
	.align		8
        /*00d0*/ 	.dword	_ZN34_INTERNAL_38af5f7e_4_k_cu_f1b4e0a24cuda3std6ranges3__45__cpo4sizeE
	.align		8
        /*00d8*/ 	.dword	_ZN34_INTERNAL_38af5f7e_4_k_cu_f1b4e0a24cuda3std6ranges3__45__cpo5ssizeE
	.align		8
        /*00e0*/ 	.dword	_ZN34_INTERNAL_38af5f7e_4_k_cu_f1b4e0a24cuda3std6ranges3__45__cpo8distanceE
	.align		8
        /*00e8*/ 	.dword	_ZN34_INTERNAL_38af5f7e_4_k_cu_f1b4e0a26thrust24THRUST_300001_SM_1000_NS6system6detail10sequential3seqE
	.align		8
        /*00f0*/ 	.dword	_ZN34_INTERNAL_38af5f7e_4_k_cu_f1b4e0a26thrust24THRUST_300001_SM_1000_NS12placeholders2_1E
	.align		8
        /*00f8*/ 	.dword	_ZN34_INTERNAL_38af5f7e_4_k_cu_f1b4e0a26thrust24THRUST_300001_SM_1000_NS12placeholders2_2E
	.align		8
        /*0100*/ 	.dword	_ZN34_INTERNAL_38af5f7e_4_k_cu_f1b4e0a26thrust24THRUST_300001_SM_1000_NS12placeholders2_3E
	.align		8
        /*0108*/ 	.dword	_ZN34_INTERNAL_38af5f7e_4_k_cu_f1b4e0a26thrust24THRUST_300001_SM_1000_NS12placeholders2_4E
	.align		8
        /*0110*/ 	.dword	_ZN34_INTERNAL_38af5f7e_4_k_cu_f1b4e0a26thrust24THRUST_300001_SM_1000_NS12placeholders2_5E
	.align		8
        /*0118*/ 	.dword	_ZN34_INTERNAL_38af5f7e_4_k_cu_f1b4e0a26thrust24THRUST_300001_SM_1000_NS12placeholders2_6E
	.align		8
        /*0120*/ 	.dword	_ZN34_INTERNAL_38af5f7e_4_k_cu_f1b4e0a26thrust24THRUST_300001_SM_1000_NS12placeholders2_7E
	.align		8
        /*0128*/ 	.dword	_ZN34_INTERNAL_38af5f7e_4_k_cu_f1b4e0a26thrust24THRUST_300001_SM_1000_NS12placeholders2_8E
	.align		8
        /*0130*/ 	.dword	_ZN34_INTERNAL_38af5f7e_4_k_cu_f1b4e0a26thrust24THRUST_300001_SM_1000_NS12placeholders2_9E
	.align		8
        /*0138*/ 	.dword	_ZN34_INTERNAL_38af5f7e_4_k_cu_f1b4e0a26thrust24THRUST_300001_SM_1000_NS12placeholders3_10E


//--------------------- .text._ZN3cub18CUB_300001_SM_10006detail11EmptyKernelIvEEvv --------------------------
	.section	.text._ZN3cub18CUB_300001_SM_10006detail11EmptyKernelIvEEvv,"ax",@progbits
	.align	128
        .global         _ZN3cub18CUB_300001_SM_10006detail11EmptyKernelIvEEvv
        .type           _ZN3cub18CUB_300001_SM_10006detail11EmptyKernelIvEEvv,@function
        .size           _ZN3cub18CUB_300001_SM_10006detail11EmptyKernelIvEEvv,(.L_x_187 - _ZN3cub18CUB_300001_SM_10006detail11EmptyKernelIvEEvv)
        .other          _ZN3cub18CUB_300001_SM_10006detail11EmptyKernelIvEEvv,@"STO_CUDA_ENTRY STV_DEFAULT"
_ZN3cub18CUB_300001_SM_10006detail11EmptyKernelIvEEvv:
.text._ZN3cub18CUB_300001_SM_10006detail11EmptyKernelIvEEvv:
[----:B------:R-:W-:Y:S01]  /*0000*/  LDC R1, c[0x0][0x37c] ;  /* 0x0000df00ff017b82 */ /* 0x000fe20000000800 */
[----:B------:R-:W-:Y:S05]  /*0010*/  EXIT ;  /* 0x000000000000794d */ /* 0x000fea0003800000 */
.L_x_0:
[----:B------:R-:W-:-:S00]  /*0020*/  BRA `(.L_x_0) ;  /* 0xfffffffc00fc7947 */ /* 0x000fc0000383ffff */
[----:B------:R-:W-:-:S00]  /*0030*/  NOP ;  /* 0x0000000000007918 */ /* 0x000fc00000000000 */
        /* <DEDUP_REMOVED lines=12> */
.L_x_187:


//--------------------- .text._Z34custom_scheduled_layer_norm_kernelPKfS0_S0_Pfiif --------------------------
	.section	.text._Z34custom_scheduled_layer_norm_kernelPKfS0_S0_Pfiif,"ax",@progbits
	.align	128
        .global         _Z34custom_scheduled_layer_norm_kernelPKfS0_S0_Pfiif
        .type           _Z34custom_scheduled_layer_norm_kernelPKfS0_S0_Pfiif,@function
        .size           _Z34custom_scheduled_layer_norm_kernelPKfS0_S0_Pfiif,(.L_x_183 - _Z34custom_scheduled_layer_norm_kernelPKfS0_S0_Pfiif)
        .other          _Z34custom_scheduled_layer_norm_kernelPKfS0_S0_Pfiif,@"STO_CUDA_ENTRY STV_DEFAULT"
_Z34custom_scheduled_layer_norm_kernelPKfS0_S0_Pfiif:
.text._Z34custom_scheduled_layer_norm_kernelPKfS0_S0_Pfiif:
[----:B------:R-:W-:Y:S01]  /*0000*/  LDC R1, c[0x0][0x37c] ;  /* 0x0000df00ff017b82 */ /* 0x000fe20000000800 */
[----:B------:R-:W0:Y:S01]  /*0010*/  S2R R5, SR_TID.X ;  /* 0x0000000000057919 */ /* 0x000e220000002100 */
[----:B------:R-:W0:Y:S02]  /*0020*/  LDCU UR4, c[0x0][0x3a4] ;  /* 0x00007480ff0477ac */ /* 0x000e240008000800 */
[----:B0-----:R-:W-:-:S13]  /*0030*/  ISETP.GE.AND P0, PT, R5, UR4, PT ;  /* 0x0000000405007c0c */ /* 0x001fda000bf06270 */
[----:B------:R-:W-:Y:S05]  /*0040*/  @P0 EXIT ;  /* 0x000000000000094d */ /* 0x000fea0003800000 */
[----:B------:R-:W0:Y:S01]  /*0050*/  S2R R4, SR_CTAID.X ;  /* 0x0000000000047919 */ /* 0x000e220000002500 */
[----:B------:R-:W1:Y:S01]  /*0060*/  LDC.64 R6, c[0x0][0x380] ;  /* 0x0000e000ff067b82 */ /* 0x000e620000000a00 */
[----:B------:R-:W2:Y:S01]  /*0070*/  LDCU.64 UR6, c[0x0][0x358] ;  /* 0x00006b00ff0677ac */ /* 0x000ea20008000a00 */
[----:B0-----:R-:W-:-:S04]  /*0080*/  IMAD R4, R4, UR4, R5 ;  /* 0x0000000404047c24 */ /* 0x001fc8000f8e0205 */
[----:B-1----:R-:W-:-:S06]  /*0090*/  IMAD.WIDE.U32 R6, R4, 0x4, R6 ;  /* 0x0000000404067825 */ /* 0x002fcc00078e0006 */
[----:B--2---:R-:W2:Y:S01]  /*00a0*/  LDG.E.CONSTANT R6, desc[UR6][R6.64] ;  /* 0x0000000606067981 */ /* 0x004ea2000c1e9900 */
[----:B------:R-:W0:Y:S03]  /*00b0*/  S2UR UR5, SR_CgaCtaId ;  /* 0x00000000000579c3 */ /* 0x000e260000008800 */
[----:B--2---:R-:W1:Y:S02]  /*00c0*/  SHFL.DOWN PT, R3, R6, 0x10, 0x1f ;  /* 0x0a001f0006037f89 */ /* 0x004e6400000e0000 */
[----:B-1----:R-:W-:-:S05]  /*00d0*/  FADD R0, R6, R3 ;  /* 0x0000000306007221 */ /* 0x002fca0000000000 */
[----:B------:R-:W1:Y:S02]  /*00e0*/  SHFL.DOWN PT, R3, R0, 0x8, 0x1f ;  /* 0x09001f0000037f89 */ /* 0x000e6400000e0000 */
[----:B-1----:R-:W-:-:S05]  /*00f0*/  FADD R2, R0, R3 ;  /* 0x0000000300027221 */ /* 0x002fca0000000000 */
[----:B------:R-:W1:Y:S02]  /*0100*/  SHFL.DOWN PT, R3, R2, 0x4, 0x1f ;  /* 0x08801f0002037f89 */ /* 0x000e6400000e0000 */
[----:B-1----:R-:W-:-:S05]  /*0110*/  FADD R8, R2, R3 ;  /* 0x0000000302087221 */ /* 0x002fca0000000000 */
[----:B------:R-:W1:Y:S02]  /*0120*/  SHFL.DOWN PT, R3, R8, 0x2, 0x1f ;  /* 0x08401f0008037f89 */ /* 0x000e6400000e0000 */
[----:B-1----:R-:W-:Y:S01]  /*0130*/  FADD R9, R8, R3 ;  /* 0x0000000308097221 */ /* 0x002fe20000000000 */
[----:B------:R-:W-:Y:S01]  /*0140*/  I2FP.F32.U32 R3, UR4 ;  /* 0x0000000400037c45 */ /* 0x000fe20008201000 */
[----:B------:R-:W-:Y:S02]  /*0150*/  UMOV UR4, 0x400 ;  /* 0x0000040000047882 */ /* 0x000fe40000000000 */
[----:B0-----:R-:W-:Y:S01]  /*0160*/  ULEA UR4, UR5, UR4, 0x18 ;  /* 0x0000000405047291 */ /* 0x001fe2000f8ec0ff */
[----:B------:R-:W0:Y:S01]  /*0170*/  SHFL.DOWN PT, R10, R9, 0x1, 0x1f ;  /* 0x08201f00090a7f89 */ /* 0x000e2200000e0000 */
[----:B------:R-:W1:Y:S04]  /*0180*/  MUFU.RCP R12, R3 ;  /* 0x00000003000c7308 */ /* 0x000e680000001000 */
[----:B------:R-:W-:-:S05]  /*0190*/  LEA R7, R5, UR4, 0x2 ;  /* 0x0000000405077c11 */ /* 0x000fca000f8e10ff */
[----:B------:R-:W-:Y:S01]  /*01a0*/  STS [R7], R6 ;  /* 0x0000000607007388 */ /* 0x000fe20000000800 */
[----:B0-----:R-:W-:Y:S01]  /*01b0*/  FADD R10, R9, R10 ;  /* 0x0000000a090a7221 */ /* 0x001fe20000000000 */
[----:B-1----:R-:W-:-:S04]  /*01c0*/  FFMA R9, -R3, R12, 1 ;  /* 0x3f80000003097423 */ /* 0x002fc8000000010c */
[----:B------:R-:W0:Y:S01]  /*01d0*/  SHFL.IDX PT, R0, R10, RZ, 0x1f ;  /* 0x00001fff0a007589 */ /* 0x000e2200000e0000 */
[----:B------:R-:W-:Y:S01]  /*01e0*/  FFMA R9, R12, R9, R12 ;  /* 0x000000090c097223 */ /* 0x000fe2000000000c */
[----:B------:R-:W-:Y:S06]  /*01f0*/  BAR.SYNC.DEFER_BLOCKING 0x0 ;  /* 0x0000000000007b1d */ /* 0x000fec0000010000 */
[----:B0-----:R-:W0:Y:S01]  /*0200*/  FCHK P0, R0, R3 ;  /* 0x0000000300007302 */ /* 0x001e220000000000 */
[----:B------:R-:W-:-:S04]  /*0210*/  FFMA R2, R0, R9, RZ ;  /* 0x0000000900027223 */ /* 0x000fc800000000ff */
[----:B------:R-:W-:-:S04]  /*0220*/  FFMA R8, -R3, R2, R0 ;  /* 0x0000000203087223 */ /* 0x000fc80000000100 */
[----:B------:R-:W-:Y:S01]  /*0230*/  FFMA R9, R9, R8, R2 ;  /* 0x0000000809097223 */ /* 0x000fe20000000002 */
[----:B0-----:R-:W-:Y:S06]  /*0240*/  @!P0 BRA `(.L_x_1) ;  /* 0x0000000000108947 */ /* 0x001fec0003800000 */
[----:B------:R-:W-:Y:S02]  /*0250*/  MOV R2, R0 ;  /* 0x0000000000027202 */ /* 0x000fe40000000f00 */
[----:B------:R-:W-:-:S07]  /*0260*/  MOV R8, 0x280 ;  /* 0x0000028000087802 */ /* 0x000fce0000000f00 */
[----:B------:R-:W-:Y:S05]  /*0270*/  CALL.REL.NOINC `($__internal_1_$__cuda_sm3x_div_rn_noftz_f32_slowpath) ;  /* 0x0000000400647944 */ /* 0x000fea0003c00000 */
[----:B------:R-:W-:-:S07]  /*0280*/  IMAD.MOV.U32 R9, RZ, RZ, R2 ;  /* 0x000000ffff097224 */ /* 0x000fce00078e0002 */
.L_x_1:
[----:B------:R-:W-:Y:S01]  /*0290*/  FADD R0, R6, -R9 ;  /* 0x8000000906007221 */ /* 0x000fe20000000000 */
[----:B------:R-:W0:Y:S03]  /*02a0*/  MUFU.RCP R12, R3 ;  /* 0x00000003000c7308 */ /* 0x000e260000001000 */
[----:B------:R-:W-:-:S05]  /*02b0*/  FMUL R2, R0, R0 ;  /* 0x0000000000027220 */ /* 0x000fca0000400000 */
[----:B------:R-:W1:Y:S01]  /*02c0*/  SHFL.DOWN PT, R7, R2, 0x10, 0x1f ;  /* 0x0a001f0002077f89 */ /* 0x000e6200000e0000 */
[----:B0-----:R-:W-:Y:S01]  /*02d0*/  FFMA R13, -R3, R12, 1 ;  /* 0x3f800000030d7423 */ /* 0x001fe2000000010c */
[----:B-1----:R-:W-:-:S03]  /*02e0*/  FADD R7, R2, R7 ;  /* 0x0000000702077221 */ /* 0x002fc60000000000 */
[----:B------:R-:W-:Y:S02]  /*02f0*/  FFMA R2, R12, R13, R12 ;  /* 0x0000000d0c027223 */ /* 0x000fe4000000000c */
[----:B------:R-:W0:Y:S02]  /*0300*/  SHFL.DOWN PT, R6, R7, 0x8, 0x1f ;  /* 0x09001f0007067f89 */ /* 0x000e2400000e0000 */
[----:B0-----:R-:W-:-:S05]  /*0310*/  FADD R6, R7, R6 ;  /* 0x0000000607067221 */ /* 0x001fca0000000000 */
[----:B------:R-:W0:Y:S02]  /*0320*/  SHFL.DOWN PT, R9, R6, 0x4, 0x1f ;  /* 0x08801f0006097f89 */ /* 0x000e2400000e0000 */
[----:B0-----:R-:W-:-:S05]  /*0330*/  FADD R9, R6, R9 ;  /* 0x0000000906097221 */ /* 0x001fca0000000000 */
[----:B------:R-:W0:Y:S02]  /*0340*/  SHFL.DOWN PT, R8, R9, 0x2, 0x1f ;  /* 0x08401f0009087f89 */ /* 0x000e2400000e0000 */
[----:B0-----:R-:W-:-:S05]  /*0350*/  FADD R8, R9, R8 ;  /* 0x0000000809087221 */ /* 0x001fca0000000000 */
[----:B------:R-:W0:Y:S02]  /*0360*/  SHFL.DOWN PT, R11, R8, 0x1, 0x1f ;  /* 0x08201f00080b7f89 */ /* 0x000e2400000e0000 */
[----:B0-----:R-:W-:-:S05]  /*0370*/  FADD R11, R8, R11 ;  /* 0x0000000b080b7221 */ /* 0x001fca0000000000 */
[----:B------:R-:W0:Y:S02]  /*0380*/  SHFL.IDX PT, R10, R11, RZ, 0x1f ;  /* 0x00001fff0b0a7589 */ /* 0x000e2400000e0000 */
        /* <DEDUP_REMOVED lines=8> */
.L_x_2:
[----:B------:R-:W0:Y:S01]  /*0410*/  LDCU UR4, c[0x0][0x3a8] ;  /* 0x00007500ff0477ac */ /* 0x000e220008000800 */
[----:B------:R-:W-:Y:S01]  /*0420*/  BSSY.RECONVERGENT B0, `(.L_x_3) ;  /* 0x000000e000007945 */ /* 0x000fe20003800200 */
[----:B0-----:R-:W-:-:S04]  /*0430*/  FADD R2, R2, UR4 ;  /* 0x0000000402027e21 */ /* 0x001fc80008000000 */
[----:B------:R-:W-:Y:S01]  /*0440*/  VIADD R3, R2, 0xf3000000 ;  /* 0xf300000002037836 */ /* 0x000fe20000000000 */
[----:B------:R0:W1:Y:S04]  /*0450*/  MUFU.RSQ R7, R2 ;  /* 0x0000000200077308 */ /* 0x0000680000001400 */
[----:B------:R-:W-:-:S13]  /*0460*/  ISETP.GT.U32.AND P0, PT, R3, 0x727fffff, PT ;  /* 0x727fffff0300780c */ /* 0x000fda0003f04070 */
[----:B01----:R-:W-:Y:S05]  /*0470*/  @!P0 BRA `(.L_x_4) ;  /* 0x0000000000108947 */ /* 0x003fea0003800000 */
[----:B------:R-:W-:-:S07]  /*0480*/  MOV R10, 0x4a0 ;  /* 0x000004a0000a7802 */ /* 0x000fce0000000f00 */
[----:B------:R-:W-:Y:S05]  /*0490*/  CALL.REL.NOINC `($__internal_0_$__cuda_sm20_sqrt_rn_f32_slowpath) ;  /* 0x0000000000807944 */ /* 0x000fea0003c00000 */
[----:B------:R-:W-:Y:S01]  /*04a0*/  MOV R3, R6 ;  /* 0x0000000600037202 */ /* 0x000fe20000000f00 */
[----:B------:R-:W-:Y:S06]  /*04b0*/  BRA `(.L_x_5) ;  /* 0x0000000000107947 */ /* 0x000fec0003800000 */
.L_x_4:
[----:B------:R-:W-:Y:S01]  /*04c0*/  FMUL.FTZ R3, R2, R7 ;  /* 0x0000000702037220 */ /* 0x000fe20000410000 */
[----:B------:R-:W-:-:S03]  /*04d0*/  FMUL.FTZ R6, R7, 0.5 ;  /* 0x3f00000007067820 */ /* 0x000fc60000410000 */
[----:B------:R-:W-:-:S04]  /*04e0*/  FFMA R2, -R3, R3, R2 ;  /* 0x0000000303027223 */ /* 0x000fc80000000102 */
[----:B------:R-:W-:-:S07]  /*04f0*/  FFMA R3, R2, R6, R3 ;  /* 0x0000000602037223 */ /* 0x000fce0000000003 */
.L_x_5:
[----:B------:R-:W-:Y:S05]  /*0500*/  BSYNC.RECONVERGENT B0 ;  /* 0x0000000000007941 */ /* 0x000fea0003800200 */
.L_x_3:
[----:B------:R-:W0:Y:S01]  /*0510*/  MUFU.RCP R2, R3 ;  /* 0x0000000300027308 */ /* 0x000e220000001000 */
[----:B------:R-:W-:Y:S07]  /*0520*/  BSSY.RECONVERGENT B0, `(.L_x_6) ;  /* 0x000000c000007945 */ /* 0x000fee0003800200 */
[----:B------:R-:W1:Y:S01]  /*0530*/  FCHK P0, R0, R3 ;  /* 0x0000000300007302 */ /* 0x000e620000000000 */
[----:B0-----:R-:W-:-:S04]  /*0540*/  FFMA R7, R2, -R3, 1 ;  /* 0x3f80000002077423 */ /* 0x001fc80000000803 */
[----:B------:R-:W-:-:S04]  /*0550*/  FFMA R7, R2, R7, R2 ;  /* 0x0000000702077223 */ /* 0x000fc80000000002 */
[----:B------:R-:W-:-:S04]  /*0560*/  FFMA R2, R0, R7, RZ ;  /* 0x0000000700027223 */ /* 0x000fc800000000ff */
[----:B------:R-:W-:-:S04]  /*0570*/  FFMA R6, R2, -R3, R0 ;  /* 0x8000000302067223 */ /* 0x000fc80000000000 */
[----:B------:R-:W-:Y:S01]  /*0580*/  FFMA R10, R7, R6, R2 ;  /* 0x00000006070a7223 */ /* 0x000fe20000000002 */
[----:B-1----:R-:W-:Y:S06]  /*0590*/  @!P0 BRA `(.L_x_7) ;  /* 0x0000000000108947 */ /* 0x002fec0003800000 */
[----:B------:R-:W-:Y:S01]  /*05a0*/  IMAD.MOV.U32 R2, RZ, RZ, R0 ;  /* 0x000000ffff027224 */ /* 0x000fe200078e0000 */
[----:B------:R-:W-:-:S07]  /*05b0*/  MOV R8, 0x5d0 ;  /* 0x000005d000087802 */ /* 0x000fce0000000f00 */
[----:B------:R-:W-:Y:S05]  /*05c0*/  CALL.REL.NOINC `($__internal_1_$__cuda_sm3x_div_rn_noftz_f32_slowpath) ;  /* 0x0000000000907944 */ /* 0x000fea0003c00000 */
[----:B------:R-:W-:-:S07]  /*05d0*/  MOV R10, R2 ;  /* 0x00000002000a7202 */ /* 0x000fce0000000f00 */
.L_x_7:
[----:B------:R-:W-:Y:S05]  /*05e0*/  BSYNC.RECONVERGENT B0 ;  /* 0x0000000000007941 */ /* 0x000fea0003800200 */
.L_x_6:
[----:B------:R-:W0:Y:S08]  /*05f0*/  LDC.64 R2, c[0x0][0x388] ;  /* 0x0000e200ff027b82 */ /* 0x000e300000000a00 */
[----:B------:R-:W1:Y:S08]  /*0600*/  LDC.64 R6, c[0x0][0x390] ;  /* 0x0000e400ff067b82 */ /* 0x000e700000000a00 */
[----:B------:R-:W2:Y:S01]  /*0610*/  LDC.64 R8, c[0x0][0x398] ;  /* 0x0000e600ff087b82 */ /* 0x000ea20000000a00 */
[----:B0-----:R-:W-:-:S06]  /*0620*/  IMAD.WIDE.U32 R2, R5, 0x4, R2 ;  /* 0x0000000405027825 */ /* 0x001fcc00078e0002 */
[----:B------:R-:W3:Y:S01]  /*0630*/  LDG.E.CONSTANT R3, desc[UR6][R2.64] ;  /* 0x0000000602037981 */ /* 0x000ee2000c1e9900 */
[----:B-1----:R-:W-:-:S06]  /*0640*/  IMAD.WIDE.U32 R6, R5, 0x4, R6 ;  /* 0x0000000405067825 */ /* 0x002fcc00078e0006 */
[----:B------:R-:W3:Y:S01]  /*0650*/  LDG.E.CONSTANT R6, desc[UR6][R6.64] ;  /* 0x0000000606067981 */ /* 0x000ee2000c1e9900 */
[----:B--2---:R-:W-:-:S04]  /*0660*/  IMAD.WIDE.U32 R4, R4, 0x4, R8 ;  /* 0x0000000404047825 */ /* 0x004fc800078e0008 */
[----:B---3--:R-:W-:-:S05]  /*0670*/  FFMA R9, R3, R10, R6 ;  /* 0x0000000a03097223 */ /* 0x008fca0000000006 */
[----:B------:R-:W-:Y:S01]  /*0680*/  STG.E desc[UR6][R4.64], R9 ;  /* 0x0000000904007986 */ /* 0x000fe2000c101906 */
[----:B------:R-:W-:Y:S05]  /*0690*/  EXIT ;  /* 0x000000000000794d */ /* 0x000fea0003800000 */
        .weak           $__internal_0_$__cuda_sm20_sqrt_rn_f32_slowpath
        .type           $__internal_0_$__cuda_sm20_sqrt_rn_f32_slowpath,@function
        .size           $__internal_0_$__cuda_sm20_sqrt_rn_f32_slowpath,($__internal_1_$__cuda_sm3x_div_rn_noftz_f32_slowpath - $__internal_0_$__cuda_sm20_sqrt_rn_f32_slowpath)
$__internal_0_$__cuda_sm20_sqrt_rn_f32_slowpath:
[----:B------:R-:W-:-:S13]  /*06a0*/  LOP3.LUT P0, RZ, R2, 0x7fffffff, RZ, 0xc0, !PT ;  /* 0x7fffffff02ff7812 */ /* 0x000fda000780c0ff */
[----:B------:R-:W-:Y:S01]  /*06b0*/  @!P0 IMAD.MOV.U32 R3, RZ, RZ, R2 ;  /* 0x000000ffff038224 */ /* 0x000fe200078e0002 */
[----:B------:R-:W-:Y:S06]  /*06c0*/  @!P0 BRA `(.L_x_8) ;  /* 0x0000000000408947 */ /* 0x000fec0003800000 */
[----:B------:R-:W-:-:S13]  /*06d0*/  FSETP.GEU.FTZ.AND P0, PT, R2, RZ, PT ;  /* 0x000000ff0200720b */ /* 0x000fda0003f1e000 */
[----:B------:R-:W-:Y:S01]  /*06e0*/  @!P0 MOV R3, 0x7fffffff ;  /* 0x7fffffff00038802 */ /* 0x000fe20000000f00 */
[----:B------:R-:W-:Y:S06]  /*06f0*/  @!P0 BRA `(.L_x_8) ;  /* 0x0000000000348947 */ /* 0x000fec0003800000 */
[----:B------:R-:W-:-:S13]  /*0700*/  FSETP.GTU.FTZ.AND P0, PT, |R2|, +INF , PT ;  /* 0x7f8000000200780b */ /* 0x000fda0003f1c200 */
[----:B------:R-:W-:Y:S01]  /*0710*/  @P0 FADD.FTZ R3, R2, 1 ;  /* 0x3f80000002030421 */ /* 0x000fe20000010000 */
[----:B------:R-:W-:Y:S06]  /*0720*/  @P0 BRA `(.L_x_8) ;  /* 0x0000000000280947 */ /* 0x000fec0003800000 */
[----:B------:R-:W-:-:S13]  /*0730*/  FSETP.NEU.FTZ.AND P0, PT, |R2|, +INF , PT ;  /* 0x7f8000000200780b */ /* 0x000fda0003f1d200 */
[----:B------:R-:W-:-:S04]  /*0740*/  @P0 FFMA R6, R2, 1.84467440737095516160e+19, RZ ;  /* 0x5f80000002060823 */ /* 0x000fc800000000ff */
[----:B------:R-:W0:Y:S02]  /*0750*/  @P0 MUFU.RSQ R3, R6 ;  /* 0x0000000600030308 */ /* 0x000e240000001400 */
[----:B0-----:R-:W-:Y:S01]  /*0760*/  @P0 FMUL.FTZ R7, R6, R3 ;  /* 0x0000000306070220 */ /* 0x001fe20000410000 */
[----:B------:R-:W-:Y:S01]  /*0770*/  @P0 FMUL.FTZ R9, R3, 0.5 ;  /* 0x3f00000003090820 */ /* 0x000fe20000410000 */
[----:B------:R-:W-:Y:S02]  /*0780*/  @!P0 IMAD.MOV.U32 R3, RZ, RZ, R2 ;  /* 0x000000ffff038224 */ /* 0x000fe400078e0002 */
[----:B------:R-:W-:-:S04]  /*0790*/  @P0 FADD.FTZ R8, -R7, -RZ ;  /* 0x800000ff07080221 */ /* 0x000fc80000010100 */
[----:B------:R-:W-:-:S04]  /*07a0*/  @P0 FFMA R8, R7, R8, R6 ;  /* 0x0000000807080223 */ /* 0x000fc80000000006 */
[----:B------:R-:W-:-:S04]  /*07b0*/  @P0 FFMA R8, R8, R9, R7 ;  /* 0x0000000908080223 */ /* 0x000fc80000000007 */
[----:B------:R-:W-:-:S07]  /*07c0*/  @P0 FMUL.FTZ R3, R8, 2.3283064365386962891e-10 ;  /* 0x2f80000008030820 */ /* 0x000fce0000410000 */
.L_x_8:
[----:B------:R-:W-:Y:S01]  /*07d0*/  MOV R6, R3 ;  /* 0x0000000300067202 */ /* 0x000fe20000000f00 */
[----:B------:R-:W-:Y:S02]  /*07e0*/  HFMA2 R3, -RZ, RZ, 0, 0 ;  /* 0x00000000ff037431 */ /* 0x000fe400000001ff */
[----:B------:R-:W-:-:S04]  /*07f0*/  IMAD.MOV.U32 R2, RZ, RZ, R10 ;  /* 0x000000ffff027224 */ /* 0x000fc800078e000a */
[----:B------:R-:W-:Y:S05]  /*0800*/  RET.REL.NODEC R2 `(_Z34custom_scheduled_layer_norm_kernelPKfS0_S0_Pfiif) ;  /* 0xfffffff402fc7950 */ /* 0x000fea0003c3ffff */
        .weak           $__internal_1_$__cuda_sm3x_div_rn_noftz_f32_slowpath
        .type           $__internal_1_$__cuda_sm3x_div_rn_noftz_f32_slowpath,@function
        .size           $__internal_1_$__cuda_sm3x_div_rn_noftz_f32_slowpath,(.L_x_183 - $__internal_1_$__cuda_sm3x_div_rn_noftz_f32_slowpath)
$__internal_1_$__cuda_sm3x_div_rn_noftz_f32_slowpath:
[--C-:B------:R-:W-:Y:S01]  /*0810*/  SHF.R.U32.HI R9, RZ, 0x17, R3.reuse ;  /* 0x00000017ff097819 */ /* 0x100fe20000011603 */
[----:B------:R-:W-:Y:S01]  /*0820*/  BSSY.RECONVERGENT B1, `(.L_x_9) ;  /* 0x0000063000017945 */ /* 0x000fe20003800200 */
[----:B------:R-:W-:Y:S02]  /*0830*/  SHF.R.U32.HI R7, RZ, 0x17, R2 ;  /* 0x00000017ff077819 */ /* 0x000fe40000011602 */
[----:B------:R-:W-:Y:S01]  /*0840*/  LOP3.LUT R14, R9, 0xff, RZ, 0xc0, !PT ;  /* 0x000000ff090e7812 */ /* 0x000fe200078ec0ff */
[----:B------:R-:W-:Y:S01]  /*0850*/  IMAD.MOV.U32 R9, RZ, RZ, R3 ;  /* 0x000000ffff097224 */ /* 0x000fe200078e0003 */
[----:B------:R-:W-:-:S03]  /*0860*/  LOP3.LUT R12, R7, 0xff, RZ, 0xc0, !PT ;  /* 0x000000ff070c7812 */ /* 0x000fc600078ec0ff */
[----:B------:R-:W-:Y:S01]  /*0870*/  VIADD R11, R14, 0xffffffff ;  /* 0xffffffff0e0b7836 */ /* 0x000fe20000000000 */
[----:B------:R-:W-:-:S04]  /*0880*/  IADD3 R10, PT, PT, R12, -0x1, RZ ;  /* 0xffffffff0c0a7810 */ /* 0x000fc80007ffe0ff */
[----:B------:R-:W-:-:S04]  /*0890*/  ISETP.GT.U32.AND P0, PT, R11, 0xfd, PT ;  /* 0x000000fd0b00780c */ /* 0x000fc80003f04070 */
[----:B------:R-:W-:-:S13]  /*08a0*/  ISETP.GT.U32.OR P0, PT, R10, 0xfd, P0 ;  /* 0x000000fd0a00780c */ /* 0x000fda0000704470 */
[----:B------:R-:W-:Y:S01]  /*08b0*/  @!P0 MOV R7, RZ ;  /* 0x000000ff00078202 */ /* 0x000fe20000000f00 */
[----:B------:R-:W-:Y:S06]  /*08c0*/  @!P0 BRA `(.L_x_10) ;  /* 0x00000000005c8947 */ /* 0x000fec0003800000 */
[----:B------:R-:W-:Y:S02]  /*08d0*/  FSETP.GTU.FTZ.AND P0, PT, |R2|, +INF , PT ;  /* 0x7f8000000200780b */ /* 0x000fe40003f1c200 */
[----:B------:R-:W-:-:S04]  /*08e0*/  FSETP.GTU.FTZ.AND P1, PT, |R3|, +INF , PT ;  /* 0x7f8000000300780b */ /* 0x000fc80003f3c200 */
[----:B------:R-:W-:-:S13]  /*08f0*/  PLOP3.LUT P0, PT, P0, P1, PT, 0xf8, 0x8f ;  /* 0x00000000008f781c */ /* 0x000fda0000703f70 */
[----:B------:R-:W-:Y:S05]  /*0900*/  @P0 BRA `(.L_x_11) ;  /* 0x00000004004c0947 */ /* 0x000fea0003800000 */
[----:B------:R-:W-:-:S13]  /*0910*/  LOP3.LUT P0, RZ, R9, 0x7fffffff, R2, 0xc8, !PT ;  /* 0x7fffffff09ff7812 */ /* 0x000fda000780c802 */
[----:B------:R-:W-:Y:S05]  /*0920*/  @!P0 BRA `(.L_x_12) ;  /* 0x00000004003c8947 */ /* 0x000fea0003800000 */
[C---:B------:R-:W-:Y:S02]  /*0930*/  FSETP.NEU.FTZ.AND P2, PT, |R2|.reuse, +INF , PT ;  /* 0x7f8000000200780b */ /* 0x040fe40003f5d200 */
[----:B------:R-:W-:Y:S02]  /*0940*/  FSETP.NEU.FTZ.AND P1, PT, |R3|, +INF , PT ;  /* 0x7f8000000300780b */ /* 0x000fe40003f3d200 */
[----:B------:R-:W-:-:S11]  /*0950*/  FSETP.NEU.FTZ.AND P0, PT, |R2|, +INF , PT ;  /* 0x7f8000000200780b */ /* 0x000fd60003f1d200 */
[----:B------:R-:W-:Y:S05]  /*0960*/  @!P1 BRA !P2, `(.L_x_12) ;  /* 0x00000004002c9947 */ /* 0x000fea0005000000 */
[----:B------:R-:W-:-:S04]  /*0970*/  LOP3.LUT P2, RZ, R2, 0x7fffffff, RZ, 0xc0, !PT ;  /* 0x7fffffff02ff7812 */ /* 0x000fc8000784c0ff */
[----:B------:R-:W-:-:S13]  /*0980*/  PLOP3.LUT P1, PT, P1, P2, PT, 0x2f, 0xf2 ;  /* 0x0000000000f2781c */ /* 0x000fda0000f24577 */
[----:B------:R-:W-:Y:S05]  /*0990*/  @P1 BRA `(.L_x_13) ;  /* 0x0000000400181947 */ /* 0x000fea0003800000 */
[----:B------:R-:W-:-:S04]  /*09a0*/  LOP3.LUT P1, RZ, R9, 0x7fffffff, RZ, 0xc0, !PT ;  /* 0x7fffffff09ff7812 */ /* 0x000fc8000782c0ff */
[----:B------:R-:W-:-:S13]  /*09b0*/  PLOP3.LUT P0, PT, P0, P1, PT, 0x2f, 0xf2 ;  /* 0x0000000000f2781c */ /* 0x000fda0000702577 */
[----:B------:R-:W-:Y:S05]  /*09c0*/  @P0 BRA `(.L_x_14) ;  /* 0x0000000400000947 */ /* 0x000fea0003800000 */
[----:B------:R-:W-:Y:S02]  /*09d0*/  ISETP.GE.AND P0, PT, R10, RZ, PT ;  /* 0x000000ff0a00720c */ /* 0x000fe40003f06270 */
[----:B------:R-:W-:-:S11]  /*09e0*/  ISETP.GE.AND P1, PT, R11, RZ, PT ;  /* 0x000000ff0b00720c */ /* 0x000fd60003f26270 */
[----:B------:R-:W-:Y:S01]  /*09f0*/  @P0 IMAD.MOV.U32 R7, RZ, RZ, RZ ;  /* 0x000000ffff070224 */ /* 0x000fe200078e00ff */
[----:B------:R-:W-:Y:S01]  /*0a00*/  @!P0 MOV R7, 0xffffffc0 ;  /* 0xffffffc000078802 */ /* 0x000fe20000000f00 */
[----:B------:R-:W-:Y:S01]  /*0a10*/  @!P0 FFMA R2, R2, 1.84467440737095516160e+19, RZ ;  /* 0x5f80000002028823 */ /* 0x000fe200000000ff */
[----:B------:R-:W-:-:S03]  /*0a20*/  @!P1 FFMA R9, R3, 1.84467440737095516160e+19, RZ ;  /* 0x5f80000003099823 */ /* 0x000fc600000000ff */
[----:B------:R-:W-:-:S07]  /*0a30*/  @!P1 VIADD R7, R7, 0x40 ;  /* 0x0000004007079836 */ /* 0x000fce0000000000 */
.L_x_10:
[----:B------:R-:W-:Y:S01]  /*0a40*/  LEA R10, R14, 0xc0800000, 0x17 ;  /* 0xc08000000e0a7811 */ /* 0x000fe200078eb8ff */
[----:B------:R-:W-:Y:S03]  /*0a50*/  BSSY.RECONVERGENT B2, `(.L_x_15) ;  /* 0x0000036000027945 */ /* 0x000fe60003800200 */
[----:B------:R-:W-:Y:S01]  /*0a60*/  IADD3 R10, PT, PT, -R10, R9, RZ ;  /* 0x000000090a0a7210 */ /* 0x000fe20007ffe1ff */
[----:B------:R-:W-:-:S03]  /*0a70*/  VIADD R9, R12, 0xffffff81 ;  /* 0xffffff810c097836 */ /* 0x000fc60000000000 */
[----:B------:R0:W1:Y:S01]  /*0a80*/  MUFU.RCP R11, R10 ;  /* 0x0000000a000b7308 */ /* 0x0000620000001000 */
[----:B------:R-:W-:Y:S01]  /*0a90*/  FADD.FTZ R13, -R10, -RZ ;  /* 0x800000ff0a0d7221 */ /* 0x000fe20000010100 */
[C---:B------:R-:W-:Y:S01]  /*0aa0*/  IMAD R2, R9.reuse, -0x800000, R2 ;  /* 0xff80000009027824 */ /* 0x040fe200078e0202 */
[----:B0-----:R-:W-:-:S04]  /*0ab0*/  IADD3 R10, PT, PT, R9, 0x7f, -R14 ;  /* 0x0000007f090a7810 */ /* 0x001fc80007ffe80e */
[----:B------:R-:W-:Y:S01]  /*0ac0*/  IADD3 R10, PT, PT, R10, R7, RZ ;  /* 0x000000070a0a7210 */ /* 0x000fe20007ffe0ff */
[----:B-1----:R-:W-:-:S04]  /*0ad0*/  FFMA R12, R11, R13, 1 ;  /* 0x3f8000000b0c7423 */ /* 0x002fc8000000000d */
[----:B------:R-:W-:-:S04]  /*0ae0*/  FFMA R16, R11, R12, R11 ;  /* 0x0000000c0b107223 */ /* 0x000fc8000000000b */
[----:B------:R-:W-:-:S04]  /*0af0*/  FFMA R11, R2, R16, RZ ;  /* 0x00000010020b7223 */ /* 0x000fc800000000ff */
[----:B------:R-:W-:-:S04]  /*0b00*/  FFMA R12, R13, R11, R2 ;  /* 0x0000000b0d0c7223 */ /* 0x000fc80000000002 */
[----:B------:R-:W-:-:S04]  /*0b10*/  FFMA R11, R16, R12, R11 ;  /* 0x0000000c100b7223 */ /* 0x000fc8000000000b */
[----:B------:R-:W-:-:S04]  /*0b20*/  FFMA R12, R13, R11, R2 ;  /* 0x0000000b0d0c7223 */ /* 0x000fc80000000002 */
[----:B------:R-:W-:-:S05]  /*0b30*/  FFMA R2, R16, R12, R11 ;  /* 0x0000000c10027223 */ /* 0x000fca000000000b */
[----:B------:R-:W-:-:S04]  /*0b40*/  SHF.R.U32.HI R9, RZ, 0x17, R2 ;  /* 0x00000017ff097819 */ /* 0x000fc80000011602 */
[----:B------:R-:W-:-:S05]  /*0b50*/  LOP3.LUT R9, R9, 0xff, RZ, 0xc0, !PT ;  /* 0x000000ff09097812 */ /* 0x000fca00078ec0ff */
[----:B------:R-:W-:-:S05]  /*0b60*/  IMAD.IADD R13, R9, 0x1, R10 ;  /* 0x00000001090d7824 */ /* 0x000fca00078e020a */
[----:B------:R-:W-:-:S04]  /*0b70*/  IADD3 R7, PT, PT, R13, -0x1, RZ ;  /* 0xffffffff0d077810 */ /* 0x000fc80007ffe0ff */
[----:B------:R-:W-:-:S13]  /*0b80*/  ISETP.GE.U32.AND P0, PT, R7, 0xfe, PT ;  /* 0x000000fe0700780c */ /* 0x000fda0003f06070 */
[----:B------:R-:W-:Y:S05]  /*0b90*/  @!P0 BRA `(.L_x_16) ;  /* 0x0000000000808947 */ /* 0x000fea0003800000 */
[----:B------:R-:W-:-:S13]  /*0ba0*/  ISETP.GT.AND P0, PT, R13, 0xfe, PT ;  /* 0x000000fe0d00780c */ /* 0x000fda0003f04270 */
[----:B------:R-:W-:Y:S05]  /*0bb0*/  @P0 BRA `(.L_x_17) ;  /* 0x00000000006c0947 */ /* 0x000fea0003800000 */
[----:B------:R-:W-:-:S13]  /*0bc0*/  ISETP.GE.AND P0, PT, R13, 0x1, PT ;  /* 0x000000010d00780c */ /* 0x000fda0003f06270 */
[----:B------:R-:W-:Y:S05]  /*0bd0*/  @P0 BRA `(.L_x_18) ;  /* 0x0000000000740947 */ /* 0x000fea0003800000 */
[----:B------:R-:W-:Y:S02]  /*0be0*/  ISETP.GE.AND P0, PT, R13, -0x18, PT ;  /* 0xffffffe80d00780c */ /* 0x000fe40003f06270 */
[----:B------:R-:W-:-:S11]  /*0bf0*/  LOP3.LUT R2, R2, 0x80000000, RZ, 0xc0, !PT ;  /* 0x8000000002027812 */ /* 0x000fd600078ec0ff */
[----:B------:R-:W-:Y:S05]  /*0c00*/  @!P0 BRA `(.L_x_18) ;  /* 0x0000000000688947 */ /* 0x000fea0003800000 */
[CCC-:B------:R-:W-:Y:S01]  /*0c10*/  FFMA.RZ R7, R16.reuse, R12.reuse, R11.reuse ;  /* 0x0000000c10077223 */ /* 0x1c0fe2000000c00b */
[CCC-:B------:R-:W-:Y:S01]  /*0c20*/  FFMA.RM R10, R16.reuse, R12.reuse, R11.reuse ;  /* 0x0000000c100a7223 */ /* 0x1c0fe2000000400b */
[C---:B------:R-:W-:Y:S02]  /*0c30*/  ISETP.NE.AND P2, PT, R13.reuse, RZ, PT ;  /* 0x000000ff0d00720c */ /* 0x040fe40003f45270 */
[----:B------:R-:W-:Y:S02]  /*0c40*/  ISETP.NE.AND P1, PT, R13, RZ, PT ;  /* 0x000000ff0d00720c */ /* 0x000fe40003f25270 */
[----:B------:R-:W-:Y:S01]  /*0c50*/  LOP3.LUT R9, R7, 0x7fffff, RZ, 0xc0, !PT ;  /* 0x007fffff07097812 */ /* 0x000fe200078ec0ff */
[----:B------:R-:W-:Y:S01]  /*0c60*/  FFMA.RP R7, R16, R12, R11 ;  /* 0x0000000c10077223 */ /* 0x000fe2000000800b */
[C---:B------:R-:W-:Y:S01]  /*0c70*/  VIADD R12, R13.reuse, 0x20 ;  /* 0x000000200d0c7836 */ /* 0x040fe20000000000 */
[----:B------:R-:W-:Y:S02]  /*0c80*/  IADD3 R11, PT, PT, -R13, RZ, RZ ;  /* 0x000000ff0d0b7210 */ /* 0x000fe40007ffe1ff */
[----:B------:R-:W-:-:S02]  /*0c90*/  LOP3.LUT R9, R9, 0x800000, RZ, 0xfc, !PT ;  /* 0x0080000009097812 */ /* 0x000fc400078efcff */
[----:B------:R-:W-:Y:S02]  /*0ca0*/  FSETP.NEU.FTZ.AND P0, PT, R7, R10, PT ;  /* 0x0000000a0700720b */ /* 0x000fe40003f1d000 */
[----:B------:R-:W-:Y:S02]  /*0cb0*/  SHF.L.U32 R12, R9, R12, RZ ;  /* 0x0000000c090c7219 */ /* 0x000fe400000006ff */
[----:B------:R-:W-:Y:S02]  /*0cc0*/  SEL R10, R11, RZ, P2 ;  /* 0x000000ff0b0a7207 */ /* 0x000fe40001000000 */
[----:B------:R-:W-:Y:S02]  /*0cd0*/  ISETP.NE.AND P1, PT, R12, RZ, P1 ;  /* 0x000000ff0c00720c */ /* 0x000fe40000f25270 */
[----:B------:R-:W-:Y:S02]  /*0ce0*/  SHF.R.U32.HI R10, RZ, R10, R9 ;  /* 0x0000000aff0a7219 */ /* 0x000fe40000011609 */
[----:B------:R-:W-:-:S02]  /*0cf0*/  PLOP3.LUT P0, PT, P0, P1, PT, 0xf8, 0x8f ;  /* 0x00000000008f781c */ /* 0x000fc40000703f70 */
[----:B------:R-:W-:Y:S02]  /*0d00*/  SHF.R.U32.HI R12, RZ, 0x1, R10 ;  /* 0x00000001ff0c7819 */ /* 0x000fe4000001160a */
[----:B------:R-:W-:-:S04]  /*0d10*/  SEL R7, RZ, 0x1, !P0 ;  /* 0x00000001ff077807 */ /* 0x000fc80004000000 */
[----:B------:R-:W-:-:S04]  /*0d20*/  LOP3.LUT R7, R7, 0x1, R12, 0xf8, !PT ;  /* 0x0000000107077812 */ /* 0x000fc800078ef80c */
[----:B------:R-:W-:-:S05]  /*0d30*/  LOP3.LUT R7, R7, R10, RZ, 0xc0, !PT ;  /* 0x0000000a07077212 */ /* 0x000fca00078ec0ff */
[----:B------:R-:W-:-:S05]  /*0d40*/  IMAD.IADD R7, R12, 0x1, R7 ;  /* 0x000000010c077824 */ /* 0x000fca00078e0207 */
[----:B------:R-:W-:Y:S01]  /*0d50*/  LOP3.LUT R2, R7, R2, RZ, 0xfc, !PT ;  /* 0x0000000207027212 */ /* 0x000fe200078efcff */
[----:B------:R-:W-:Y:S06]  /*0d60*/  BRA `(.L_x_18) ;  /* 0x0000000000107947 */ /* 0x000fec0003800000 */
.L_x_17:
[----:B------:R-:W-:-:S04]  /*0d70*/  LOP3.LUT R2, R2, 0x80000000, RZ, 0xc0, !PT ;  /* 0x8000000002027812 */ /* 0x000fc800078ec0ff */
[----:B------:R-:W-:Y:S01]  /*0d80*/  LOP3.LUT R2, R2, 0x7f800000, RZ, 0xfc, !PT ;  /* 0x7f80000002027812 */ /* 0x000fe200078efcff */
[----:B------:R-:W-:Y:S06]  /*0d90*/  BRA `(.L_x_18) ;  /* 0x0000000000047947 */ /* 0x000fec0003800000 */
.L_x_16:
[----:B------:R-:W-:-:S07]  /*0da0*/  LEA R2, R10, R2, 0x17 ;  /* 0x000000020a027211 */ /* 0x000fce00078eb8ff */
.L_x_18:
[----:B------:R-:W-:Y:S05]  /*0db0*/  BSYNC.RECONVERGENT B2 ;  /* 0x0000000000027941 */ /* 0x000fea0003800200 */
.L_x_15:
[----:B------:R-:W-:Y:S05]  /*0dc0*/  BRA `(.L_x_19) ;  /* 0x0000000000207947 */ /* 0x000fea0003800000 */
.L_x_14:
[----:B------:R-:W-:-:S04]  /*0dd0*/  LOP3.LUT R2, R9, 0x80000000, R2, 0x48, !PT ;  /* 0x8000000009027812 */ /* 0x000fc800078e4802 */
[----:B------:R-:W-:Y:S01]  /*0de0*/  LOP3.LUT R2, R2, 0x7f800000, RZ, 0xfc, !PT ;  /* 0x7f80000002027812 */ /* 0x000fe200078efcff */
[----:B------:R-:W-:Y:S06]  /*0df0*/  BRA `(.L_x_19) ;  /* 0x0000000000147947 */ /* 0x000fec0003800000 */
.L_x_13:
[----:B------:R-:W-:Y:S01]  /*0e00*/  LOP3.LUT R2, R9, 0x80000000, R2, 0x48, !PT ;  /* 0x8000000009027812 */ /* 0x000fe200078e4802 */
[----:B------:R-:W-:Y:S06]  /*0e10*/  BRA `(.L_x_19) ;  /* 0x00000000000c7947 */ /* 0x000fec0003800000 */
.L_x_12:
[----:B------:R-:W0:Y:S01]  /*0e20*/  MUFU.RSQ R2, -QNAN ;  /* 0xffc0000000027908 */ /* 0x000e220000001400 */
[----:B------:R-:W-:Y:S05]  /*0e30*/  BRA `(.L_x_19) ;  /* 0x0000000000047947 */ /* 0x000fea0003800000 */
.L_x_11:
[----:B------:R-:W-:-:S07]  /*0e40*/  FADD.FTZ R2, R2, R3 ;  /* 0x0000000302027221 */ /* 0x000fce0000010000 */
.L_x_19:
[----:B------:R-:W-:Y:S05]  /*0e50*/  BSYNC.RECONVERGENT B1 ;  /* 0x0000000000017941 */ /* 0x000fea0003800200 */
.L_x_9:
[----:B------:R-:W-:-:S04]  /*0e60*/  HFMA2 R9, -RZ, RZ, 0, 0 ;  /* 0x00000000ff097431 */ /* 0x000fc800000001ff */
[----:B0-----:R-:W-:Y:S05]  /*0e70*/  RET.REL.NODEC R8 `(_Z34custom_scheduled_layer_norm_kernelPKfS0_S0_Pfiif) ;  /* 0xfffffff008607950 */ /* 0x001fea0003c3ffff */
.L_x_20:
        /* <DEDUP_REMOVED lines=16> */
.L_x_183:


//--------------------- .text._Z31custom_scheduled_softmax_kernelPKfPfii --------------------------
	.section	.text._Z31custom_scheduled_softmax_kernelPKfPfii,"ax",@progbits
	.align	128
        .global         _Z31custom_scheduled_softmax_kernelPKfPfii
        .type           _Z31custom_scheduled_softmax_kernelPKfPfii,@function
        .size           _Z31custom_scheduled_softmax_kernelPKfPfii,(.L_x_184 - _Z31custom_scheduled_softmax_kernelPKfPfii)
        .other          _Z31custom_scheduled_softmax_kernelPKfPfii,@"STO_CUDA_ENTRY STV_DEFAULT"
_Z31custom_scheduled_softmax_kernelPKfPfii:
.text._Z31custom_scheduled_softmax_kernelPKfPfii:
[----:B------:R-:W-:Y:S01]  /*0000*/  LDC R1, c[0x0][0x37c] ;  /* 0x0000df00ff017b82 */ /* 0x000fe20000000800 */
[----:B------:R-:W0:Y:S07]  /*0010*/  S2R R3, SR_TID.X ;  /* 0x0000000000037919 */ /* 0x000e2e0000002100 */
[----:B------:R-:W0:Y:S01]  /*0020*/  S2UR UR4, SR_CTAID.Y ;  /* 0x00000000000479c3 */ /* 0x000e220000002600 */
[----:B------:R-:W1:Y:S07]  /*0030*/  LDCU UR5, c[0x0][0x394] ;  /* 0x00007280ff0577ac */ /* 0x000e6e0008000800 */
[----:B------:R-:W0:Y:S02]  /*0040*/  LDC R2, c[0x0][0x360] ;  /* 0x0000d800ff027b82 */ /* 0x000e240000000800 */
[----:B0-----:R-:W-:-:S05]  /*0050*/  IMAD R2, R2, UR4, R3 ;  /* 0x0000000402027c24 */ /* 0x001fca000f8e0203 */
[----:B-1----:R-:W-:-:S13]  /*0060*/  ISETP.GE.AND P0, PT, R2, UR5, PT ;  /* 0x0000000502007c0c */ /* 0x002fda000bf06270 */
[----:B------:R-:W-:Y:S05]  /*0070*/  @P0 EXIT ;  /* 0x000000000000094d */ /* 0x000fea0003800000 */
[----:B------:R-:W0:Y:S01]  /*0080*/  S2R R7, SR_CTAID.X ;  /* 0x0000000000077919 */ /* 0x000e220000002500 */
[----:B------:R-:W1:Y:S01]  /*0090*/  LDC.64 R4, c[0x0][0x380] ;  /* 0x0000e000ff047b82 */ /* 0x000e620000000a00 */
[----:B------:R-:W2:Y:S01]  /*00a0*/  LDCU.64 UR6, c[0x0][0x358] ;  /* 0x00006b00ff0677ac */ /* 0x000ea20008000a00 */
[----:B0-----:R-:W-:-:S04]  /*00b0*/  IMAD R2, R7, UR5, R2 ;  /* 0x0000000507027c24 */ /* 0x001fc8000f8e0202 */
[----:B-1----:R-:W-:-:S06]  /*00c0*/  IMAD.WIDE.U32 R4, R2, 0x4, R4 ;  /* 0x0000000402047825 */ /* 0x002fcc00078e0004 */
[----:B--2---:R-:W2:Y:S01]  /*00d0*/  LDG.E.CONSTANT R4, desc[UR6][R4.64] ;  /* 0x0000000604047981 */ /* 0x004ea2000c1e9900 */
[----:B------:R-:W-:Y:S01]  /*00e0*/  IMAD.MOV.U32 R8, RZ, RZ, 0x3bbb989d ;  /* 0x3bbb989dff087424 */ /* 0x000fe200078e00ff */
[----:B------:R-:W0:Y:S01]  /*00f0*/  S2UR UR5, SR_CgaCtaId ;  /* 0x00000000000579c3 */ /* 0x000e220000008800 */
[----:B------:R-:W-:Y:S01]  /*0100*/  IMAD.MOV.U32 R10, RZ, RZ, 0x437c0000 ;  /* 0x437c0000ff0a7424 */ /* 0x000fe200078e00ff */
[----:B------:R-:W-:Y:S01]  /*0110*/  UMOV UR4, 0x400 ;  /* 0x0000040000047882 */ /* 0x000fe20000000000 */
[----:B------:R-:W-:Y:S01]  /*0120*/  BSSY.RECONVERGENT B0, `(.L_x_21) ;  /* 0x0000031000007945 */ /* 0x000fe20003800200 */
[----:B0-----:R-:W-:-:S06]  /*0130*/  ULEA UR4, UR5, UR4, 0x18 ;  /* 0x0000000405047291 */ /* 0x001fcc000f8ec0ff */
[----:B------:R-:W-:Y:S01]  /*0140*/  LEA R3, R3, UR4, 0x2 ;  /* 0x0000000403037c11 */ /* 0x000fe2000f8e10ff */
[----:B--2---:R-:W0:Y:S04]  /*0150*/  SHFL.DOWN PT, R7, R4, 0x10, 0x1f ;  /* 0x0a001f0004077f89 */ /* 0x004e2800000e0000 */
[----:B------:R-:W-:Y:S01]  /*0160*/  STS [R3], R4 ;  /* 0x0000000403007388 */ /* 0x000fe20000000800 */
[----:B0-----:R-:W-:-:S05]  /*0170*/  FMNMX R7, R4, R7, !PT ;  /* 0x0000000704077209 */ /* 0x001fca0007800000 */
[----:B------:R-:W0:Y:S02]  /*0180*/  SHFL.DOWN PT, R0, R7, 0x8, 0x1f ;  /* 0x09001f0007007f89 */ /* 0x000e2400000e0000 */
[----:B0-----:R-:W-:-:S05]  /*0190*/  FMNMX R0, R7, R0, !PT ;  /* 0x0000000007007209 */ /* 0x001fca0007800000 */
[----:B------:R-:W0:Y:S02]  /*01a0*/  SHFL.DOWN PT, R9, R0, 0x4, 0x1f ;  /* 0x08801f0000097f89 */ /* 0x000e2400000e0000 */
[----:B0-----:R-:W-:-:S05]  /*01b0*/  FMNMX R9, R0, R9, !PT ;  /* 0x0000000900097209 */ /* 0x001fca0007800000 */
[----:B------:R-:W0:Y:S02]  /*01c0*/  SHFL.DOWN PT, R6, R9, 0x2, 0x1f ;  /* 0x08401f0009067f89 */ /* 0x000e2400000e0000 */
[----:B0-----:R-:W-:-:S05]  /*01d0*/  FMNMX R6, R9, R6, !PT ;  /* 0x0000000609067209 */ /* 0x001fca0007800000 */
[----:B------:R-:W0:Y:S02]  /*01e0*/  SHFL.DOWN PT, R11, R6, 0x1, 0x1f ;  /* 0x08201f00060b7f89 */ /* 0x000e2400000e0000 */
[----:B0-----:R-:W-:-:S06]  /*01f0*/  FMNMX R11, R6, R11, !PT ;  /* 0x0000000b060b7209 */ /* 0x001fcc0007800000 */
[----:B------:R-:W0:Y:S02]  /*0200*/  SHFL.IDX PT, R11, R11, RZ, 0x1f ;  /* 0x00001fff0b0b7589 */ /* 0x000e2400000e0000 */
[----:B0-----:R-:W-:-:S04]  /*0210*/  FADD R5, R4, -R11 ;  /* 0x8000000b04057221 */ /* 0x001fc80000000000 */
[----:B------:R-:W-:-:S04]  /*0220*/  FFMA.SAT R7, R5, R8, 0.5 ;  /* 0x3f00000005077423 */ /* 0x000fc80000002008 */
[----:B------:R-:W-:-:S04]  /*0230*/  FFMA.RM R7, R7, R10, 12582913 ;  /* 0x4b40000107077423 */ /* 0x000fc8000000400a */
[----:B------:R-:W-:-:S04]  /*0240*/  FADD R0, R7, -12583039 ;  /* 0xcb40007f07007421 */ /* 0x000fc80000000000 */
[----:B------:R-:W-:-:S04]  /*0250*/  FFMA R0, R5, 1.4426950216293334961, -R0 ;  /* 0x3fb8aa3b05007823 */ /* 0x000fc80000000800 */
[----:B------:R-:W-:Y:S01]  /*0260*/  FFMA R5, R5, 1.925963033500011079e-08, R0 ;  /* 0x32a5706005057823 */ /* 0x000fe20000000000 */
[----:B------:R-:W-:-:S05]  /*0270*/  IMAD.SHL.U32 R0, R7, 0x800000, RZ ;  /* 0x0080000007007824 */ /* 0x000fca00078e00ff */
[----:B------:R-:W0:Y:S02]  /*0280*/  MUFU.EX2 R5, R5 ;  /* 0x0000000500057308 */ /* 0x000e240000000800 */
[----:B0-----:R-:W-:Y:S01]  /*0290*/  FMUL R0, R0, R5 ;  /* 0x0000000500007220 */ /* 0x001fe20000400000 */
[----:B------:R-:W-:Y:S06]  /*02a0*/  BAR.SYNC.DEFER_BLOCKING 0x0 ;  /* 0x0000000000007b1d */ /* 0x000fec0000010000 */
[----:B------:R-:W0:Y:S04]  /*02b0*/  SHFL.DOWN PT, R7, R0, 0x10, 0x1f ;  /* 0x0a001f0000077f89 */ /* 0x000e2800000e0000 */
[----:B------:R-:W-:Y:S01]  /*02c0*/  STS [R3], R0 ;  /* 0x0000000003007388 */ /* 0x000fe20000000800 */
[----:B0-----:R-:W-:-:S05]  /*02d0*/  FADD R7, R0, R7 ;  /* 0x0000000700077221 */ /* 0x001fca0000000000 */
[----:B------:R-:W0:Y:S02]  /*02e0*/  SHFL.DOWN PT, R6, R7, 0x8, 0x1f ;  /* 0x09001f0007067f89 */ /* 0x000e2400000e0000 */
[----:B0-----:R-:W-:-:S05]  /*02f0*/  FADD R6, R7, R6 ;  /* 0x0000000607067221 */ /* 0x001fca0000000000 */
[----:B------:R-:W0:Y:S02]  /*0300*/  SHFL.DOWN PT, R9, R6, 0x4, 0x1f ;  /* 0x08801f0006097f89 */ /* 0x000e2400000e0000 */
[----:B0-----:R-:W-:-:S05]  /*0310*/  FADD R9, R6, R9 ;  /* 0x0000000906097221 */ /* 0x001fca0000000000 */
[----:B------:R-:W0:Y:S02]  /*0320*/  SHFL.DOWN PT, R8, R9, 0x2, 0x1f ;  /* 0x08401f0009087f89 */ /* 0x000e2400000e0000 */
[----:B0-----:R-:W-:-:S05]  /*0330*/  FADD R8, R9, R8 ;  /* 0x0000000809087221 */ /* 0x001fca0000000000 */
[----:B------:R-:W0:Y:S02]  /*0340*/  SHFL.DOWN PT, R5, R8, 0x1, 0x1f ;  /* 0x08201f0008057f89 */ /* 0x000e2400000e0000 */
[----:B0-----:R-:W-:-:S06]  /*0350*/  FADD R5, R8, R5 ;  /* 0x0000000508057221 */ /* 0x001fcc0000000000 */
[----:B------:R-:W0:Y:S02]  /*0360*/  SHFL.IDX PT, R5, R5, RZ, 0x1f ;  /* 0x00001fff05057589 */ /* 0x000e2400000e0000 */
[----:B0-----:R-:W0:Y:S01]  /*0370*/  MUFU.RCP R6, R5 ;  /* 0x0000000500067308 */ /* 0x001e220000001000 */
[----:B------:R-:W-:Y:S07]  /*0380*/  BAR.SYNC.DEFER_BLOCKING 0x0 ;  /* 0x0000000000007b1d */ /* 0x000fee0000010000 */
[----:B------:R-:W1:Y:S01]  /*0390*/  FCHK P0, R0, R5 ;  /* 0x0000000500007302 */ /* 0x000e620000000000 */
[----:B0-----:R-:W-:-:S04]  /*03a0*/  FFMA R7, -R5, R6, 1 ;  /* 0x3f80000005077423 */ /* 0x001fc80000000106 */
[----:B------:R-:W-:-:S04]  /*03b0*/  FFMA R7, R6, R7, R6 ;  /* 0x0000000706077223 */ /* 0x000fc80000000006 */
[----:B------:R-:W-:-:S04]  /*03c0*/  FFMA R6, R0, R7, RZ ;  /* 0x0000000700067223 */ /* 0x000fc800000000ff */
[----:B------:R-:W-:-:S04]  /*03d0*/  FFMA R8, -R5, R6, R0 ;  /* 0x0000000605087223 */ /* 0x000fc80000000100 */
[----:B------:R-:W-:Y:S01]  /*03e0*/  FFMA R7, R7, R8, R6 ;  /* 0x0000000807077223 */ /* 0x000fe20000000006 */
[----:B-1----:R-:W-:Y:S06]  /*03f0*/  @!P0 BRA `(.L_x_22) ;  /* 0x00000000000c8947 */ /* 0x002fec0003800000 */
[----:B------:R-:W-:-:S07]  /*0400*/  MOV R4, 0x420 ;  /* 0x0000042000047802 */ /* 0x000fce0000000f00 */
[----:B------:R-:W-:Y:S05]  /*0410*/  CALL.REL.NOINC `($__internal_2_$__cuda_sm3x_div_rn_noftz_f32_slowpath) ;  /* 0x0000000000187944 */ /* 0x000fea0003c00000 */
[----:B------:R-:W-:-:S07]  /*0420*/  IMAD.MOV.U32 R7, RZ, RZ, R0 ;  /* 0x000000ffff077224 */ /* 0x000fce00078e0000 */
.L_x_22:
[----:B------:R-:W-:Y:S05]  /*0430*/  BSYNC.RECONVERGENT B0 ;  /* 0x0000000000007941 */ /* 0x000fea0003800200 */
.L_x_21:
[----:B------:R-:W0:Y:S02]  /*0440*/  LDC.64 R4, c[0x0][0x388] ;  /* 0x0000e200ff047b82 */ /* 0x000e240000000a00 */
[----:B0-----:R-:W-:-:S05]  /*0450*/  IMAD.WIDE.U32 R2, R2, 0x4, R4 ;  /* 0x0000000402027825 */ /* 0x001fca00078e0004 */
[----:B------:R-:W-:Y:S01]  /*0460*/  STG.E desc[UR6][R2.64], R7 ;  /* 0x0000000702007986 */ /* 0x000fe2000c101906 */
[----:B------:R-:W-:Y:S05]  /*0470*/  EXIT ;  /* 0x000000000000794d */ /* 0x000fea0003800000 */
        .weak           $__internal_2_$__cuda_sm3x_div_rn_noftz_f32_slowpath
        .type           $__internal_2_$__cuda_sm3x_div_rn_noftz_f32_slowpath,@function
        .size           $__internal_2_$__cuda_sm3x_div_rn_noftz_f32_slowpath,(.L_x_184 - $__internal_2_$__cuda_sm3x_div_rn_noftz_f32_slowpath)
$__internal_2_$__cuda_sm3x_div_rn_noftz_f32_slowpath:
[----:B------:R-:W-:Y:S01]  /*0480*/  SHF.R.U32.HI R6, RZ, 0x17, R5 ;  /* 0x00000017ff067819 */ /* 0x000fe20000011605 */
[----:B------:R-:W-:Y:S01]  /*0490*/  BSSY.RECONVERGENT B1, `(.L_x_23) ;  /* 0x0000064000017945 */ /* 0x000fe20003800200 */
[--C-:B------:R-:W-:Y:S01]  /*04a0*/  SHF.R.U32.HI R3, RZ, 0x17, R0.reuse ;  /* 0x00000017ff037819 */ /* 0x100fe20000011600 */
[----:B------:R-:W-:Y:S01]  /*04b0*/  IMAD.MOV.U32 R8, RZ, RZ, R0 ;  /* 0x000000ffff087224 */ /* 0x000fe200078e0000 */
[----:B------:R-:W-:Y:S02]  /*04c0*/  LOP3.LUT R7, R6, 0xff, RZ, 0xc0, !PT ;  /* 0x000000ff06077812 */ /* 0x000fe400078ec0ff */
[----:B------:R-:W-:-:S03]  /*04d0*/  LOP3.LUT R6, R3, 0xff, RZ, 0xc0, !PT ;  /* 0x000000ff03067812 */ /* 0x000fc600078ec0ff */
[----:B------:R-:W-:Y:S02]  /*04e0*/  VIADD R11, R7, 0xffffffff ;  /* 0xffffffff070b7836 */ /* 0x000fe40000000000 */
[----:B------:R-:W-:-:S03]  /*04f0*/  VIADD R10, R6, 0xffffffff ;  /* 0xffffffff060a7836 */ /* 0x000fc60000000000 */
[----:B------:R-:W-:-:S04]  /*0500*/  ISETP.GT.U32.AND P0, PT, R11, 0xfd, PT ;  /* 0x000000fd0b00780c */ /* 0x000fc80003f04070 */
[----:B------:R-:W-:-:S13]  /*0510*/  ISETP.GT.U32.OR P0, PT, R10, 0xfd, P0 ;  /* 0x000000fd0a00780c */ /* 0x000fda0000704470 */
[----:B------:R-:W-:Y:S01]  /*0520*/  @!P0 IMAD.MOV.U32 R9, RZ, RZ, RZ ;  /* 0x000000ffff098224 */ /* 0x000fe200078e00ff */
[----:B------:R-:W-:Y:S06]  /*0530*/  @!P0 BRA `(.L_x_24) ;  /* 0x0000000000608947 */ /* 0x000fec0003800000 */
[----:B------:R-:W-:Y:S01]  /*0540*/  FSETP.GTU.FTZ.AND P0, PT, |R0|, +INF , PT ;  /* 0x7f8000000000780b */ /* 0x000fe20003f1c200 */
[----:B------:R-:W-:Y:S01]  /*0550*/  IMAD.MOV.U32 R3, RZ, RZ, R5 ;  /* 0x000000ffff037224 */ /* 0x000fe200078e0005 */
        /* <DEDUP_REMOVED lines=17> */
[----:B------:R-:W-:Y:S02]  /*0670*/  @P0 IMAD.MOV.U32 R9, RZ, RZ, RZ ;  /* 0x000000ffff090224 */ /* 0x000fe400078e00ff */
[----:B------:R-:W-:Y:S01]  /*0680*/  @!P0 FFMA R8, R0, 1.84467440737095516160e+19, RZ ;  /* 0x5f80000000088823 */ /* 0x000fe200000000ff */
[----:B------:R-:W-:Y:S02]  /*0690*/  @!P0 IMAD.MOV.U32 R9, RZ, RZ, -0x40 ;  /* 0xffffffc0ff098424 */ /* 0x000fe400078e00ff */
[----:B------:R-:W-:-:S03]  /*06a0*/  @!P1 FFMA R5, R3, 1.84467440737095516160e+19, RZ ;  /* 0x5f80000003059823 */ /* 0x000fc600000000ff */
[----:B------:R-:W-:-:S07]  /*06b0*/  @!P1 IADD3 R9, PT, PT, R9, 0x40, RZ ;  /* 0x0000004009099810 */ /* 0x000fce0007ffe0ff */
.L_x_24:
[----:B------:R-:W-:Y:S01]  /*06c0*/  LEA R0, R7, 0xc0800000, 0x17 ;  /* 0xc080000007007811 */ /* 0x000fe200078eb8ff */
[----:B------:R-:W-:Y:S01]  /*06d0*/  VIADD R6, R6, 0xffffff81 ;  /* 0xffffff8106067836 */ /* 0x000fe20000000000 */
[----:B------:R-:W-:Y:S03]  /*06e0*/  BSSY.RECONVERGENT B2, `(.L_x_29) ;  /* 0x0000035000027945 */ /* 0x000fe60003800200 */
[----:B------:R-:W-:Y:S02]  /*06f0*/  IMAD.IADD R5, R5, 0x1, -R0 ;  /* 0x0000000105057824 */ /* 0x000fe400078e0a00 */
[C---:B------:R-:W-:Y:S01]  /*0700*/  IMAD R0, R6.reuse, -0x800000, R8 ;  /* 0xff80000006007824 */ /* 0x040fe200078e0208 */
[----:B------:R-:W-:Y:S01]  /*0710*/  IADD3 R6, PT, PT, R6, 0x7f, -R7 ;  /* 0x0000007f06067810 */ /* 0x000fe20007ffe807 */
[----:B------:R-:W0:Y:S01]  /*0720*/  MUFU.RCP R3, R5 ;  /* 0x0000000500037308 */ /* 0x000e220000001000 */
[----:B------:R-:W-:-:S03]  /*0730*/  FADD.FTZ R11, -R5, -RZ ;  /* 0x800000ff050b7221 */ /* 0x000fc60000010100 */
[----:B------:R-:W-:Y:S02]  /*0740*/  IMAD.IADD R6, R6, 0x1, R9 ;  /* 0x0000000106067824 */ /* 0x000fe400078e0209 */
[----:B0-----:R-:W-:-:S04]  /*0750*/  FFMA R10, R3, R11, 1 ;  /* 0x3f800000030a7423 */ /* 0x001fc8000000000b */
        /* <DEDUP_REMOVED lines=8> */
[----:B------:R-:W-:-:S04]  /*07e0*/  IMAD.IADD R7, R3, 0x1, R6 ;  /* 0x0000000103077824 */ /* 0x000fc800078e0206 */
[----:B------:R-:W-:-:S05]  /*07f0*/  VIADD R3, R7, 0xffffffff ;  /* 0xffffffff07037836 */ /* 0x000fca0000000000 */
        /* <DEDUP_REMOVED lines=15> */
[----:B------:R-:W-:Y:S01]  /*08f0*/  IADD3 R8, PT, PT, R7, 0x20, RZ ;  /* 0x0000002007087810 */ /* 0x000fe20007ffe0ff */
[----:B------:R-:W-:Y:S01]  /*0900*/  IMAD.MOV R7, RZ, RZ, -R7 ;  /* 0x000000ffff077224 */ /* 0x000fe200078e0a07 */
        /* <DEDUP_REMOVED lines=14> */
.L_x_31:
[----:B------:R-:W-:-:S04]  /*09f0*/  LOP3.LUT R0, R0, 0x80000000, RZ, 0xc0, !PT ;  /* 0x8000000000007812 */ /* 0x000fc800078ec0ff */
[----:B------:R-:W-:Y:S01]  /*0a00*/  LOP3.LUT R0, R0, 0x7f800000, RZ, 0xfc, !PT ;  /* 0x7f80000000007812 */ /* 0x000fe200078efcff */
[----:B------:R-:W-:Y:S06]  /*0a10*/  BRA `(.L_x_32) ;  /* 0x0000000000047947 */ /* 0x000fec0003800000 */
.L_x_30:
[----:B------:R-:W-:-:S07]  /*0a20*/  IMAD R0, R6, 0x800000, R0 ;  /* 0x0080000006007824 */ /* 0x000fce00078e0200 */
.L_x_32:
[----:B------:R-:W-:Y:S05]  /*0a30*/  BSYNC.RECONVERGENT B2 ;  /* 0x0000000000027941 */ /* 0x000fea0003800200 */
.L_x_29:
[----:B------:R-:W-:Y:S05]  /*0a40*/  BRA `(.L_x_33) ;  /* 0x0000000000207947 */ /* 0x000fea0003800000 */
.L_x_28:
[----:B------:R-:W-:-:S04]  /*0a50*/  LOP3.LUT R0, R5, 0x80000000, R8, 0x48, !PT ;  /* 0x8000000005007812 */ /* 0x000fc800078e4808 */
[----:B------:R-:W-:Y:S01]  /*0a60*/  LOP3.LUT R0, R0, 0x7f800000, RZ, 0xfc, !PT ;  /* 0x7f80000000007812 */ /* 0x000fe200078efcff */
[----:B------:R-:W-:Y:S06]  /*0a70*/  BRA `(.L_x_33) ;  /* 0x0000000000147947 */ /* 0x000fec0003800000 */
.L_x_27:
[----:B------:R-:W-:Y:S01]  /*0a80*/  LOP3.LUT R0, R5, 0x80000000, R8, 0x48, !PT ;  /* 0x8000000005007812 */ /* 0x000fe200078e4808 */
[----:B------:R-:W-:Y:S06]  /*0a90*/  BRA `(.L_x_33) ;  /* 0x00000000000c7947 */ /* 0x000fec0003800000 */
.L_x_26:
[----:B------:R-:W0:Y:S01]  /*0aa0*/  MUFU.RSQ R0, -QNAN ;  /* 0xffc0000000007908 */ /* 0x000e220000001400 */
[----:B------:R-:W-:Y:S05]  /*0ab0*/  BRA `(.L_x_33) ;  /* 0x0000000000047947 */ /* 0x000fea0003800000 */
.L_x_25:
[----:B------:R-:W-:-:S07]  /*0ac0*/  FADD.FTZ R0, R0, R3 ;  /* 0x0000000300007221 */ /* 0x000fce0000010000 */
.L_x_33:
[----:B------:R-:W-:Y:S05]  /*0ad0*/  BSYNC.RECONVERGENT B1 ;  /* 0x0000000000017941 */ /* 0x000fea0003800200 */
.L_x_23:
[----:B------:R-:W-:-:S04]  /*0ae0*/  IMAD.MOV.U32 R5, RZ, RZ, 0x0 ;  /* 0x00000000ff057424 */ /* 0x000fc800078e00ff */
[----:B0-----:R-:W-:Y:S05]  /*0af0*/  RET.REL.NODEC R4 `(_Z31custom_scheduled_softmax_kernelPKfPfii) ;  /* 0xfffffff404407950 */ /* 0x001fea0003c3ffff */
.L_x_34:
        /* <DEDUP_REMOVED lines=16> */
.L_x_184:


//--------------------- .text._Z27custom_scheduled_mlp_kernelPKfS0_S0_S0_S0_Pfiiii --------------------------
	.section	.text._Z27custom_scheduled_mlp_kernelPKfS0_S0_S0_S0_Pfiiii,"ax",@progbits
	.align	128
        .global         _Z27custom_scheduled_mlp_kernelPKfS0_S0_S0_S0_Pfiiii
        .type           _Z27custom_scheduled_mlp_kernelPKfS0_S0_S0_S0_Pfiiii,@function
        .size           _Z27custom_scheduled_mlp_kernelPKfS0_S0_S0_S0_Pfiiii,(.L_x_190 - _Z27custom_scheduled_mlp_kernelPKfS0_S0_S0_S0_Pfiiii)
        .other          _Z27custom_scheduled_mlp_kernelPKfS0_S0_S0_S0_Pfiiii,@"STO_CUDA_ENTRY STV_DEFAULT"
_Z27custom_scheduled_mlp_kernelPKfS0_S0_S0_S0_Pfiiii:
.text._Z27custom_scheduled_mlp_kernelPKfS0_S0_S0_S0_Pfiiii:
[----:B------:R-:W0:Y:S01]  /*0000*/  LDC R1, c[0x0][0x37c] ;  /* 0x0000df00ff017b82 */ /* 0x000e220000000800 */
[----:B------:R-:W1:Y:S07]  /*0010*/  S2R R0, SR_TID.X ;  /* 0x0000000000007919 */ /* 0x000e6e0000002100 */
[----:B------:R-:W1:Y:S01]  /*0020*/  S2UR UR6, SR_CTAID.X ;  /* 0x00000000000679c3 */ /* 0x000e620000002500 */
[----:B------:R-:W2:Y:S01]  /*0030*/  LDCU.64 UR4, c[0x0][0x3b0] ;  /* 0x00007600ff0477ac */ /* 0x000ea20008000a00 */
[----:B0-----:R-:W-:-:S06]  /*0040*/  IADD3 R1, PT, PT, R1, -0xc000, RZ ;  /* 0xffff400001017810 */ /* 0x001fcc0007ffe0ff */
[----:B------:R-:W1:Y:S01]  /*0050*/  LDC R37, c[0x0][0x360] ;  /* 0x0000d800ff257b82 */ /* 0x000e620000000800 */
[----:B--2---:R-:W-:Y:S01]  /*0060*/  UIMAD UR4, UR5, UR4, URZ ;  /* 0x00000004050472a4 */ /* 0x004fe2000f8e02ff */
[----:B-1----:R-:W-:-:S05]  /*0070*/  IMAD R37, R37, UR6, R0 ;  /* 0x0000000625257c24 */ /* 0x002fca000f8e0200 */
[----:B------:R-:W-:-:S13]  /*0080*/  ISETP.GE.AND P0, PT, R37, UR4, PT ;  /* 0x0000000425007c0c */ /* 0x000fda000bf06270 */
[----:B------:R-:W-:Y:S05]  /*0090*/  @P0 EXIT ;  /* 0x000000000000094d */ /* 0x000fea0003800000 */
[----:B------:R-:W0:Y:S01]  /*00a0*/  LDCU.64 UR4, c[0x0][0x3b8] ;  /* 0x00007700ff0477ac */ /* 0x000e220008000a00 */
[----:B------:R-:W-:Y:S02]  /*00b0*/  IADD3 R0, PT, PT, R1, 0x4000, RZ ;  /* 0x0000400001007810 */ /* 0x000fe40007ffe0ff */
[----:B0-----:R-:W-:Y:S01]  /*00c0*/  MOV R39, UR5 ;  /* 0x0000000500277c02 */ /* 0x001fe20008000f00 */
[----:B------:R-:W-:-:S03]  /*00d0*/  IMAD.U32 R36, RZ, RZ, UR4 ;  /* 0x00000004ff247e24 */ /* 0x000fc6000f8e00ff */
[----:B------:R-:W-:Y:S01]  /*00e0*/  ISETP.GE.AND P0, PT, R39, 0x1, PT ;  /* 0x000000012700780c */ /* 0x000fe20003f06270 */
[----:B------:R-:W-:-:S12]  /*00f0*/  IMAD R37, R37, R36, RZ ;  /* 0x0000002425257224 */ /* 0x000fd800078e02ff */
[----:B------:R-:W-:Y:S05]  /*0100*/  @!P0 BRA `(.L_x_35) ;  /* 0x0000000800388947 */ /* 0x000fea0003800000 */
[----:B------:R-:W-:-:S04]  /*0110*/  VIMNMX R2, PT, PT, R39, 0x400, PT ;  /* 0x0000040027027848 */ /* 0x000fc80003fe0100 */
[C---:B------:R-:W-:Y:S02]  /*0120*/  IADD3 R3, PT, PT, R2.reuse, -0x1, RZ ;  /* 0xffffffff02037810 */ /* 0x040fe40007ffe0ff */
[----:B------:R-:W-:Y:S02]  /*0130*/  LOP3.LUT R6, R2, 0xf, RZ, 0xc0, !PT ;  /* 0x0000000f02067812 */ /* 0x000fe400078ec0ff */
[----:B------:R-:W-:Y:S01]  /*0140*/  ISETP.GE.U32.AND P0, PT, R3, 0xf, PT ;  /* 0x0000000f0300780c */ /* 0x000fe20003f06070 */
[----:B------:R-:W-:Y:S01]  /*0150*/  IMAD.MOV.U32 R3, RZ, RZ, RZ ;  /* 0x000000ffff037224 */ /* 0x000fe200078e00ff */
[----:B------:R-:W-:-:S11]  /*0160*/  ISETP.NE.AND P1, PT, R6, RZ, PT ;  /* 0x000000ff0600720c */ /* 0x000fd60003f25270 */
[----:B------:R-:W-:Y:S05]  /*0170*/  @!P0 BRA `(.L_x_36) ;  /* 0x0000000000288947 */ /* 0x000fea0003800000 */
[----:B------:R-:W-:Y:S01]  /*0180*/  HFMA2 R4, -RZ, RZ, 0, 0 ;  /* 0x00000000ff047431 */ /* 0x000fe200000001ff */
[----:B------:R-:W-:-:S07]  /*0190*/  LOP3.LUT R3, R2, 0x7f0, RZ, 0xc0, !PT ;  /* 0x000007f002037812 */ /* 0x000fce00078ec0ff */
.L_x_37:
[C---:B0-----:R-:W-:Y:S01]  /*01a0*/  LEA R5, R4.reuse, R0, 0x2 ;  /* 0x0000000004057211 */ /* 0x041fe200078e10ff */
[----:B------:R-:W-:-:S04]  /*01b0*/  VIADD R4, R4, 0x10 ;  /* 0x0000001004047836 */ /* 0x000fc80000000000 */
[----:B------:R0:W-:Y:S01]  /*01c0*/  STL.128 [R5], RZ ;  /* 0x000000ff05007387 */ /* 0x0001e20000100c00 */
[----:B------:R-:W-:-:S03]  /*01d0*/  ISETP.NE.AND P2, PT, R4, R3, PT ;  /* 0x000000030400720c */ /* 0x000fc60003f45270 */
[----:B------:R0:W-:Y:S04]  /*01e0*/  STL.128 [R5+0x10], RZ ;  /* 0x000010ff05007387 */ /* 0x0001e80000100c00 */
[----:B------:R0:W-:Y:S04]  /*01f0*/  STL.128 [R5+0x20], RZ ;  /* 0x000020ff05007387 */ /* 0x0001e80000100c00 */
[----:B------:R0:W-:Y:S02]  /*0200*/  STL.128 [R5+0x30], RZ ;  /* 0x000030ff05007387 */ /* 0x0001e40000100c00 */
[----:B------:R-:W-:Y:S05]  /*0210*/  @P2 BRA `(.L_x_37) ;  /* 0xfffffffc00e02947 */ /* 0x000fea000383ffff */
.L_x_36:
[----:B------:R-:W-:Y:S01]  /*0220*/  LOP3.LUT R7, R2, 0x7, RZ, 0xc0, !PT ;  /* 0x0000000702077812 */ /* 0x000fe200078ec0ff */
[----:B------:R-:W-:Y:S06]  /*0230*/  @!P1 BRA `(.L_x_38) ;  /* 0x0000000000549947 */ /* 0x000fec0003800000 */
[----:B------:R-:W-:Y:S02]  /*0240*/  ISETP.GE.U32.AND P2, PT, R6, 0x8, PT ;  /* 0x000000080600780c */ /* 0x000fe40003f46070 */
[----:B------:R-:W-:-:S11]  /*0250*/  ISETP.NE.AND P3, PT, R7, RZ, PT ;  /* 0x000000ff0700720c */ /* 0x000fd60003f65270 */
[C---:B------:R-:W-:Y:S02]  /*0260*/  @P2 LEA R4, R3.reuse, R0, 0x2 ;  /* 0x0000000003042211 */ /* 0x040fe400078e10ff */
[----:B------:R-:W-:-:S03]  /*0270*/  @P2 IADD3 R3, PT, PT, R3, 0x8, RZ ;  /* 0x0000000803032810 */ /* 0x000fc60007ffe0ff */
[----:B------:R1:W-:Y:S04]  /*0280*/  @P2 STL.128 [R4], RZ ;  /* 0x000000ff04002387 */ /* 0x0003e80000100c00 */
[----:B------:R1:W-:Y:S01]  /*0290*/  @P2 STL.128 [R4+0x10], RZ ;  /* 0x000010ff04002387 */ /* 0x0003e20000100c00 */
[----:B------:R-:W-:Y:S05]  /*02a0*/  @!P3 BRA `(.L_x_38) ;  /* 0x000000000038b947 */ /* 0x000fea0003800000 */
[----:B------:R-:W-:Y:S02]  /*02b0*/  ISETP.GE.U32.AND P2, PT, R7, 0x4, PT ;  /* 0x000000040700780c */ /* 0x000fe40003f46070 */
[----:B-1----:R-:W-:-:S04]  /*02c0*/  LOP3.LUT R4, R2, 0x3, RZ, 0xc0, !PT ;  /* 0x0000000302047812 */ /* 0x002fc800078ec0ff */
[----:B------:R-:W-:-:S07]  /*02d0*/  ISETP.NE.AND P3, PT, R4, RZ, PT ;  /* 0x000000ff0400720c */ /* 0x000fce0003f65270 */
[C---:B0-----:R-:W-:Y:S01]  /*02e0*/  @P2 IMAD R5, R3.reuse, 0x4, R0 ;  /* 0x0000000403052824 */ /* 0x041fe200078e0200 */
[----:B------:R-:W-:-:S04]  /*02f0*/  @P2 IADD3 R3, PT, PT, R3, 0x4, RZ ;  /* 0x0000000403032810 */ /* 0x000fc80007ffe0ff */
[----:B------:R2:W-:Y:S01]  /*0300*/  @P2 STL.128 [R5], RZ ;  /* 0x000000ff05002387 */ /* 0x0005e20000100c00 */
[----:B------:R-:W-:Y:S05]  /*0310*/  @!P3 BRA `(.L_x_38) ;  /* 0x00000000001cb947 */ /* 0x000fea0003800000 */
[----:B------:R-:W-:Y:S02]  /*0320*/  LEA R3, R3, R0, 0x2 ;  /* 0x0000000003037211 */ /* 0x000fe400078e10ff */
[----:B------:R-:W-:-:S03]  /*0330*/  ISETP.NE.AND P2, PT, R4, 0x1, PT ;  /* 0x000000010400780c */ /* 0x000fc60003f45270 */
[----:B------:R3:W-:Y:S10]  /*0340*/  STL [R3], RZ ;  /* 0x000000ff03007387 */ /* 0x0007f40000100800 */
[----:B---3--:R-:W-:Y:S05]  /*0350*/  @!P2 BRA `(.L_x_38) ;  /* 0x00000000000ca947 */ /* 0x008fea0003800000 */
[----:B------:R-:W-:Y:S01]  /*0360*/  ISETP.NE.AND P2, PT, R4, 0x2, PT ;  /* 0x000000020400780c */ /* 0x000fe20003f45270 */
[----:B------:R3:W-:-:S12]  /*0370*/  STL [R3+0x4], RZ ;  /* 0x000004ff03007387 */ /* 0x0007d80000100800 */
[----:B------:R3:W-:Y:S02]  /*0380*/  @P2 STL [R3+0x8], RZ ;  /* 0x000008ff03002387 */ /* 0x0007e40000100800 */
.L_x_38:
[----:B---3--:R-:W-:Y:S01]  /*0390*/  IMAD.MOV.U32 R3, RZ, RZ, RZ ;  /* 0x000000ffff037224 */ /* 0x008fe200078e00ff */
[----:B------:R-:W-:Y:S06]  /*03a0*/  @!P0 BRA `(.L_x_39) ;  /* 0x0000000000288947 */ /* 0x000fec0003800000 */
[----:B------:R-:W-:Y:S02]  /*03b0*/  LOP3.LUT R3, R2, 0x7f0, RZ, 0xc0, !PT ;  /* 0x000007f002037812 */ /* 0x000fe400078ec0ff */
[----:B-1----:R-:W-:-:S07]  /*03c0*/  MOV R4, RZ ;  /* 0x000000ff00047202 */ /* 0x002fce0000000f00 */
.L_x_40:
[C---:B0-23--:R-:W-:Y:S01]  /*03d0*/  LEA R5, R4.reuse, R0, 0x2 ;  /* 0x0000000004057211 */ /* 0x04dfe200078e10ff */
[----:B------:R-:W-:-:S04]  /*03e0*/  VIADD R4, R4, 0x10 ;  /* 0x0000001004047836 */ /* 0x000fc80000000000 */
[----:B------:R3:W-:Y:S01]  /*03f0*/  STL.128 [R5+0x1000], RZ ;  /* 0x001000ff05007387 */ /* 0x0007e20000100c00 */
[----:B------:R-:W-:-:S03]  /*0400*/  ISETP.NE.AND P2, PT, R4, R3, PT ;  /* 0x000000030400720c */ /* 0x000fc60003f45270 */
[----:B------:R3:W-:Y:S04]  /*0410*/  STL.128 [R5+0x1010], RZ ;  /* 0x001010ff05007387 */ /* 0x0007e80000100c00 */
[----:B------:R3:W-:Y:S04]  /*0420*/  STL.128 [R5+0x1020], RZ ;  /* 0x001020ff05007387 */ /* 0x0007e80000100c00 */
[----:B------:R3:W-:Y:S02]  /*0430*/  STL.128 [R5+0x1030], RZ ;  /* 0x001030ff05007387 */ /* 0x0007e40000100c00 */
[----:B------:R-:W-:Y:S05]  /*0440*/  @P2 BRA `(.L_x_40) ;  /* 0xfffffffc00e02947 */ /* 0x000fea000383ffff */
.L_x_39:
[----:B------:R-:W-:Y:S05]  /*0450*/  @!P1 BRA `(.L_x_41) ;  /* 0x0000000000549947 */ /* 0x000fea0003800000 */
[----:B------:R-:W-:Y:S02]  /*0460*/  ISETP.GE.U32.AND P2, PT, R6, 0x8, PT ;  /* 0x000000080600780c */ /* 0x000fe40003f46070 */
[----:B------:R-:W-:-:S11]  /*0470*/  ISETP.NE.AND P3, PT, R7, RZ, PT ;  /* 0x000000ff0700720c */ /* 0x000fd60003f65270 */
[C---:B-1----:R-:W-:Y:S02]  /*0480*/  @P2 LEA R4, R3.reuse, R0, 0x2 ;  /* 0x0000000003042211 */ /* 0x042fe400078e10ff */
[----:B------:R-:W-:-:S03]  /*0490*/  @P2 IADD3 R3, PT, PT, R3, 0x8, RZ ;  /* 0x0000000803032810 */ /* 0x000fc60007ffe0ff */
[----:B------:R4:W-:Y:S04]  /*04a0*/  @P2 STL.128 [R4+0x1000], RZ ;  /* 0x001000ff04002387 */ /* 0x0009e80000100c00 */
[----:B------:R4:W-:Y:S01]  /*04b0*/  @P2 STL.128 [R4+0x1010], RZ ;  /* 0x001010ff04002387 */ /* 0x0009e20000100c00 */
[----:B------:R-:W-:Y:S05]  /*04c0*/  @!P3 BRA `(.L_x_41) ;  /* 0x000000000038b947 */ /* 0x000fea0003800000 */
[----:B------:R-:W-:Y:S02]  /*04d0*/  ISETP.GE.U32.AND P2, PT, R7, 0x4, PT ;  /* 0x000000040700780c */ /* 0x000fe40003f46070 */
[----:B----4-:R-:W-:-:S04]  /*04e0*/  LOP3.LUT R4, R2, 0x3, RZ, 0xc0, !PT ;  /* 0x0000000302047812 */ /* 0x010fc800078ec0ff */
[----:B------:R-:W-:-:S07]  /*04f0*/  ISETP.NE.AND P3, PT, R4, RZ, PT ;  /* 0x000000ff0400720c */ /* 0x000fce0003f65270 */
[C---:B0-23--:R-:W-:Y:S01]  /*0500*/  @P2 IMAD R5, R3.reuse, 0x4, R0 ;  /* 0x0000000403052824 */ /* 0x04dfe200078e0200 */
[----:B------:R-:W-:-:S04]  /*0510*/  @P2 IADD3 R3, PT, PT, R3, 0x4, RZ ;  /* 0x0000000403032810 */ /* 0x000fc80007ffe0ff */
[----:B------:R0:W-:Y:S01]  /*0520*/  @P2 STL.128 [R5+0x1000], RZ ;  /* 0x001000ff05002387 */ /* 0x0001e20000100c00 */
[----:B------:R-:W-:Y:S05]  /*0530*/  @!P3 BRA `(.L_x_41) ;  /* 0x00000000001cb947 */ /* 0x000fea0003800000 */
[----:B------:R-:W-:Y:S02]  /*0540*/  LEA R3, R3, R0, 0x2 ;  /* 0x0000000003037211 */ /* 0x000fe400078e10ff */
[----:B------:R-:W-:-:S03]  /*0550*/  ISETP.NE.AND P2, PT, R4, 0x1, PT ;  /* 0x000000010400780c */ /* 0x000fc60003f45270 */
[----:B------:R1:W-:Y:S10]  /*0560*/  STL [R3+0x1000], RZ ;  /* 0x001000ff03007387 */ /* 0x0003f40000100800 */
[----:B-1----:R-:W-:Y:S05]  /*0570*/  @!P2 BRA `(.L_x_41) ;  /* 0x00000000000ca947 */ /* 0x002fea0003800000 */
[----:B------:R-:W-:Y:S01]  /*0580*/  ISETP.NE.AND P2, PT, R4, 0x2, PT ;  /* 0x000000020400780c */ /* 0x000fe20003f45270 */
[----:B------:R1:W-:-:S12]  /*0590*/  STL [R3+0x1004], RZ ;  /* 0x001004ff03007387 */ /* 0x0003d80000100800 */
[----:B------:R1:W-:Y:S02]  /*05a0*/  @P2 STL [R3+0x1008], RZ ;  /* 0x001008ff03002387 */ /* 0x0003e40000100800 */
.L_x_41:
[----:B-1----:R-:W-:Y:S01]  /*05b0*/  HFMA2 R3, -RZ, RZ, 0, 0 ;  /* 0x00000000ff037431 */ /* 0x002fe200000001ff */
[----:B------:R-:W-:Y:S06]  /*05c0*/  @!P0 BRA `(.L_x_42) ;  /* 0x0000000000288947 */ /* 0x000fec0003800000 */
[----:B------:R-:W-:Y:S01]  /*05d0*/  LOP3.LUT R3, R2, 0x7f0, RZ, 0xc0, !PT ;  /* 0x000007f002037812 */ /* 0x000fe200078ec0ff */
[----:B----4-:R-:W-:-:S07]  /*05e0*/  IMAD.MOV.U32 R4, RZ, RZ, RZ ;  /* 0x000000ffff047224 */ /* 0x010fce00078e00ff */
.L_x_43:
[C---:B0123--:R-:W-:Y:S02]  /*05f0*/  LEA R5, R4.reuse, R0, 0x2 ;  /* 0x0000000004057211 */ /* 0x04ffe400078e10ff */
[----:B------:R-:W-:-:S03]  /*0600*/  IADD3 R4, PT, PT, R4, 0x10, RZ ;  /* 0x0000001004047810 */ /* 0x000fc60007ffe0ff */
[----:B------:R1:W-:Y:S01]  /*0610*/  STL.128 [R5+0x2000], RZ ;  /* 0x002000ff05007387 */ /* 0x0003e20000100c00 */
[----:B------:R-:W-:-:S03]  /*0620*/  ISETP.NE.AND P2, PT, R4, R3, PT ;  /* 0x000000030400720c */ /* 0x000fc60003f45270 */
[----:B------:R1:W-:Y:S04]  /*0630*/  STL.128 [R5+0x2010], RZ ;  /* 0x002010ff05007387 */ /* 0x0003e80000100c00 */
[----:B------:R1:W-:Y:S04]  /*0640*/  STL.128 [R5+0x2020], RZ ;  /* 0x002020ff05007387 */ /* 0x0003e80000100c00 */
[----:B------:R1:W-:Y:S02]  /*0650*/  STL.128 [R5+0x2030], RZ ;  /* 0x002030ff05007387 */ /* 0x0003e40000100c00 */
[----:B------:R-:W-:Y:S05]  /*0660*/  @P2 BRA `(.L_x_43) ;  /* 0xfffffffc00e02947 */ /* 0x000fea000383ffff */
.L_x_42:
[----:B------:R-:W-:Y:S05]  /*0670*/  @!P1 BRA `(.L_x_44) ;  /* 0x0000000000549947 */ /* 0x000fea0003800000 */
[----:B------:R-:W-:Y:S02]  /*0680*/  ISETP.GE.U32.AND P2, PT, R6, 0x8, PT ;  /* 0x000000080600780c */ /* 0x000fe40003f46070 */
[----:B------:R-:W-:-:S11]  /*0690*/  ISETP.NE.AND P3, PT, R7, RZ, PT ;  /* 0x000000ff0700720c */ /* 0x000fd60003f65270 */
[C---:B----4-:R-:W-:Y:S01]  /*06a0*/  @P2 LEA R4, R3.reuse, R0, 0x2 ;  /* 0x0000000003042211 */ /* 0x050fe200078e10ff */
[----:B------:R-:W-:-:S04]  /*06b0*/  @P2 VIADD R3, R3, 0x8 ;  /* 0x0000000803032836 */ /* 0x000fc80000000000 */
[----:B------:R4:W-:Y:S04]  /*06c0*/  @P2 STL.128 [R4+0x2000], RZ ;  /* 0x002000ff04002387 */ /* 0x0009e80000100c00 */
[----:B------:R4:W-:Y:S01]  /*06d0*/  @P2 STL.128 [R4+0x2010], RZ ;  /* 0x002010ff04002387 */ /* 0x0009e20000100c00 */
[----:B------:R-:W-:Y:S05]  /*06e0*/  @!P3 BRA `(.L_x_44) ;  /* 0x000000000038b947 */ /* 0x000fea0003800000 */
[----:B------:R-:W-:Y:S02]  /*06f0*/  ISETP.GE.U32.AND P2, PT, R7, 0x4, PT ;  /* 0x000000040700780c */ /* 0x000fe40003f46070 */
[----:B----4-:R-:W-:-:S04]  /*0700*/  LOP3.LUT R4, R2, 0x3, RZ, 0xc0, !PT ;  /* 0x0000000302047812 */ /* 0x010fc800078ec0ff */
[----:B------:R-:W-:-:S07]  /*0710*/  ISETP.NE.AND P3, PT, R4, RZ, PT ;  /* 0x000000ff0400720c */ /* 0x000fce0003f65270 */
[C---:B0123--:R-:W-:Y:S02]  /*0720*/  @P2 LEA R5, R3.reuse, R0, 0x2 ;  /* 0x0000000003052211 */ /* 0x04ffe400078e10ff */
[----:B------:R-:W-:-:S03]  /*0730*/  @P2 IADD3 R3, PT, PT, R3, 0x4, RZ ;  /* 0x0000000403032810 */ /* 0x000fc60007ffe0ff */
        /* <DEDUP_REMOVED lines=9> */
.L_x_44:
[----:B-1----:R-:W-:Y:S01]  /*07d0*/  IMAD.MOV.U32 R3, RZ, RZ, RZ ;  /* 0x000000ffff037224 */ /* 0x002fe200078e00ff */
[----:B------:R-:W-:Y:S06]  /*07e0*/  @!P0 BRA `(.L_x_45) ;  /* 0x0000000000288947 */ /* 0x000fec0003800000 */
[----:B------:R-:W-:Y:S02]  /*07f0*/  LOP3.LUT R3, R2, 0x7f0, RZ, 0xc0, !PT ;  /* 0x000007f002037812 */ /* 0x000fe400078ec0ff */
[----:B----4-:R-:W-:-:S07]  /*0800*/  MOV R4, RZ ;  /* 0x000000ff00047202 */ /* 0x010fce0000000f00 */
.L_x_46:
        /* <DEDUP_REMOVED lines=8> */
.L_x_45:
[----:B------:R-:W-:Y:S05]  /*0890*/  @!P1 BRA `(.L_x_35) ;  /* 0x0000000000549947 */ /* 0x000fea0003800000 */
[----:B------:R-:W-:Y:S02]  /*08a0*/  ISETP.GE.U32.AND P0, PT, R6, 0x8, PT ;  /* 0x000000080600780c */ /* 0x000fe40003f06070 */
[----:B------:R-:W-:-:S11]  /*08b0*/  ISETP.NE.AND P1, PT, R7, RZ, PT ;  /* 0x000000ff0700720c */ /* 0x000fd60003f25270 */
[C---:B----4-:R-:W-:Y:S01]  /*08c0*/  @P0 IMAD R4, R3.reuse, 0x4, R0 ;  /* 0x0000000403040824 */ /* 0x050fe200078e0200 */
[----:B------:R-:W-:-:S04]  /*08d0*/  @P0 IADD3 R3, PT, PT, R3, 0x8, RZ ;  /* 0x0000000803030810 */ /* 0x000fc80007ffe0ff */
[----:B------:R4:W-:Y:S04]  /*08e0*/  @P0 STL.128 [R4+0x3000], RZ ;  /* 0x003000ff04000387 */ /* 0x0009e80000100c00 */
[----:B------:R4:W-:Y:S01]  /*08f0*/  @P0 STL.128 [R4+0x3010], RZ ;  /* 0x003010ff04000387 */ /* 0x0009e20000100c00 */
[----:B------:R-:W-:Y:S05]  /*0900*/  @!P1 BRA `(.L_x_35) ;  /* 0x0000000000389947 */ /* 0x000fea0003800000 */
[----:B------:R-:W-:Y:S02]  /*0910*/  ISETP.GE.U32.AND P0, PT, R7, 0x4, PT ;  /* 0x000000040700780c */ /* 0x000fe40003f06070 */
[----:B------:R-:W-:-:S04]  /*0920*/  LOP3.LUT R2, R2, 0x3, RZ, 0xc0, !PT ;  /* 0x0000000302027812 */ /* 0x000fc800078ec0ff */
[----:B------:R-:W-:-:S07]  /*0930*/  ISETP.NE.AND P1, PT, R2, RZ, PT ;  /* 0x000000ff0200720c */ /* 0x000fce0003f25270 */
[C---:B----4-:R-:W-:Y:S02]  /*0940*/  @P0 LEA R4, R3.reuse, R0, 0x2 ;  /* 0x0000000003040211 */ /* 0x050fe400078e10ff */
[----:B------:R-:W-:-:S03]  /*0950*/  @P0 IADD3 R3, PT, PT, R3, 0x4, RZ ;  /* 0x0000000403030810 */ /* 0x000fc60007ffe0ff */
[----:B------:R4:W-:Y:S01]  /*0960*/  @P0 STL.128 [R4+0x3000], RZ ;  /* 0x003000ff04000387 */ /* 0x0009e20000100c00 */
[----:B------:R-:W-:Y:S05]  /*0970*/  @!P1 BRA `(.L_x_35) ;  /* 0x00000000001c9947 */ /* 0x000fea0003800000 */
[----:B------:R-:W-:Y:S01]  /*0980*/  IMAD R3, R3, 0x4, R0 ;  /* 0x0000000403037824 */ /* 0x000fe200078e0200 */
[----:B------:R-:W-:-:S04]  /*0990*/  ISETP.NE.AND P0, PT, R2, 0x1, PT ;  /* 0x000000010200780c */ /* 0x000fc80003f05270 */
[----:B------:R0:W-:Y:S09]  /*09a0*/  STL [R3+0x3000], RZ ;  /* 0x003000ff03007387 */ /* 0x0001f20000100800 */
[----:B0-----:R-:W-:Y:S05]  /*09b0*/  @!P0 BRA `(.L_x_35) ;  /* 0x00000000000c8947 */ /* 0x001fea0003800000 */
[----:B------:R-:W-:Y:S01]  /*09c0*/  ISETP.NE.AND P0, PT, R2, 0x2, PT ;  /* 0x000000020200780c */ /* 0x000fe20003f05270 */
[----:B------:R0:W-:-:S12]  /*09d0*/  STL [R3+0x3004], RZ ;  /* 0x003004ff03007387 */ /* 0x0001d80000100800 */
[----:B------:R0:W-:Y:S02]  /*09e0*/  @P0 STL [R3+0x3008], RZ ;  /* 0x003008ff03000387 */ /* 0x0001e40000100800 */
.L_x_35:
[----:B------:R-:W-:Y:S01]  /*09f0*/  VIMNMX R2, PT, PT, R36, R39, PT ;  /* 0x0000002724027248 */ /* 0x000fe20003fe0100 */
[----:B------:R-:W0:Y:S03]  /*0a00*/  LDCU.64 UR12, c[0x0][0x358] ;  /* 0x00006b00ff0c77ac */ /* 0x000e260008000a00 */
[C---:B------:R-:W-:Y:S02]  /*0a10*/  ISETP.GE.AND P1, PT, R2.reuse, 0x1, PT ;  /* 0x000000010200780c */ /* 0x040fe40003f26270 */
[----:B------:R-:W-:-:S11]  /*0a20*/  ISETP.GT.AND P0, PT, R2, RZ, PT ;  /* 0x000000ff0200720c */ /* 0x000fd60003f04270 */
[----:B------:R-:W-:Y:S05]  /*0a30*/  @!P1 BRA `(.L_x_47) ;  /* 0x0000000800649947 */ /* 0x000fea0003800000 */
[----:B------:R-:W-:Y:S01]  /*0a40*/  IADD3 R2, PT, PT, R39, -0x1, RZ ;  /* 0xffffffff27027810 */ /* 0x000fe20007ffe0ff */
[----:B0-----:R-:W-:Y:S01]  /*0a50*/  HFMA2 R3, -RZ, RZ, 0, 0 ;  /* 0x00000000ff037431 */ /* 0x001fe200000001ff */
[----:B------:R-:W-:Y:S02]  /*0a60*/  MOV R9, RZ ;  /* 0x000000ff00097202 */ /* 0x000fe40000000f00 */
[----:B------:R-:W-:-:S04]  /*0a70*/  LEA.HI R6, R2, 0x1, RZ, 0x1e ;  /* 0x0000000102067811 */ /* 0x000fc800078ff0ff */
[----:B------:R-:W-:-:S07]  /*0a80*/  LOP3.LUT R6, R6, 0x7ffffffe, RZ, 0xc0, !PT ;  /* 0x7ffffffe06067812 */ /* 0x000fce00078ec0ff */
.L_x_54:
[----:B0-----:R-:W0:Y:S01]  /*0a90*/  LDC R39, c[0x0][0x3bc] ;  /* 0x0000ef00ff277b82 */ /* 0x001e220000000800 */
[----:B-----5:R-:W-:-:S07]  /*0aa0*/  IMAD.IADD R7, R37, 0x1, R3 ;  /* 0x0000000125077824 */ /* 0x020fce00078e0203 */
[----:B-1234-:R-:W1:Y:S01]  /*0ab0*/  LDC.64 R4, c[0x0][0x380] ;  /* 0x0000e000ff047b82 */ /* 0x01ee620000000a00 */
[----:B------:R-:W-:Y:S02]  /*0ac0*/  MOV R8, RZ ;  /* 0x000000ff00087202 */ /* 0x000fe40000000f00 */
[----:B0-----:R-:W-:Y:S01]  /*0ad0*/  ISETP.GE.U32.AND P1, PT, R39, 0x5, PT ;  /* 0x000000052700780c */ /* 0x001fe20003f26070 */
[----:B-1----:R-:W-:-:S05]  /*0ae0*/  IMAD.WIDE R4, R7, 0x4, R4 ;  /* 0x0000000407047825 */ /* 0x002fca00078e0204 */
[----:B------:R0:W5:Y:S07]  /*0af0*/  LDG.E.CONSTANT R7, desc[UR12][R4.64] ;  /* 0x0000000c04077981 */ /* 0x00016e000c1e9900 */
[----:B------:R-:W-:Y:S05]  /*0b00*/  @!P1 BRA `(.L_x_48) ;  /* 0x0000000400749947 */ /* 0x000fea0003800000 */
[----:B0-----:R-:W0:Y:S01]  /*0b10*/  LDC.64 R4, c[0x0][0x388] ;  /* 0x0000e200ff047b82 */ /* 0x001e220000000a00 */
[----:B------:R-:W-:Y:S01]  /*0b20*/  HFMA2 R8, -RZ, RZ, 0, 0 ;  /* 0x00000000ff087431 */ /* 0x000fe200000001ff */
[----:B------:R-:W-:-:S06]  /*0b30*/  UMOV UR4, URZ ;  /* 0x000000ff00047c82 */ /* 0x000fcc0008000000 */
[----:B------:R-:W1:Y:S02]  /*0b40*/  LDC.64 R38, c[0x0][0x3b8] ;  /* 0x0000ee00ff267b82 */ /* 0x000e640000000a00 */
.L_x_51:
[----:B01----:R-:W-:Y:S02]  /*0b50*/  IMAD R19, R8, R38, R3 ;  /* 0x0000002608137224 */ /* 0x003fe400078e0203 */
[----:B------:R-:W-:Y:S02]  /*0b60*/  IMAD R11, R9, 0x1000, R0 ;  /* 0x00001000090b7824 */ /* 0x000fe400078e0200 */
[----:B0-----:R-:W-:-:S03]  /*0b70*/  IMAD.WIDE.U32 R12, R19, 0x4, R4 ;  /* 0x00000004130c7825 */ /* 0x001fc600078e0004 */
[----:B------:R-:W-:Y:S01]  /*0b80*/  LEA R16, R8, R11, 0x2 ;  /* 0x0000000b08107211 */ /* 0x000fe200078e10ff */
[----:B------:R-:W-:Y:S02]  /*0b90*/  IMAD R11, R38, 0x4, R19 ;  /* 0x00000004260b7824 */ /* 0x000fe400078e0213 */
[----:B------:R0:W2:Y:S04]  /*0ba0*/  LDG.E.CONSTANT R12, desc[UR12][R12.64] ;  /* 0x0000000c0c0c7981 */ /* 0x0000a8000c1e9900 */
[----:B------:R-:W2:Y:S01]  /*0bb0*/  LDL R10, [R16] ;  /* 0x00000000100a7983 */ /* 0x000ea20000100800 */
[----:B------:R-:W-:Y:S01]  /*0bc0*/  IADD3 R9, PT, PT, R9, 0x1, RZ ;  /* 0x0000000109097810 */ /* 0x000fe20007ffe0ff */
[----:B------:R-:W-:-:S03]  /*0bd0*/  IMAD.WIDE.U32 R14, R11, 0x4, R4 ;  /* 0x000000040b0e7825 */ /* 0x000fc600078e0004 */
[----:B------:R-:W-:Y:S02]  /*0be0*/  SHF.R.S32.HI R18, RZ, 0x1f, R9 ;  /* 0x0000001fff127819 */ /* 0x000fe40000011409 */
[----:B-----5:R1:W5:Y:S02]  /*0bf0*/  LDG.E.CONSTANT R22, desc[UR12][R14.64] ;  /* 0x0000000c0e167981 */ /* 0x020364000c1e9900 */
[----:B------:R-:W-:-:S04]  /*0c00*/  LEA.HI R18, R18, R9, RZ, 0x2 ;  /* 0x0000000912127211 */ /* 0x000fc800078f10ff */
[----:B------:R-:W-:Y:S02]  /*0c10*/  LOP3.LUT R20, R18, 0xfffffffc, RZ, 0xc0, !PT ;  /* 0xfffffffc12147812 */ /* 0x000fe400078ec0ff */
[----:B------:R-:W-:Y:S02]  /*0c20*/  IADD3 R18, PT, PT, R8, 0x1, RZ ;  /* 0x0000000108127810 */ /* 0x000fe40007ffe0ff */
[----:B------:R-:W-:Y:S02]  /*0c30*/  IADD3 R9, PT, PT, R9, -R20, RZ ;  /* 0x8000001409097210 */ /* 0x000fe40007ffe0ff */
[----:B------:R-:W-:-:S03]  /*0c40*/  ISETP.GE.AND P1, PT, R18, R39, PT ;  /* 0x000000271200720c */ /* 0x000fc60003f26270 */
[----:B0-----:R-:W-:Y:S02]  /*0c50*/  IMAD R13, R9, 0x1000, R0 ;  /* 0x00001000090d7824 */ /* 0x001fe400078e0200 */
[----:B--2---:R-:W-:Y:S02]  /*0c60*/  FFMA R17, R7, R12, R10 ;  /* 0x0000000c07117223 */ /* 0x004fe4000000000a */
[----:B------:R-:W-:-:S06]  /*0c70*/  IMAD R10, R8, 0x4, R13 ;  /* 0x00000004080a7824 */ /* 0x000fcc00078e020d */
[----:B-1----:R-:W-:Y:S05]  /*0c80*/  @P1 BRA `(.L_x_49) ;  /* 0x00000000005c1947 */ /* 0x002fea0003800000 */
[----:B------:R-:W-:Y:S01]  /*0c90*/  IADD3 R19, PT, PT, R19, R38, RZ ;  /* 0x0000002613137210 */ /* 0x000fe20007ffe0ff */
[----:B------:R-:W2:Y:S04]  /*0ca0*/  LDL R14, [R16+0x4] ;  /* 0x00000400100e7983 */ /* 0x000ea80000100800 */
[----:B------:R-:W-:-:S06]  /*0cb0*/  IMAD.WIDE.U32 R12, R19, 0x4, R4 ;  /* 0x00000004130c7825 */ /* 0x000fcc00078e0004 */
[----:B------:R-:W2:Y:S02]  /*0cc0*/  LDG.E.CONSTANT R12, desc[UR12][R12.64] ;  /* 0x0000000c0c0c7981 */ /* 0x000ea4000c1e9900 */
[----:B--2---:R-:W-:Y:S01]  /*0cd0*/  FFMA R15, R7, R12, R14 ;  /* 0x0000000c070f7223 */ /* 0x004fe2000000000e */
[----:B------:R-:W-:-:S04]  /*0ce0*/  IADD3 R14, PT, PT, R8, 0x2, RZ ;  /* 0x00000002080e7810 */ /* 0x000fc80007ffe0ff */
[----:B------:R0:W-:Y:S01]  /*0cf0*/  STL [R16+0x4], R15 ;  /* 0x0000040f10007387 */ /* 0x0001e20000100800 */
[----:B------:R-:W-:-:S13]  /*0d00*/  ISETP.GE.AND P1, PT, R14, R39, PT ;  /* 0x000000270e00720c */ /* 0x000fda0003f26270 */
[----:B0-----:R-:W-:Y:S05]  /*0d10*/  @P1 BRA `(.L_x_49) ;  /* 0x0000000000381947 */ /* 0x001fea0003800000 */
[----:B------:R-:W-:Y:S01]  /*0d20*/  IADD3 R12, PT, PT, R8, 0x3, RZ ;  /* 0x00000003080c7810 */ /* 0x000fe20007ffe0ff */
[----:B------:R-:W-:Y:S01]  /*0d30*/  IMAD.IADD R13, R19, 0x1, R38 ;  /* 0x00000001130d7824 */ /* 0x000fe200078e0226 */
[----:B------:R-:W2:Y:S02]  /*0d40*/  LDL R18, [R16+0x8] ;  /* 0x0000080010127983 */ /* 0x000ea40000100800 */
[----:B------:R-:W-:-:S13]  /*0d50*/  ISETP.GE.AND P1, PT, R12, R39, PT ;  /* 0x000000270c00720c */ /* 0x000fda0003f26270 */
[C---:B------:R-:W-:Y:S01]  /*0d60*/  @!P1 IADD3 R15, PT, PT, R13.reuse, R38, RZ ;  /* 0x000000260d0f9210 */ /* 0x040fe20007ffe0ff */
[--C-:B------:R-:W-:Y:S01]  /*0d70*/  IMAD.WIDE.U32 R12, R13, 0x4, R4.reuse ;  /* 0x000000040d0c7825 */ /* 0x100fe200078e0004 */
[----:B------:R-:W3:Y:S03]  /*0d80*/  @!P1 LDL R21, [R16+0xc] ;  /* 0x00000c0010159983 */ /* 0x000ee60000100800 */
[----:B------:R-:W-:Y:S02]  /*0d90*/  @!P1 IMAD.WIDE.U32 R14, R15, 0x4, R4 ;  /* 0x000000040f0e9825 */ /* 0x000fe400078e0004 */
[----:B------:R-:W2:Y:S04]  /*0da0*/  LDG.E.CONSTANT R12, desc[UR12][R12.64] ;  /* 0x0000000c0c0c7981 */ /* 0x000ea8000c1e9900 */
[----:B------:R-:W3:Y:S01]  /*0db0*/  @!P1 LDG.E.CONSTANT R14, desc[UR12][R14.64] ;  /* 0x0000000c0e0e9981 */ /* 0x000ee2000c1e9900 */
[C---:B--2---:R-:W-:Y:S01]  /*0dc0*/  FFMA R19, R7.reuse, R12, R18 ;  /* 0x0000000c07137223 */ /* 0x044fe20000000012 */
[----:B---3--:R-:W-:-:S04]  /*0dd0*/  @!P1 FFMA R21, R7, R14, R21 ;  /* 0x0000000e07159223 */ /* 0x008fc80000000015 */
[----:B------:R0:W-:Y:S04]  /*0de0*/  STL [R16+0x8], R19 ;  /* 0x0000081310007387 */ /* 0x0001e80000100800 */
[----:B------:R0:W-:Y:S02]  /*0df0*/  @!P1 STL [R16+0xc], R21 ;  /* 0x00000c1510009387 */ /* 0x0001e40000100800 */
.L_x_49:
[----:B------:R1:W-:Y:S04]  /*0e00*/  STL [R16], R17 ;  /* 0x0000001110007387 */ /* 0x0003e80000100800 */
[----:B------:R-:W2:Y:S02]  /*0e10*/  LDL R12, [R10+0x10] ;  /* 0x000010000a0c7983 */ /* 0x000ea40000100800 */
[----:B--2--5:R-:W-:Y:S01]  /*0e20*/  FFMA R13, R7, R22, R12 ;  /* 0x00000016070d7223 */ /* 0x024fe2000000000c */
[----:B------:R-:W-:-:S04]  /*0e30*/  IADD3 R12, PT, PT, R8, 0x5, RZ ;  /* 0x00000005080c7810 */ /* 0x000fc80007ffe0ff */
[----:B------:R1:W-:Y:S01]  /*0e40*/  STL [R10+0x10], R13 ;  /* 0x0000100d0a007387 */ /* 0x0003e20000100800 */
[----:B------:R-:W-:-:S13]  /*0e50*/  ISETP.GE.AND P1, PT, R12, R39, PT ;  /* 0x000000270c00720c */ /* 0x000fda0003f26270 */
[----:B-1----:R-:W-:Y:S05]  /*0e60*/  @P1 BRA `(.L_x_50) ;  /* 0x00000000005c1947 */ /* 0x002fea0003800000 */
[----:B------:R-:W-:Y:S01]  /*0e70*/  IADD3 R15, PT, PT, R11, R38, RZ ;  /* 0x000000260b0f7210 */ /* 0x000fe20007ffe0ff */
[----:B------:R-:W2:Y:S04]  /*0e80*/  LDL R14, [R10+0x14] ;  /* 0x000014000a0e7983 */ /* 0x000ea80000100800 */
[----:B------:R-:W-:-:S06]  /*0e90*/  IMAD.WIDE.U32 R12, R15, 0x4, R4 ;  /* 0x000000040f0c7825 */ /* 0x000fcc00078e0004 */
[----:B------:R-:W2:Y:S02]  /*0ea0*/  LDG.E.CONSTANT R12, desc[UR12][R12.64] ;  /* 0x0000000c0c0c7981 */ /* 0x000ea4000c1e9900 */
[----:B--2---:R-:W-:Y:S01]  /*0eb0*/  FFMA R11, R7, R12, R14 ;  /* 0x0000000c070b7223 */ /* 0x004fe2000000000e */
[----:B------:R-:W-:-:S04]  /*0ec0*/  VIADD R14, R8, 0x6 ;  /* 0x00000006080e7836 */ /* 0x000fc80000000000 */
[----:B------:R1:W-:Y:S01]  /*0ed0*/  STL [R10+0x14], R11 ;  /* 0x0000140b0a007387 */ /* 0x0003e20000100800 */
[----:B------:R-:W-:-:S13]  /*0ee0*/  ISETP.GE.AND P1, PT, R14, R39, PT ;  /* 0x000000270e00720c */ /* 0x000fda0003f26270 */
[----:B-1----:R-:W-:Y:S05]  /*0ef0*/  @P1 BRA `(.L_x_50) ;  /* 0x0000000000381947 */ /* 0x002fea0003800000 */
[----:B------:R-:W-:Y:S01]  /*0f00*/  IADD3 R12, PT, PT, R8, 0x7, RZ ;  /* 0x00000007080c7810 */ /* 0x000fe20007ffe0ff */
[----:B0-----:R-:W2:Y:S01]  /*0f10*/  LDL R16, [R10+0x18] ;  /* 0x000018000a107983 */ /* 0x001ea20000100800 */
[----:B------:R-:W-:Y:S02]  /*0f20*/  IADD3 R13, PT, PT, R15, R38, RZ ;  /* 0x000000260f0d7210 */ /* 0x000fe40007ffe0ff */
        /* <DEDUP_REMOVED lines=11> */
.L_x_50:
[----:B------:R-:W-:Y:S01]  /*0fe0*/  VIADD R9, R9, 0x1 ;  /* 0x0000000109097836 */ /* 0x000fe20000000000 */
[----:B------:R-:W-:Y:S01]  /*0ff0*/  UIADD3 UR4, UPT, UPT, UR4, 0x2, URZ ;  /* 0x0000000204047890 */ /* 0x000fe2000fffe0ff */
[----:B------:R-:W-:-:S03]  /*1000*/  VIADD R8, R8, 0x8 ;  /* 0x0000000808087836 */ /* 0x000fc60000000000 */
[----:B-1----:R-:W-:Y:S02]  /*1010*/  PRMT R10, R9, 0x8880, RZ ;  /* 0x00008880090a7816 */ /* 0x002fe400000000ff */
[----:B------:R-:W-:Y:S02]  /*1020*/  ISETP.NE.AND P1, PT, R6, UR4, PT ;  /* 0x0000000406007c0c */ /* 0x000fe4000bf25270 */
[----:B------:R-:W-:-:S04]  /*1030*/  PRMT R10, R10, 0x7710, RZ ;  /* 0x000077100a0a7816 */ /* 0x000fc800000000ff */
[----:B------:R-:W-:-:S04]  /*1040*/  SHF.R.U32.HI R10, RZ, 0xd, R10 ;  /* 0x0000000dff0a7819 */ /* 0x000fc8000001160a */
[----:B------:R-:W-:-:S04]  /*1050*/  LOP3.LUT R10, R10, 0x3, RZ, 0xc0, !PT ;  /* 0x000000030a0a7812 */ /* 0x000fc800078ec0ff */
[----:B------:R-:W-:-:S04]  /*1060*/  IADD3 R10, PT, PT, R9, R10, RZ ;  /* 0x0000000a090a7210 */ /* 0x000fc80007ffe0ff */
[----:B------:R-:W-:-:S04]  /*1070*/  LOP3.LUT R10, R10, 0xfc, RZ, 0xc0, !PT ;  /* 0x000000fc0a0a7812 */ /* 0x000fc800078ec0ff */
[----:B------:R-:W-:-:S04]  /*1080*/  IADD3 R10, PT, PT, RZ, -R10, RZ ;  /* 0x8000000aff0a7210 */ /* 0x000fc80007ffe0ff */
[----:B------:R-:W-:-:S04]  /*1090*/  PRMT R10, R10, 0x7710, RZ ;  /* 0x000077100a0a7816 */ /* 0x000fc800000000ff */
[----:B------:R-:W-:-:S04]  /*10a0*/  IADD3 R9, PT, PT, R9, R10, RZ ;  /* 0x0000000a09097210 */ /* 0x000fc80007ffe0ff */
[----:B------:R-:W-:-:S04]  /*10b0*/  LOP3.LUT R9, R9, 0xffff, RZ, 0xc0, !PT ;  /* 0x0000ffff09097812 */ /* 0x000fc800078ec0ff */
[----:B------:R-:W-:Y:S01]  /*10c0*/  PRMT R9, R9, 0x8880, RZ ;  /* 0x0000888009097816 */ /* 0x000fe200000000ff */
[----:B------:R-:W-:Y:S06]  /*10d0*/  @P1 BRA `(.L_x_51) ;  /* 0xfffffff8009c1947 */ /* 0x000fec000383ffff */
.L_x_48:
[----:B------:R-:W-:-:S13]  /*10e0*/  LOP3.LUT P1, RZ, R2, 0x4, RZ, 0xc0, !PT ;  /* 0x0000000402ff7812 */ /* 0x000fda000782c0ff */
[----:B------:R-:W-:Y:S05]  /*10f0*/  @P1 BRA `(.L_x_52) ;  /* 0x0000000000a41947 */ /* 0x000fea0003800000 */
[----:B------:R-:W1:Y:S01]  /*1100*/  LDC R18, c[0x0][0x3b8] ;  /* 0x0000ee00ff127b82 */ /* 0x000e620000000800 */
[----:B------:R-:W-:-:S05]  /*1110*/  IMAD R11, R9, 0x1000, R0 ;  /* 0x00001000090b7824 */ /* 0x000fca00078e0200 */
[C---:B------:R-:W-:Y:S02]  /*1120*/  LEA R12, R8.reuse, R11, 0x2 ;  /* 0x0000000b080c7211 */ /* 0x040fe400078e10ff */
[----:B0-----:R-:W0:Y:S03]  /*1130*/  LDC.64 R4, c[0x0][0x388] ;  /* 0x0000e200ff047b82 */ /* 0x001e260000000a00 */
[----:B------:R-:W2:Y:S01]  /*1140*/  LDL R14, [R12] ;  /* 0x000000000c0e7983 */ /* 0x000ea20000100800 */
[----:B-1----:R-:W-:-:S04]  /*1150*/  IMAD R17, R8, R18, R3 ;  /* 0x0000001208117224 */ /* 0x002fc800078e0203 */
[----:B0-----:R-:W-:-:S06]  /*1160*/  IMAD.WIDE.U32 R10, R17, 0x4, R4 ;  /* 0x00000004110a7825 */ /* 0x001fcc00078e0004 */
[----:B------:R-:W2:Y:S01]  /*1170*/  LDG.E.CONSTANT R10, desc[UR12][R10.64] ;  /* 0x0000000c0a0a7981 */ /* 0x000ea2000c1e9900 */
[----:B------:R-:W-:-:S04]  /*1180*/  IADD3 R15, PT, PT, R9, 0x1, RZ ;  /* 0x00000001090f7810 */ /* 0x000fc80007ffe0ff */
[----:B------:R-:W-:-:S04]  /*1190*/  SHF.R.S32.HI R16, RZ, 0x1f, R15 ;  /* 0x0000001fff107819 */ /* 0x000fc8000001140f */
[----:B------:R-:W-:-:S04]  /*11a0*/  LEA.HI R16, R16, R15, RZ, 0x2 ;  /* 0x0000000f10107211 */ /* 0x000fc800078f10ff */
[----:B------:R-:W-:Y:S01]  /*11b0*/  LOP3.LUT R16, R16, 0xfffffffc, RZ, 0xc0, !PT ;  /* 0xfffffffc10107812 */ /* 0x000fe200078ec0ff */
[----:B--2--5:R-:W-:Y:S01]  /*11c0*/  FFMA R13, R7, R10, R14 ;  /* 0x0000000a070d7223 */ /* 0x024fe2000000000e */
[----:B------:R-:W-:-:S04]  /*11d0*/  IADD3 R14, PT, PT, R8, 0x1, RZ ;  /* 0x00000001080e7810 */ /* 0x000fc80007ffe0ff */
[----:B------:R0:W-:Y:S01]  /*11e0*/  STL [R12], R13 ;  /* 0x0000000d0c007387 */ /* 0x0001e20000100800 */
[----:B------:R-:W-:-:S13]  /*11f0*/  ISETP.GE.AND P1, PT, R14, R39, PT ;  /* 0x000000270e00720c */ /* 0x000fda0003f26270 */
[----:B0-----:R-:W-:Y:S05]  /*1200*/  @P1 BRA `(.L_x_53) ;  /* 0x00000000005c1947 */ /* 0x001fea0003800000 */
[----:B------:R-:W-:Y:S01]  /*1210*/  IMAD.IADD R17, R17, 0x1, R18 ;  /* 0x0000000111117824 */ /* 0x000fe200078e0212 */
[----:B------:R-:W2:Y:S03]  /*1220*/  LDL R14, [R12+0x4] ;  /* 0x000004000c0e7983 */ /* 0x000ea60000100800 */
        /* <DEDUP_REMOVED lines=8> */
[----:B------:R-:W2:Y:S01]  /*12b0*/  LDL R10, [R12+0x8] ;  /* 0x000008000c0a7983 */ /* 0x000ea20000100800 */
[----:B------:R-:W-:Y:S02]  /*12c0*/  IADD3 R9, PT, PT, R17, R18, RZ ;  /* 0x0000001211097210 */ /* 0x000fe40007ffe0ff */
[----:B------:R-:W-:-:S13]  /*12d0*/  ISETP.GE.AND P1, PT, R8, R39, PT ;  /* 0x000000270800720c */ /* 0x000fda0003f26270 */
[C---:B------:R-:W-:Y:S01]  /*12e0*/  @!P1 IMAD.IADD R11, R9.reuse, 0x1, R18 ;  /* 0x00000001090b9824 */ /* 0x040fe200078e0212 */
[----:B------:R-:W3:Y:S01]  /*12f0*/  @!P1 LDL R13, [R12+0xc] ;  /* 0x00000c000c0d9983 */ /* 0x000ee20000100800 */
[----:B------:R-:W-:-:S04]  /*1300*/  IMAD.WIDE.U32 R8, R9, 0x4, R4 ;  /* 0x0000000409087825 */ /* 0x000fc800078e0004 */
[----:B------:R-:W-:Y:S02]  /*1310*/  @!P1 IMAD.WIDE.U32 R4, R11, 0x4, R4 ;  /* 0x000000040b049825 */ /* 0x000fe400078e0004 */
[----:B------:R-:W2:Y:S04]  /*1320*/  LDG.E.CONSTANT R8, desc[UR12][R8.64] ;  /* 0x0000000c08087981 */ /* 0x000ea8000c1e9900 */
[----:B------:R-:W3:Y:S01]  /*1330*/  @!P1 LDG.E.CONSTANT R4, desc[UR12][R4.64] ;  /* 0x0000000c04049981 */ /* 0x000ee2000c1e9900 */
[C---:B--2---:R-:W-:Y:S01]  /*1340*/  FFMA R11, R7.reuse, R8, R10 ;  /* 0x00000008070b7223 */ /* 0x044fe2000000000a */
[----:B---3--:R-:W-:-:S04]  /*1350*/  @!P1 FFMA R7, R7, R4, R13 ;  /* 0x0000000407079223 */ /* 0x008fc8000000000d */
[----:B------:R0:W-:Y:S04]  /*1360*/  STL [R12+0x8], R11 ;  /* 0x0000080b0c007387 */ /* 0x0001e80000100800 */
[----:B------:R0:W-:Y:S02]  /*1370*/  @!P1 STL [R12+0xc], R7 ;  /* 0x00000c070c009387 */ /* 0x0001e40000100800 */
.L_x_53:
[----:B------:R-:W-:-:S07]  /*1380*/  IADD3 R9, PT, PT, R15, -R16, RZ ;  /* 0x800000100f097210 */ /* 0x000fce0007ffe0ff */
.L_x_52:
[----:B------:R-:W1:Y:S01]  /*1390*/  LDC R36, c[0x0][0x3b8] ;  /* 0x0000ee00ff247b82 */ /* 0x000e620000000800 */
[----:B------:R-:W-:-:S04]  /*13a0*/  IADD3 R3, PT, PT, R3, 0x1, RZ ;  /* 0x0000000103037810 */ /* 0x000fc80007ffe0ff */
[----:B-1----:R-:W-:-:S13]  /*13b0*/  ISETP.NE.AND P1, PT, R3, R36, PT ;  /* 0x000000240300720c */ /* 0x002fda0003f25270 */
[----:B------:R-:W-:Y:S05]  /*13c0*/  @P1 BRA `(.L_x_54) ;  /* 0xfffffff400b01947 */ /* 0x000fea000383ffff */
.L_x_47:
[----:B------:R-:W-:-:S13]  /*13d0*/  ISETP.GE.AND P1, PT, R39, 0x1, PT ;  /* 0x000000012700780c */ /* 0x000fda0003f26270 */
[----:B------:R-:W-:Y:S05]  /*13e0*/  @!P1 BRA `(.L_x_55) ;  /* 0x0000001400609947 */ /* 0x000fea0003800000 */
[C---:B------:R-:W-:Y:S01]  /*13f0*/  IADD3 R42, PT, PT, R39.reuse, -0x1, RZ ;  /* 0xffffffff272a7810 */ /* 0x040fe20007ffe0ff */
[----:B------:R-:W-:Y:S01]  /*1400*/  IMAD.MOV.U32 R0, RZ, RZ, RZ ;  /* 0x000000ffff007224 */ /* 0x000fe200078e00ff */
[----:B------:R-:W-:Y:S02]  /*1410*/  LOP3.LUT R44, R39, 0x7, RZ, 0xc0, !PT ;  /* 0x00000007272c7812 */ /* 0x000fe400078ec0ff */
[----:B------:R-:W-:Y:S02]  /*1420*/  ISETP.GE.U32.AND P1, PT, R42, 0x7, PT ;  /* 0x000000072a00780c */ /* 0x000fe40003f26070 */
[----:B------:R-:W-:-:S11]  /*1430*/  ISETP.NE.AND P2, PT, R44, RZ, PT ;  /* 0x000000ff2c00720c */ /* 0x000fd60003f45270 */
[----:B------:R-:W-:Y:S05]  /*1440*/  @!P1 BRA `(.L_x_56) ;  /* 0x0000000000e89947 */ /* 0x000fea0003800000 */
[----:B0-----:R-:W0:Y:S01]  /*1450*/  LDC.64 R2, c[0x0][0x398] ;  /* 0x0000e600ff027b82 */ /* 0x001e220000000a00 */
[----:B------:R-:W-:Y:S01]  /*1460*/  HFMA2 R43, -RZ, RZ, 0, 0 ;  /* 0x00000000ff2b7431 */ /* 0x000fe200000001ff */
[----:B------:R-:W-:-:S07]  /*1470*/  LOP3.LUT R0, R39, 0x7ffffff8, RZ, 0xc0, !PT ;  /* 0x7ffffff827007812 */ /* 0x000fce00078ec0ff */
.L_x_57:
[----:B0-----:R-:W-:-:S05]  /*1480*/  LEA R38, R43, R1, 0x2 ;  /* 0x000000012b267211 */ /* 0x001fca00078e10ff */
[----:B-12345:R-:W2:Y:S04]  /*1490*/  LDL.128 R4, [R38+0x4000] ;  /* 0x0040000026047983 */ /* 0x03eea80000100c00 */
[----:B------:R-:W2:Y:S04]  /*14a0*/  LDL.128 R8, [R38+0x5000] ;  /* 0x0050000026087983 */ /* 0x000ea80000100c00 */
[----:B------:R-:W3:Y:S04]  /*14b0*/  LDL.128 R12, [R38+0x6000] ;  /* 0x00600000260c7983 */ /* 0x000ee80000100c00 */
[----:B------:R-:W4:Y:S04]  /*14c0*/  LDL.128 R16, [R38+0x7000] ;  /* 0x0070000026107983 */ /* 0x000f280000100c00 */
[----:B------:R-:W4:Y:S04]  /*14d0*/  LDL.128 R20, [R38+0x4010] ;  /* 0x0040100026147983 */ /* 0x000f280000100c00 */
[----:B------:R-:W4:Y:S01]  /*14e0*/  LDL.128 R24, [R38+0x5010] ;  /* 0x0050100026187983 */ /* 0x000f220000100c00 */
[----:B0-----:R-:W-:-:S03]  /*14f0*/  IMAD.WIDE.U32 R40, R43, 0x4, R2 ;  /* 0x000000042b287825 */ /* 0x001fc600078e0002 */
[----:B------:R-:W4:Y:S04]  /*1500*/  LDL.128 R28, [R38+0x6010] ;  /* 0x00601000261c7983 */ /* 0x000f280000100c00 */
[----:B------:R-:W4:Y:S04]  /*1510*/  LDL.128 R32, [R38+0x7010] ;  /* 0x0070100026207983 */ /* 0x000f280000100c00 */
[----:B------:R-:W4:Y:S04]  /*1520*/  LDG.E.CONSTANT R52, desc[UR12][R40.64] ;  /* 0x0000000c28347981 */ /* 0x000f28000c1e9900 */
[----:B------:R-:W4:Y:S04]  /*1530*/  LDG.E.CONSTANT R51, desc[UR12][R40.64+0x4] ;  /* 0x0000040c28337981 */ /* 0x000f28000c1e9900 */
[----:B------:R-:W4:Y:S04]  /*1540*/  LDG.E.CONSTANT R50, desc[UR12][R40.64+0x8] ;  /* 0x0000080c28327981 */ /* 0x000f28000c1e9900 */
[----:B------:R-:W4:Y:S04]  /*1550*/  LDG.E.CONSTANT R49, desc[UR12][R40.64+0xc] ;  /* 0x00000c0c28317981 */ /* 0x000f28000c1e9900 */
[----:B------:R-:W4:Y:S04]  /*1560*/  LDG.E.CONSTANT R48, desc[UR12][R40.64+0x10] ;  /* 0x0000100c28307981 */ /* 0x000f28000c1e9900 */
[----:B------:R-:W4:Y:S04]  /*1570*/  LDG.E.CONSTANT R46, desc[UR12][R40.64+0x14] ;  /* 0x0000140c282e7981 */ /* 0x000f28000c1e9900 */
[----:B------:R-:W4:Y:S04]  /*1580*/  LDG.E.CONSTANT R45, desc[UR12][R40.64+0x18] ;  /* 0x0000180c282d7981 */ /* 0x000f28000c1e9900 */
[----:B------:R-:W4:Y:S01]  /*1590*/  LDG.E.CONSTANT R47, desc[UR12][R40.64+0x1c] ;  /* 0x00001c0c282f7981 */ /* 0x000f22000c1e9900 */
[----:B------:R-:W-:-:S04]  /*15a0*/  IADD3 R43, PT, PT, R43, 0x8, RZ ;  /* 0x000000082b2b7810 */ /* 0x000fc80007ffe0ff */
[----:B------:R-:W-:Y:S01]  /*15b0*/  ISETP.NE.AND P1, PT, R43, R0, PT ;  /* 0x000000002b00720c */ /* 0x000fe20003f25270 */
[----:B--2---:R-:W-:Y:S01]  /*15c0*/  FADD R53, R4, R8 ;  /* 0x0000000804357221 */ /* 0x004fe20000000000 */
[----:B------:R-:W-:Y:S01]  /*15d0*/  FADD R4, R5, R9 ;  /* 0x0000000905047221 */ /* 0x000fe20000000000 */
[----:B------:R-:W-:Y:S01]  /*15e0*/  FADD R9, R6, R10 ;  /* 0x0000000a06097221 */ /* 0x000fe20000000000 */
[----:B------:R-:W-:Y:S01]  /*15f0*/  FADD R6, R7, R11 ;  /* 0x0000000b07067221 */ /* 0x000fe20000000000 */
[----:B---3--:R-:W-:Y:S01]  /*1600*/  FADD R5, R53, R12 ;  /* 0x0000000c35057221 */ /* 0x008fe20000000000 */
[----:B------:R-:W-:Y:S01]  /*1610*/  FADD R4, R13, R4 ;  /* 0x000000040d047221 */ /* 0x000fe20000000000 */
[----:B------:R-:W-:Y:S01]  /*1620*/  FADD R7, R14, R9 ;  /* 0x000000090e077221 */ /* 0x000fe20000000000 */
[----:B------:R-:W-:Y:S01]  /*1630*/  FADD R8, R15, R6 ;  /* 0x000000060f087221 */ /* 0x000fe20000000000 */
[----:B----4-:R-:W-:Y:S01]  /*1640*/  FADD R5, R5, R16 ;  /* 0x0000001005057221 */ /* 0x010fe20000000000 */
[----:B------:R-:W-:Y:S01]  /*1650*/  FADD R6, R17, R4 ;  /* 0x0000000411067221 */ /* 0x000fe20000000000 */
        /* <DEDUP_REMOVED lines=18> */
[----:B------:R-:W-:-:S04]  /*1780*/  FADD R8, R9, R48 ;  /* 0x0000003009087221 */ /* 0x000fc80000000000 */
[----:B------:R0:W-:Y:S01]  /*1790*/  STL.128 [R38], R4 ;  /* 0x0000000426007387 */ /* 0x0001e20000100c00 */
[----:B------:R-:W-:Y:S01]  /*17a0*/  FADD R9, R33, R46 ;  /* 0x0000002e21097221 */ /* 0x000fe20000000000 */
[----:B------:R-:W-:Y:S01]  /*17b0*/  FADD R10, R10, R45 ;  /* 0x0000002d0a0a7221 */ /* 0x000fe20000000000 */
[----:B------:R-:W-:-:S05]  /*17c0*/  FADD R11, R12, R47 ;  /* 0x0000002f0c0b7221 */ /* 0x000fca0000000000 */
[----:B------:R0:W-:Y:S01]  /*17d0*/  STL.128 [R38+0x10], R8 ;  /* 0x0000100826007387 */ /* 0x0001e20000100c00 */
[----:B------:R-:W-:Y:S05]  /*17e0*/  @P1 BRA `(.L_x_57) ;  /* 0xfffffffc00241947 */ /* 0x000fea000383ffff */
.L_x_56:
[----:B------:R-:W-:Y:S05]  /*17f0*/  @!P2 BRA `(.L_x_58) ;  /* 0x00000004006ca947 */ /* 0x000fea0003800000 */
[----:B------:R-:W-:Y:S02]  /*1800*/  ISETP.GE.U32.AND P1, PT, R44, 0x4, PT ;  /* 0x000000042c00780c */ /* 0x000fe40003f26070 */
[----:B0-----:R-:W-:-:S04]  /*1810*/  LOP3.LUT R12, R39, 0x3, RZ, 0xc0, !PT ;  /* 0x00000003270c7812 */ /* 0x001fc800078ec0ff */
[----:B------:R-:W-:-:S07]  /*1820*/  ISETP.NE.AND P2, PT, R12, RZ, PT ;  /* 0x000000ff0c00720c */ /* 0x000fce0003f45270 */
[----:B------:R-:W-:Y:S06]  /*1830*/  @!P1 BRA `(.L_x_59) ;  /* 0x0000000000b09947 */ /* 0x000fec0003800000 */
[----:B------:R-:W0:Y:S01]  /*1840*/  LDC.64 R2, c[0x0][0x398] ;  /* 0x0000e600ff027b82 */ /* 0x000e220000000a00 */
[----:B------:R-:W-:-:S05]  /*1850*/  IMAD R41, R0, 0x4, R1 ;  /* 0x0000000400297824 */ /* 0x000fca00078e0201 */
[----:B----4-:R-:W4:Y:S04]  /*1860*/  LDL R4, [R41+0x4000] ;  /* 0x0040000029047983 */ /* 0x010f280000100800 */
[----:B-123--:R-:W4:Y:S04]  /*1870*/  LDL R5, [R41+0x5000] ;  /* 0x0050000029057983 */ /* 0x00ef280000100800 */
[----:B------:R-:W2:Y:S04]  /*1880*/  LDL R6, [R41+0x4004] ;  /* 0x0040040029067983 */ /* 0x000ea80000100800 */
[----:B------:R-:W2:Y:S04]  /*1890*/  LDL R13, [R41+0x5004] ;  /* 0x00500400290d7983 */ /* 0x000ea80000100800 */
[----:B------:R-:W3:Y:S04]  /*18a0*/  LDL R8, [R41+0x4008] ;  /* 0x0040080029087983 */ /* 0x000ee80000100800 */
[----:B------:R-:W3:Y:S04]  /*18b0*/  LDL R21, [R41+0x5008] ;  /* 0x0050080029157983 */ /* 0x000ee80000100800 */
[----:B------:R-:W3:Y:S04]  /*18c0*/  LDL R10, [R41+0x400c] ;  /* 0x00400c00290a7983 */ /* 0x000ee80000100800 */
[----:B------:R-:W3:Y:S01]  /*18d0*/  LDL R29, [R41+0x500c] ;  /* 0x00500c00291d7983 */ /* 0x000ee20000100800 */
[----:B0-----:R-:W-:-:S03]  /*18e0*/  IMAD.WIDE.U32 R2, R0, 0x4, R2 ;  /* 0x0000000400027825 */ /* 0x001fc600078e0002 */
[----:B-----5:R-:W3:Y:S04]  /*18f0*/  LDL R7, [R41+0x6000] ;  /* 0x0060000029077983 */ /* 0x020ee80000100800 */
[----:B------:R-:W3:Y:S04]  /*1900*/  LDL R15, [R41+0x6004] ;  /* 0x00600400290f7983 */ /* 0x000ee80000100800 */
[----:B------:R-:W3:Y:S04]  /*1910*/  LDL R23, [R41+0x6008] ;  /* 0x0060080029177983 */ /* 0x000ee80000100800 */
[----:B------:R-:W3:Y:S04]  /*1920*/  LDL R31, [R41+0x600c] ;  /* 0x00600c00291f7983 */ /* 0x000ee80000100800 */
[----:B------:R-:W3:Y:S04]  /*1930*/  LDL R9, [R41+0x7000] ;  /* 0x0070000029097983 */ /* 0x000ee80000100800 */
[----:B------:R-:W3:Y:S04]  /*1940*/  LDL R17, [R41+0x7004] ;  /* 0x0070040029117983 */ /* 0x000ee80000100800 */
[----:B------:R-:W3:Y:S04]  /*1950*/  LDL R25, [R41+0x7008] ;  /* 0x0070080029197983 */ /* 0x000ee80000100800 */
[----:B------:R-:W3:Y:S04]  /*1960*/  LDL R33, [R41+0x700c] ;  /* 0x00700c0029217983 */ /* 0x000ee80000100800 */
[----:B------:R-:W3:Y:S04]  /*1970*/  LDG.E.CONSTANT R11, desc[UR12][R2.64] ;  /* 0x0000000c020b7981 */ /* 0x000ee8000c1e9900 */
[----:B------:R-:W3:Y:S04]  /*1980*/  LDG.E.CONSTANT R19, desc[UR12][R2.64+0x4] ;  /* 0x0000040c02137981 */ /* 0x000ee8000c1e9900 */
[----:B------:R-:W3:Y:S04]  /*1990*/  LDG.E.CONSTANT R27, desc[UR12][R2.64+0x8] ;  /* 0x0000080c021b7981 */ /* 0x000ee8000c1e9900 */
[----:B------:R-:W3:Y:S01]  /*19a0*/  LDG.E.CONSTANT R35, desc[UR12][R2.64+0xc] ;  /* 0x00000c0c02237981 */ /* 0x000ee2000c1e9900 */
[----:B------:R-:W-:Y:S01]  /*19b0*/  IADD3 R0, PT, PT, R0, 0x4, RZ ;  /* 0x0000000400007810 */ /* 0x000fe20007ffe0ff */
[----:B----4-:R-:W-:Y:S01]  /*19c0*/  FADD R4, R4, R5 ;  /* 0x0000000504047221 */ /* 0x010fe20000000000 */
[----:B--2---:R-:W-:Y:S01]  /*19d0*/  FADD R6, R6, R13 ;  /* 0x0000000d06067221 */ /* 0x004fe20000000000 */
[----:B---3--:R-:W-:Y:S01]  /*19e0*/  FADD R8, R8, R21 ;  /* 0x0000001508087221 */ /* 0x008fe20000000000 */
        /* <DEDUP_REMOVED lines=12> */
[----:B------:R-:W-:-:S02]  /*1ab0*/  FADD R10, R10, R35 ;  /* 0x000000230a0a7221 */ /* 0x000fc40000000000 */
[----:B------:R0:W-:Y:S04]  /*1ac0*/  STL [R41], R4 ;  /* 0x0000000429007387 */ /* 0x0001e80000100800 */
[----:B------:R0:W-:Y:S04]  /*1ad0*/  STL [R41+0x4], R6 ;  /* 0x0000040629007387 */ /* 0x0001e80000100800 */
[----:B------:R0:W-:Y:S04]  /*1ae0*/  STL [R41+0x8], R8 ;  /* 0x0000080829007387 */ /* 0x0001e80000100800 */
[----:B------:R0:W-:Y:S02]  /*1af0*/  STL [R41+0xc], R10 ;  /* 0x00000c0a29007387 */ /* 0x0001e40000100800 */
.L_x_59:
[----:B------:R-:W-:Y:S05]  /*1b00*/  @!P2 BRA `(.L_x_58) ;  /* 0x0000000000a8a947 */ /* 0x000fea0003800000 */
[----:B------:R-:W-:Y:S02]  /*1b10*/  ISETP.NE.AND P1, PT, R12, 0x1, PT ;  /* 0x000000010c00780c */ /* 0x000fe40003f25270 */
[----:B------:R-:W-:-:S04]  /*1b20*/  LOP3.LUT R2, R39, 0x1, RZ, 0xc0, !PT ;  /* 0x0000000127027812 */ /* 0x000fc800078ec0ff */
[----:B------:R-:W-:-:S07]  /*1b30*/  ISETP.NE.U32.AND P2, PT, R2, 0x1, PT ;  /* 0x000000010200780c */ /* 0x000fce0003f45070 */
[----:B------:R-:W-:Y:S06]  /*1b40*/  @!P1 BRA `(.L_x_60) ;  /* 0x0000000000609947 */ /* 0x000fec0003800000 */
[----:B------:R-:W1:Y:S01]  /*1b50*/  LDC.64 R2, c[0x0][0x398] ;  /* 0x0000e600ff027b82 */ /* 0x000e620000000a00 */
[----:B------:R-:W-:-:S05]  /*1b60*/  LEA R17, R0, R1, 0x2 ;  /* 0x0000000100117211 */ /* 0x000fca00078e10ff */
[----:B0---4-:R-:W4:Y:S04]  /*1b70*/  LDL R4, [R17+0x4000] ;  /* 0x0040000011047983 */ /* 0x011f280000100800 */
[----:B-123--:R-:W4:Y:S04]  /*1b80*/  LDL R5, [R17+0x5000] ;  /* 0x0050000011057983 */ /* 0x00ef280000100800 */
[----:B------:R-:W2:Y:S04]  /*1b90*/  LDL R6, [R17+0x4004] ;  /* 0x0040040011067983 */ /* 0x000ea80000100800 */
[----:B------:R-:W2:Y:S04]  /*1ba0*/  LDL R11, [R17+0x5004] ;  /* 0x00500400110b7983 */ /* 0x000ea80000100800 */
[----:B-----5:R-:W3:Y:S04]  /*1bb0*/  LDL R7, [R17+0x6000] ;  /* 0x0060000011077983 */ /* 0x020ee80000100800 */
[----:B------:R-:W3:Y:S01]  /*1bc0*/  LDL R13, [R17+0x6004] ;  /* 0x00600400110d7983 */ /* 0x000ee20000100800 */
[----:B------:R-:W-:-:S03]  /*1bd0*/  IMAD.WIDE.U32 R2, R0, 0x4, R2 ;  /* 0x0000000400027825 */ /* 0x000fc600078e0002 */
[----:B------:R-:W3:Y:S04]  /*1be0*/  LDL R9, [R17+0x7000] ;  /* 0x0070000011097983 */ /* 0x000ee80000100800 */
[----:B------:R-:W3:Y:S04]  /*1bf0*/  LDL R15, [R17+0x7004] ;  /* 0x00700400110f7983 */ /* 0x000ee80000100800 */
[----:B------:R-:W3:Y:S04]  /*1c00*/  LDG.E.CONSTANT R19, desc[UR12][R2.64] ;  /* 0x0000000c02137981 */ /* 0x000ee8000c1e9900 */
[----:B------:R-:W3:Y:S01]  /*1c10*/  LDG.E.CONSTANT R21, desc[UR12][R2.64+0x4] ;  /* 0x0000040c02157981 */ /* 0x000ee2000c1e9900 */
[----:B------:R-:W-:Y:S01]  /*1c20*/  IADD3 R0, PT, PT, R0, 0x2, RZ ;  /* 0x0000000200007810 */ /* 0x000fe20007ffe0ff */
[----:B----4-:R-:W-:Y:S01]  /*1c30*/  FADD R4, R4, R5 ;  /* 0x0000000504047221 */ /* 0x010fe20000000000 */
[----:B--2---:R-:W-:-:S03]  /*1c40*/  FADD R6, R6, R11 ;  /* 0x0000000b06067221 */ /* 0x004fc60000000000 */
[----:B---3--:R-:W-:Y:S01]  /*1c50*/  FADD R4, R4, R7 ;  /* 0x0000000704047221 */ /* 0x008fe20000000000 */
[----:B------:R-:W-:-:S03]  /*1c60*/  FADD R6, R6, R13 ;  /* 0x0000000d06067221 */ /* 0x000fc60000000000 */
[----:B------:R-:W-:Y:S01]  /*1c70*/  FADD R4, R4, R9 ;  /* 0x0000000904047221 */ /* 0x000fe20000000000 */
[----:B------:R-:W-:-:S03]  /*1c80*/  FADD R6, R6, R15 ;  /* 0x0000000f06067221 */ /* 0x000fc60000000000 */
[----:B------:R-:W-:Y:S01]  /*1c90*/  FADD R4, R19, R4 ;  /* 0x0000000413047221 */ /* 0x000fe20000000000 */
[----:B------:R-:W-:-:S04]  /*1ca0*/  FADD R6, R21, R6 ;  /* 0x0000000615067221 */ /* 0x000fc80000000000 */
[----:B------:R0:W-:Y:S04]  /*1cb0*/  STL [R17], R4 ;  /* 0x0000000411007387 */ /* 0x0001e80000100800 */
[----:B------:R0:W-:Y:S02]  /*1cc0*/  STL [R17+0x4], R6 ;  /* 0x0000040611007387 */ /* 0x0001e40000100800 */
.L_x_60:
[----:B------:R-:W-:Y:S05]  /*1cd0*/  @P2 BRA `(.L_x_58) ;  /* 0x0000000000342947 */ /* 0x000fea0003800000 */
[----:B------:R-:W1:Y:S01]  /*1ce0*/  LDC.64 R2, c[0x0][0x398] ;  /* 0x0000e600ff027b82 */ /* 0x000e620000000a00 */
[----:B------:R-:W-:-:S05]  /*1cf0*/  IMAD R11, R0, 0x4, R1 ;  /* 0x00000004000b7824 */ /* 0x000fca00078e0201 */
[----:B0---4-:R-:W4:Y:S04]  /*1d00*/  LDL R4, [R11+0x4000] ;  /* 0x004000000b047983 */ /* 0x011f280000100800 */
[----:B-123--:R-:W4:Y:S04]  /*1d10*/  LDL R5, [R11+0x5000] ;  /* 0x005000000b057983 */ /* 0x00ef280000100800 */
[----:B-----5:R-:W2:Y:S04]  /*1d20*/  LDL R7, [R11+0x6000] ;  /* 0x006000000b077983 */ /* 0x020ea80000100800 */
[----:B------:R-:W3:Y:S01]  /*1d30*/  LDL R9, [R11+0x7000] ;  /* 0x007000000b097983 */ /* 0x000ee20000100800 */
[----:B------:R-:W-:-:S06]  /*1d40*/  IMAD.WIDE.U32 R2, R0, 0x4, R2 ;  /* 0x0000000400027825 */ /* 0x000fcc00078e0002 */
[----:B------:R-:W3:Y:S01]  /*1d50*/  LDG.E.CONSTANT R3, desc[UR12][R2.64] ;  /* 0x0000000c02037981 */ /* 0x000ee2000c1e9900 */
[----:B----4-:R-:W-:-:S04]  /*1d60*/  FADD R4, R4, R5 ;  /* 0x0000000504047221 */ /* 0x010fc80000000000 */
[----:B--2---:R-:W-:-:S04]  /*1d70*/  FADD R4, R4, R7 ;  /* 0x0000000704047221 */ /* 0x004fc80000000000 */
[----:B---3--:R-:W-:-:S04]  /*1d80*/  FADD R4, R4, R9 ;  /* 0x0000000904047221 */ /* 0x008fc80000000000 */
[----:B------:R-:W-:-:S05]  /*1d90*/  FADD R4, R4, R3 ;  /* 0x0000000304047221 */ /* 0x000fca0000000000 */
[----:B------:R0:W-:Y:S02]  /*1da0*/  STL [R11], R4 ;  /* 0x000000040b007387 */ /* 0x0001e40000100800 */
.L_x_58:
[----:B------:R-:W-:Y:S02]  /*1db0*/  ISETP.GE.U32.AND P2, PT, R42, 0x3, PT ;  /* 0x000000032a00780c */ /* 0x000fe40003f46070 */
[----:B0-----:R-:W-:Y:S02]  /*1dc0*/  LOP3.LUT R19, R39, 0x3, RZ, 0xc0, !PT ;  /* 0x0000000327137812 */ /* 0x001fe400078ec0ff */
[----:B------:R-:W-:Y:S02]  /*1dd0*/  MOV R8, RZ ;  /* 0x000000ff00087202 */ /* 0x000fe40000000f00 */
[----:B------:R-:W-:-:S07]  /*1de0*/  ISETP.NE.AND P1, PT, R19, RZ, PT ;  /* 0x000000ff1300720c */ /* 0x000fce0003f25270 */
[----:B------:R-:W-:Y:S06]  /*1df0*/  @!P2 BRA `(.L_x_61) ;  /* 0x000000040088a947 */ /* 0x000fec0003800000 */
[----:B------:R-:W-:Y:S01]  /*1e00*/  HFMA2 R9, -RZ, RZ, 0, 0 ;  /* 0x00000000ff097431 */ /* 0x000fe200000001ff */
[----:B------:R-:W-:-:S07]  /*1e10*/  LOP3.LUT R8, R39, 0x7ffffffc, RZ, 0xc0, !PT ;  /* 0x7ffffffc27087812 */ /* 0x000fce00078ec0ff */
.L_x_62:
[----:B0-----:R-:W-:-:S05]  /*1e20*/  LEA R10, R9, R1, 0x2 ;  /* 0x00000001090a7211 */ /* 0x001fca00078e10ff */
[----:B-12345:R-:W2:Y:S01]  /*1e30*/  LDL.128 R4, [R10] ;  /* 0x000000000a047983 */ /* 0x03eea20000100c00 */
[----:B------:R-:W-:Y:S01]  /*1e40*/  IMAD.MOV.U32 R25, RZ, RZ, 0x3c80f082 ;  /* 0x3c80f082ff197424 */ /* 0x000fe200078e00ff */
[----:B------:R-:W-:Y:S01]  /*1e50*/  IADD3 R9, PT, PT, R9, 0x4, RZ ;  /* 0x0000000409097810 */ /* 0x000fe20007ffe0ff */
[C---:B--2---:R-:W-:Y:S01]  /*1e60*/  FMUL R3, R4.reuse, R4 ;  /* 0x0000000404037220 */ /* 0x044fe20000400000 */
[----:B------:R-:W-:Y:S01]  /*1e70*/  FMUL R2, R7, R7 ;  /* 0x0000000707027220 */ /* 0x000fe20000400000 */
[----:B------:R-:W-:Y:S02]  /*1e80*/  FMUL R0, R5, R5 ;  /* 0x0000000505007220 */ /* 0x000fe40000400000 */
[----:B------:R-:W-:Y:S01]  /*1e90*/  FMUL R3, R4, R3 ;  /* 0x0000000304037220 */ /* 0x000fe20000400000 */
[----:B------:R-:W-:Y:S01]  /*1ea0*/  FMUL R2, R7, R2 ;  /* 0x0000000207027220 */ /* 0x000fe20000400000 */
[----:B------:R-:W-:Y:S02]  /*1eb0*/  FMUL R0, R5, R0 ;  /* 0x0000000005007220 */ /* 0x000fe40000400000 */
[----:B------:R-:W-:Y:S01]  /*1ec0*/  FFMA R3, R3, 0.044714998453855514526, R4 ;  /* 0x3d37271303037823 */ /* 0x000fe20000000004 */
[----:B------:R-:W-:Y:S01]  /*1ed0*/  FFMA R2, R2, 0.044714998453855514526, R7 ;  /* 0x3d37271302027823 */ /* 0x000fe20000000007 */
[----:B------:R-:W-:Y:S01]  /*1ee0*/  FFMA R12, R0, 0.044714998453855514526, R5 ;  /* 0x3d372713000c7823 */ /* 0x000fe20000000005 */
[----:B------:R-:W-:Y:S01]  /*1ef0*/  FMUL R4, R4, 0.5 ;  /* 0x3f00000004047820 */ /* 0x000fe20000400000 */
[----:B------:R-:W-:Y:S01]  /*1f00*/  FMUL R11, R3, 0.79788458347320556641 ;  /* 0x3f4c422a030b7820 */ /* 0x000fe20000400000 */
[----:B------:R-:W-:Y:S01]  /*1f10*/  FMUL R3, R6, R6 ;  /* 0x0000000606037220 */ /* 0x000fe20000400000 */
[----:B------:R-:W-:Y:S01]  /*1f20*/  FMUL R14, R2, 0.79788458347320556641 ;  /* 0x3f4c422a020e7820 */ /* 0x000fe20000400000 */
[----:B------:R-:W-:Y:S01]  /*1f30*/  FMUL R12, R12, 0.79788458347320556641 ;  /* 0x3f4c422a0c0c7820 */ /* 0x000fe20000400000 */
[C---:B------:R-:W-:Y:S01]  /*1f40*/  FMUL R0, |R11|.reuse, 2.8853900432586669922 ;  /* 0x4038aa3b0b007820 */ /* 0x040fe20000400200 */
[----:B------:R-:W-:Y:S01]  /*1f50*/  FMUL R3, R6, R3 ;  /* 0x0000000306037220 */ /* 0x000fe20000400000 */
[----:B------:R-:W-:Y:S01]  /*1f60*/  FMUL R21, |R14|, 2.8853900432586669922 ;  /* 0x4038aa3b0e157820 */ /* 0x000fe20000400200 */
[----:B------:R-:W-:Y:S01]  /*1f70*/  FSETP.GE.AND P2, PT, |R11|, 9.010913848876953125, PT ;  /* 0x41102cb40b00780b */ /* 0x000fe20003f46200 */
[----:B------:R-:W-:Y:S01]  /*1f80*/  FMUL R5, R5, 0.5 ;  /* 0x3f00000005057820 */ /* 0x000fe20000400000 */
[----:B------:R-:W-:Y:S01]  /*1f90*/  FFMA R13, R3, 0.044714998453855514526, R6 ;  /* 0x3d372713030d7823 */ /* 0x000fe20000000006 */
[----:B------:R-:W0:Y:S01]  /*1fa0*/  MUFU.EX2 R0, R0 ;  /* 0x0000000000007308 */ /* 0x000e220000000800 */
[C---:B------:R-:W-:Y:S01]  /*1fb0*/  FMUL R3, |R12|.reuse, 2.8853900432586669922 ;  /* 0x4038aa3b0c037820 */ /* 0x040fe20000400200 */
[----:B------:R-:W-:Y:S01]  /*1fc0*/  FSETP.GE.AND P6, PT, |R12|, 9.010913848876953125, PT ;  /* 0x41102cb40c00780b */ /* 0x000fe20003fc6200 */
[----:B------:R-:W-:Y:S01]  /*1fd0*/  FMUL R13, R13, 0.79788458347320556641 ;  /* 0x3f4c422a0d0d7820 */ /* 0x000fe20000400000 */
[----:B------:R-:W-:Y:S01]  /*1fe0*/  FSETP.GE.AND P4, PT, |R11|, 0.60000002384185791016, PT ;  /* 0x3f19999a0b00780b */ /* 0x000fe20003f86200 */
[----:B------:R-:W-:Y:S01]  /*1ff0*/  FMUL R6, R6, 0.5 ;  /* 0x3f00000006067820 */ /* 0x000fe20000400000 */
[----:B------:R-:W-:Y:S01]  /*2000*/  FSETP.GE.AND P3, PT, |R12|, 0.60000002384185791016, PT ;  /* 0x3f19999a0c00780b */ /* 0x000fe20003f66200 */
[C---:B------:R-:W-:Y:S01]  /*2010*/  FMUL R17, |R13|.reuse, 2.8853900432586669922 ;  /* 0x4038aa3b0d117820 */ /* 0x040fe20000400200 */
[----:B------:R-:W1:Y:S01]  /*2020*/  MUFU.EX2 R21, R21 ;  /* 0x0000001500157308 */ /* 0x000e620000000800 */
[----:B------:R-:W-:Y:S01]  /*2030*/  FSETP.GE.AND P5, PT, |R13|, 9.010913848876953125, PT ;  /* 0x41102cb40d00780b */ /* 0x000fe20003fa6200 */
[----:B------:R-:W-:-:S06]  /*2040*/  FMUL R7, R7, 0.5 ;  /* 0x3f00000007077820 */ /* 0x000fcc0000400000 */
[----:B------:R-:W2:Y:S01]  /*2050*/  MUFU.EX2 R17, R17 ;  /* 0x0000001100117308 */ /* 0x000ea20000000800 */
[----:B0-----:R-:W-:Y:S01]  /*2060*/  FADD R2, R0, 1 ;  /* 0x3f80000000027421 */ /* 0x001fe20000000000 */
[----:B------:R-:W-:-:S06]  /*2070*/  FMUL R0, R11, R11 ;  /* 0x0000000b0b007220 */ /* 0x000fcc0000400000 */
[----:B------:R-:W0:Y:S01]  /*2080*/  MUFU.EX2 R3, R3 ;  /* 0x0000000300037308 */ /* 0x000e220000000800 */
[----:B-1----:R-:W-:Y:S01]  /*2090*/  FADD R22, R21, 1 ;  /* 0x3f80000015167421 */ /* 0x002fe20000000000 */
[----:B------:R-:W-:-:S06]  /*20a0*/  MOV R21, 0x3f800000 ;  /* 0x3f80000000157802 */ /* 0x000fcc0000000f00 */
[----:B------:R-:W1:Y:S01]  /*20b0*/  MUFU.RCP R2, R2 ;  /* 0x0000000200027308 */ /* 0x000e620000001000 */
[----:B--2---:R-:W-:-:S07]  /*20c0*/  FADD R18, R17, 1 ;  /* 0x3f80000011127421 */ /* 0x004fce0000000000 */
[----:B------:R2:W3:Y:S01]  /*20d0*/  MUFU.RCP R20, R18 ;  /* 0x0000001200147308 */ /* 0x0004e20000001000 */
[----:B0-----:R-:W-:Y:S01]  /*20e0*/  FADD R15, R3, 1 ;  /* 0x3f800000030f7421 */ /* 0x001fe20000000000 */
[----:B------:R-:W-:-:S04]  /*20f0*/  FFMA R3, R0, R25, -0.052303962409496307373 ;  /* 0xbd563cae00037423 */ /* 0x000fc80000000019 */
[C---:B------:R-:W-:Y:S02]  /*2100*/  FFMA R3, R0.reuse, R3, 0.1331529766321182251 ;  /* 0x3e08594100037423 */ /* 0x040fe40000000003 */
[----:B------:R1:W0:Y:S02]  /*2110*/  MUFU.RCP R16, R15 ;  /* 0x0000000f00107308 */ /* 0x0002240000001000 */
[----:B------:R-:W-:-:S04]  /*2120*/  FFMA R3, R0, R3, -0.33332768082618713379 ;  /* 0xbeaaa9ed00037423 */ /* 0x000fc80000000003 */
[----:B--2---:R-:W-:Y:S01]  /*2130*/  FFMA R18, R0, R3, RZ ;  /* 0x0000000300127223 */ /* 0x004fe200000000ff */
[----:B------:R-:W-:Y:S01]  /*2140*/  FMUL R0, R12, R12 ;  /* 0x0000000c0c007220 */ /* 0x000fe20000400000 */
[----:B------:R-:W2:Y:S01]  /*2150*/  MUFU.RCP R22, R22 ;  /* 0x0000001600167308 */ /* 0x000ea20000001000 */
[--C-:B-1----:R-:W-:Y:S01]  /*2160*/  FFMA R15, R2, -2, R21.reuse ;  /* 0xc0000000020f7823 */ /* 0x102fe20000000015 */
[----:B------:R-:W-:Y:S01]  /*2170*/  FMUL R2, R13, R13 ;  /* 0x0000000d0d027220 */ /* 0x000fe20000400000 */
[----:B------:R-:W-:Y:S01]  /*2180*/  FMUL R3, R14, R14 ;  /* 0x0000000e0e037220 */ /* 0x000fe20000400000 */
[--C-:B---3--:R-:W-:Y:S02]  /*2190*/  FFMA R20, R20, -2, R21.reuse ;  /* 0xc000000014147823 */ /* 0x108fe40000000015 */
[-C--:B------:R-:W-:Y:S01]  /*21a0*/  FFMA R23, R2, R25.reuse, -0.052303962409496307373 ;  /* 0xbd563cae02177423 */ /* 0x080fe20000000019 */
[----:B------:R-:W-:Y:S01]  /*21b0*/  FFMA R24, R3, R25, -0.052303962409496307373 ;  /* 0xbd563cae03187423 */ /* 0x000fe20000000019 */
[--C-:B0-----:R-:W-:Y:S01]  /*21c0*/  FFMA R17, R16, -2, R21.reuse ;  /* 0xc000000010117823 */ /* 0x101fe20000000015 */
[----:B------:R-:W-:Y:S01]  /*21d0*/  FSEL R16, R15, 1, !P2 ;  /* 0x3f8000000f107808 */ /* 0x000fe20005000000 */
[----:B------:R-:W-:Y:S01]  /*21e0*/  FFMA R23, R2, R23, 0.1331529766321182251 ;  /* 0x3e08594102177423 */ /* 0x000fe20000000017 */
[----:B------:R-:W-:Y:S01]  /*21f0*/  FSEL R20, R20, 1, !P5 ;  /* 0x3f80000014147808 */ /* 0x000fe20006800000 */
[----:B------:R-:W-:Y:S01]  /*2200*/  FFMA R24, R3, R24, 0.1331529766321182251 ;  /* 0x3e08594103187423 */ /* 0x000fe20000000018 */
[----:B------:R-:W-:Y:S01]  /*2210*/  FSETP.GE.AND P2, PT, |R13|, 0.60000002384185791016, PT ;  /* 0x3f19999a0d00780b */ /* 0x000fe20003f46200 */
[----:B------:R-:W-:Y:S01]  /*2220*/  FFMA R23, R2, R23, -0.33332768082618713379 ;  /* 0xbeaaa9ed02177423 */ /* 0x000fe20000000017 */
[----:B------:R-:W-:Y:S01]  /*2230*/  FSETP.GE.AND P5, PT, |R14|, 0.60000002384185791016, PT ;  /* 0x3f19999a0e00780b */ /* 0x000fe20003fa6200 */
[----:B--2---:R-:W-:Y:S01]  /*2240*/  FFMA R22, R22, -2, R21 ;  /* 0xc000000016167823 */ /* 0x004fe20000000015 */
[----:B------:R-:W-:Y:S01]  /*2250*/  FFMA R21, R0, R25, -0.052303962409496307373 ;  /* 0xbd563cae00157423 */ /* 0x000fe20000000019 */
[----:B------:R-:W-:Y:S01]  /*2260*/  FSEL R17, R17, 1, !P6 ;  /* 0x3f80000011117808 */ /* 0x000fe20007000000 */
[C---:B------:R-:W-:Y:S01]  /*2270*/  FFMA R24, R3.reuse, R24, -0.33332768082618713379 ;  /* 0xbeaaa9ed03187423 */ /* 0x040fe20000000018 */
[----:B------:R-:W-:Y:S01]  /*2280*/  FSETP.GE.AND P6, PT, |R14|, 9.010913848876953125, PT ;  /* 0x41102cb40e00780b */ /* 0x000fe20003fc6200 */
[----:B------:R-:W-:Y:S01]  /*2290*/  FFMA R21, R0, R21, 0.1331529766321182251 ;  /* 0x3e08594100157423 */ /* 0x000fe20000000015 */
[----:B------:R-:W-:Y:S01]  /*22a0*/  FFMA R2, R2, R23, RZ ;  /* 0x0000001702027223 */ /* 0x000fe200000000ff */
[----:B------:R-:W-:Y:S01]  /*22b0*/  FFMA R3, R3, R24, RZ ;  /* 0x0000001803037223 */ /* 0x000fe200000000ff */
[----:B------:R-:W-:Y:S01]  /*22c0*/  FSEL R15, R22, 1, !P6 ;  /* 0x3f800000160f7808 */ /* 0x000fe20007000000 */
[----:B------:R-:W-:Y:S01]  /*22d0*/  FFMA R21, R0, R21, -0.33332768082618713379 ;  /* 0xbeaaa9ed00157423 */ /* 0x000fe20000000015 */
[--C-:B------:R-:W-:Y:S01]  /*22e0*/  LOP3.LUT R16, R16, 0x80000000, R11.reuse, 0xb8, !PT ;  /* 0x8000000010107812 */ /* 0x100fe200078eb80b */
[----:B------:R-:W-:Y:S01]  /*22f0*/  @!P4 FFMA R16, R11, R18, R11 ;  /* 0x000000120b10c223 */ /* 0x000fe2000000000b */
[----:B------:R-:W-:Y:S01]  /*2300*/  LOP3.LUT R17, R17, 0x80000000, R12, 0xb8, !PT ;  /* 0x8000000011117812 */ /* 0x000fe200078eb80c */
[----:B------:R-:W-:Y:S01]  /*2310*/  FFMA R21, R0, R21, RZ ;  /* 0x0000001500157223 */ /* 0x000fe200000000ff */
[--C-:B------:R-:W-:Y:S01]  /*2320*/  LOP3.LUT R20, R20, 0x80000000, R13.reuse, 0xb8, !PT ;  /* 0x8000000014147812 */ /* 0x100fe200078eb80d */
[----:B------:R-:W-:Y:S01]  /*2330*/  @!P2 FFMA R20, R13, R2, R13 ;  /* 0x000000020d14a223 */ /* 0x000fe2000000000d */
[----:B------:R-:W-:Y:S01]  /*2340*/  LOP3.LUT R15, R15, 0x80000000, R14, 0xb8, !PT ;  /* 0x800000000f0f7812 */ /* 0x000fe200078eb80e */
[----:B------:R-:W-:Y:S01]  /*2350*/  @!P3 FFMA R17, R12, R21, R12 ;  /* 0x000000150c11b223 */ /* 0x000fe2000000000c */
[----:B------:R-:W-:Y:S01]  /*2360*/  @!P5 FFMA R15, R14, R3, R14 ;  /* 0x000000030e0fd223 */ /* 0x000fe2000000000e */
[----:B------:R-:W-:Y:S01]  /*2370*/  FADD R3, R16, 1 ;  /* 0x3f80000010037421 */ /* 0x000fe20000000000 */
[----:B------:R-:W-:Y:S01]  /*2380*/  FADD R11, R20, 1 ;  /* 0x3f800000140b7421 */ /* 0x000fe20000000000 */
[----:B------:R-:W-:Y:S01]  /*2390*/  FADD R0, R17, 1 ;  /* 0x3f80000011007421 */ /* 0x000fe20000000000 */
[----:B------:R-:W-:Y:S01]  /*23a0*/  FADD R2, R15, 1 ;  /* 0x3f8000000f027421 */ /* 0x000fe20000000000 */
[----:B------:R-:W-:Y:S01]  /*23b0*/  FMUL R4, R4, R3 ;  /* 0x0000000304047220 */ /* 0x000fe20000400000 */
[----:B------:R-:W-:Y:S01]  /*23c0*/  FMUL R6, R6, R11 ;  /* 0x0000000b06067220 */ /* 0x000fe20000400000 */
[----:B------:R-:W-:Y:S01]  /*23d0*/  FMUL R5, R5, R0 ;  /* 0x0000000005057220 */ /* 0x000fe20000400000 */
[----:B------:R-:W-:Y:S01]  /*23e0*/  FMUL R7, R7, R2 ;  /* 0x0000000207077220 */ /* 0x000fe20000400000 */
[----:B------:R-:W-:-:S04]  /*23f0*/  ISETP.NE.AND P2, PT, R9, R8, PT ;  /* 0x000000080900720c */ /* 0x000fc80003f45270 */
[----:B------:R0:W-:Y:S09]  /*2400*/  STL.128 [R10], R4 ;  /* 0x000000040a007387 */ /* 0x0001f20000100c00 */
[----:B------:R-:W-:Y:S05]  /*2410*/  @P2 BRA `(.L_x_62) ;  /* 0xfffffff800802947 */ /* 0x000fea000383ffff */
.L_x_61:
[----:B------:R-:W-:Y:S05]  /*2420*/  @!P1 BRA `(.L_x_55) ;  /* 0x0000000400509947 */ /* 0x000fea0003800000 */
[----:B------:R-:W-:Y:S02]  /*2430*/  ISETP.NE.AND P1, PT, R19, 0x1, PT ;  /* 0x000000011300780c */ /* 0x000fe40003f25270 */
[----:B------:R-:W-:-:S04]  /*2440*/  LOP3.LUT R39, R39, 0x1, RZ, 0xc0, !PT ;  /* 0x0000000127277812 */ /* 0x000fc800078ec0ff */
[----:B------:R-:W-:-:S07]  /*2450*/  ISETP.NE.U32.AND P5, PT, R39, 0x1, PT ;  /* 0x000000012700780c */ /* 0x000fce0003fa5070 */
[----:B------:R-:W-:Y:S06]  /*2460*/  @!P1 BRA `(.L_x_63) ;  /* 0x0000000000d09947 */ /* 0x000fec0003800000 */
[----:B------:R-:W-:-:S05]  /*2470*/  LEA R3, R8, R1, 0x2 ;  /* 0x0000000108037211 */ /* 0x000fca00078e10ff */
[----:B0---4-:R-:W1:Y:S04]  /*2480*/  LDL R4, [R3] ;  /* 0x0000000003047983 */ /* 0x011e680000100800 */
[----:B------:R-:W4:Y:S01]  /*2490*/  LDL R15, [R3+0x4] ;  /* 0x00000400030f7983 */ /* 0x000f220000100800 */
[----:B------:R-:W-:Y:S01]  /*24a0*/  MOV R13, 0x3c80f082 ;  /* 0x3c80f082000d7802 */ /* 0x000fe20000000f00 */
[----:B------:R-:W-:Y:S01]  /*24b0*/  IMAD.MOV.U32 R12, RZ, RZ, 0x3f800000 ;  /* 0x3f800000ff0c7424 */ /* 0x000fe200078e00ff */
[----:B------:R-:W-:Y:S01]  /*24c0*/  IADD3 R8, PT, PT, R8, 0x2, RZ ;  /* 0x0000000208087810 */ /* 0x000fe20007ffe0ff */
[----:B-123--:R-:W-:Y:S01]  /*24d0*/  FMUL R5, R4, R4 ;  /* 0x0000000404057220 */ /* 0x00efe20000400000 */
[----:B----4-:R-:W-:-:S03]  /*24e0*/  FMUL R0, R15, R15 ;  /* 0x0000000f0f007220 */ /* 0x010fc60000400000 */
[----:B------:R-:W-:Y:S01]  /*24f0*/  FMUL R5, R4, R5 ;  /* 0x0000000504057220 */ /* 0x000fe20000400000 */
[----:B------:R-:W-:-:S03]  /*2500*/  FMUL R0, R0, R15 ;  /* 0x0000000f00007220 */ /* 0x000fc60000400000 */
[----:B------:R-:W-:Y:S01]  /*2510*/  FFMA R5, R5, 0.044714998453855514526, R4 ;  /* 0x3d37271305057823 */ /* 0x000fe20000000004 */
[----:B------:R-:W-:Y:S01]  /*2520*/  FMUL R4, R4, 0.5 ;  /* 0x3f00000004047820 */ /* 0x000fe20000400000 */
[----:B------:R-:W-:Y:S02]  /*2530*/  FFMA R0, R0, 0.044714998453855514526, R15 ;  /* 0x3d37271300007823 */ /* 0x000fe4000000000f */
[----:B------:R-:W-:Y:S02]  /*2540*/  FMUL R5, R5, 0.79788458347320556641 ;  /* 0x3f4c422a05057820 */ /* 0x000fe40000400000 */
[----:B------:R-:W-:Y:S02]  /*2550*/  FMUL R10, R0, 0.79788458347320556641 ;  /* 0x3f4c422a000a7820 */ /* 0x000fe40000400000 */
[C---:B------:R-:W-:Y:S01]  /*2560*/  FMUL R2, |R5|.reuse, 2.8853900432586669922 ;  /* 0x4038aa3b05027820 */ /* 0x040fe20000400200 */
[C---:B------:R-:W-:Y:S01]  /*2570*/  FMUL R0, R5.reuse, R5 ;  /* 0x0000000505007220 */ /* 0x040fe20000400000 */
[----:B------:R-:W-:Y:S01]  /*2580*/  FSETP.GE.AND P2, PT, |R5|, 0.60000002384185791016, PT ;  /* 0x3f19999a0500780b */ /* 0x000fe20003f46200 */
[C---:B------:R-:W-:Y:S01]  /*2590*/  FMUL R9, |R10|.reuse, 2.8853900432586669922 ;  /* 0x4038aa3b0a097820 */ /* 0x040fe20000400200 */
[----:B------:R-:W-:-:S02]  /*25a0*/  FSETP.GE.AND P4, PT, |R10|, 0.60000002384185791016, PT ;  /* 0x3f19999a0a00780b */ /* 0x000fc40003f86200 */
[----:B------:R-:W0:Y:S01]  /*25b0*/  MUFU.EX2 R2, R2 ;  /* 0x0000000200027308 */ /* 0x000e220000000800 */
[----:B------:R-:W-:Y:S02]  /*25c0*/  FSETP.GE.AND P1, PT, |R5|, 9.010913848876953125, PT ;  /* 0x41102cb40500780b */ /* 0x000fe40003f26200 */
[----:B------:R-:W-:-:S05]  /*25d0*/  FSETP.GE.AND P3, PT, |R10|, 9.010913848876953125, PT ;  /* 0x41102cb40a00780b */ /* 0x000fca0003f66200 */
[----:B------:R-:W1:Y:S01]  /*25e0*/  MUFU.EX2 R9, R9 ;  /* 0x0000000900097308 */ /* 0x000e620000000800 */
[----:B0-----:R-:W-:Y:S01]  /*25f0*/  FADD R6, R2, 1 ;  /* 0x3f80000002067421 */ /* 0x001fe20000000000 */
[----:B------:R-:W-:-:S06]  /*2600*/  FMUL R2, R10, R10 ;  /* 0x0000000a0a027220 */ /* 0x000fcc0000400000 */
[----:B------:R-:W0:Y:S01]  /*2610*/  MUFU.RCP R6, R6 ;  /* 0x0000000600067308 */ /* 0x000e220000001000 */
[----:B-1----:R-:W-:Y:S01]  /*2620*/  FADD R11, R9, 1 ;  /* 0x3f800000090b7421 */ /* 0x002fe20000000000 */
[-C--:B------:R-:W-:Y:S01]  /*2630*/  FFMA R9, R0, R13.reuse, -0.052303962409496307373 ;  /* 0xbd563cae00097423 */ /* 0x080fe2000000000d */
[----:B------:R-:W-:-:S03]  /*2640*/  FFMA R13, R2, R13, -0.052303962409496307373 ;  /* 0xbd563cae020d7423 */ /* 0x000fc6000000000d */
[----:B------:R-:W-:Y:S02]  /*2650*/  FFMA R9, R0, R9, 0.1331529766321182251 ;  /* 0x3e08594100097423 */ /* 0x000fe40000000009 */
[----:B------:R-:W1:Y:S01]  /*2660*/  MUFU.RCP R11, R11 ;  /* 0x0000000b000b7308 */ /* 0x000e620000001000 */
[----:B------:R-:W-:Y:S01]  /*2670*/  FFMA R13, R2, R13, 0.1331529766321182251 ;  /* 0x3e085941020d7423 */ /* 0x000fe2000000000d */
[----:B------:R-:W-:-:S03]  /*2680*/  FFMA R9, R0, R9, -0.33332768082618713379 ;  /* 0xbeaaa9ed00097423 */ /* 0x000fc60000000009 */
[----:B------:R-:W-:Y:S01]  /*2690*/  FFMA R13, R2, R13, -0.33332768082618713379 ;  /* 0xbeaaa9ed020d7423 */ /* 0x000fe2000000000d */
[----:B------:R-:W-:Y:S01]  /*26a0*/  FFMA R0, R0, R9, RZ ;  /* 0x0000000900007223 */ /* 0x000fe200000000ff */
[----:B0----5:R-:W-:Y:S02]  /*26b0*/  FFMA R7, R6, -2, R12 ;  /* 0xc000000006077823 */ /* 0x021fe4000000000c */
[----:B------:R-:W-:-:S03]  /*26c0*/  FFMA R13, R2, R13, RZ ;  /* 0x0000000d020d7223 */ /* 0x000fc600000000ff */
[----:B------:R-:W-:Y:S01]  /*26d0*/  FSEL R6, R7, 1, !P1 ;  /* 0x3f80000007067808 */ /* 0x000fe20004800000 */
[----:B-1----:R-:W-:-:S03]  /*26e0*/  FFMA R12, R11, -2, R12 ;  /* 0xc00000000b0c7823 */ /* 0x002fc6000000000c */
[--C-:B------:R-:W-:Y:S01]  /*26f0*/  LOP3.LUT R6, R6, 0x80000000, R5.reuse, 0xb8, !PT ;  /* 0x8000000006067812 */ /* 0x100fe200078eb805 */
[----:B------:R-:W-:Y:S01]  /*2700*/  @!P2 FFMA R6, R5, R0, R5 ;  /* 0x000000000506a223 */ /* 0x000fe20000000005 */
[----:B------:R-:W-:Y:S01]  /*2710*/  FMUL R0, R15, 0.5 ;  /* 0x3f0000000f007820 */ /* 0x000fe20000400000 */
[----:B------:R-:W-:Y:S02]  /*2720*/  FSEL R7, R12, 1, !P3 ;  /* 0x3f8000000c077808 */ /* 0x000fe40005800000 */
[----:B------:R-:W-:Y:S02]  /*2730*/  FADD R5, R6, 1 ;  /* 0x3f80000006057421 */ /* 0x000fe40000000000 */
[--C-:B------:R-:W-:Y:S01]  /*2740*/  LOP3.LUT R7, R7, 0x80000000, R10.reuse, 0xb8, !PT ;  /* 0x8000000007077812 */ /* 0x100fe200078eb80a */
[----:B------:R-:W-:Y:S01]  /*2750*/  @!P4 FFMA R7, R10, R13, R10 ;  /* 0x0000000d0a07c223 */ /* 0x000fe2000000000a */
[----:B------:R-:W-:-:S03]  /*2760*/  FMUL R4, R4, R5 ;  /* 0x0000000504047220 */ /* 0x000fc60000400000 */
[----:B------:R-:W-:Y:S02]  /*2770*/  FADD R7, R7, 1 ;  /* 0x3f80000007077421 */ /* 0x000fe40000000000 */
[----:B------:R0:W-:Y:S02]  /*2780*/  STL [R3], R4 ;  /* 0x0000000403007387 */ /* 0x0001e40000100800 */
[----:B------:R-:W-:-:S05]  /*2790*/  FMUL R0, R0, R7 ;  /* 0x0000000700007220 */ /* 0x000fca0000400000 */
[----:B------:R0:W-:Y:S02]  /*27a0*/  STL [R3+0x4], R0 ;  /* 0x0000040003007387 */ /* 0x0001e40000100800 */
.L_x_63:
[----:B------:R-:W-:Y:S05]  /*27b0*/  @P5 BRA `(.L_x_55) ;  /* 0x00000000006c5947 */ /* 0x000fea0003800000 */
[----:B------:R-:W-:-:S05]  /*27c0*/  LEA R8, R8, R1, 0x2 ;  /* 0x0000000108087211 */ /* 0x000fca00078e10ff */
[----:B------:R-:W4:Y:S01]  /*27d0*/  LDL R2, [R8] ;  /* 0x0000000008027983 */ /* 0x000f220000100800 */
[----:B0-----:R-:W-:Y:S02]  /*27e0*/  IMAD.MOV.U32 R6, RZ, RZ, 0x3c80f082 ;  /* 0x3c80f082ff067424 */ /* 0x001fe400078e00ff */
[----:B-123--:R-:W-:Y:S02]  /*27f0*/  HFMA2 R5, -RZ, RZ, 1.875, 0 ;  /* 0x3f800000ff057431 */ /* 0x00efe400000001ff */
[----:B----4-:R-:W-:-:S04]  /*2800*/  FMUL R3, R2, R2 ;  /* 0x0000000202037220 */ /* 0x010fc80000400000 */
[----:B------:R-:W-:-:S04]  /*2810*/  FMUL R3, R2, R3 ;  /* 0x0000000302037220 */ /* 0x000fc80000400000 */
[----:B------:R-:W-:Y:S01]  /*2820*/  FFMA R3, R3, 0.044714998453855514526, R2 ;  /* 0x3d37271303037823 */ /* 0x000fe20000000002 */
[----:B------:R-:W-:-:S03]  /*2830*/  FMUL R2, R2, 0.5 ;  /* 0x3f00000002027820 */ /* 0x000fc60000400000 */
[----:B------:R-:W-:-:S04]  /*2840*/  FMUL R3, R3, 0.79788458347320556641 ;  /* 0x3f4c422a03037820 */ /* 0x000fc80000400000 */
[C---:B------:R-:W-:Y:S01]  /*2850*/  FMUL R0, |R3|.reuse, 2.8853900432586669922 ;  /* 0x4038aa3b03007820 */ /* 0x040fe20000400200 */
[C---:B-----5:R-:W-:Y:S01]  /*2860*/  FMUL R7, R3.reuse, R3 ;  /* 0x0000000303077220 */ /* 0x060fe20000400000 */
[C---:B------:R-:W-:Y:S02]  /*2870*/  FSETP.GE.AND P2, PT, |R3|.reuse, 0.60000002384185791016, PT ;  /* 0x3f19999a0300780b */ /* 0x040fe40003f46200 */
[----:B------:R-:W-:Y:S01]  /*2880*/  FSETP.GE.AND P1, PT, |R3|, 9.010913848876953125, PT ;  /* 0x41102cb40300780b */ /* 0x000fe20003f26200 */
[C---:B------:R-:W-:Y:S01]  /*2890*/  FFMA R6, R7.reuse, R6, -0.052303962409496307373 ;  /* 0xbd563cae07067423 */ /* 0x040fe20000000006 */
[----:B------:R-:W0:Y:S03]  /*28a0*/  MUFU.EX2 R0, R0 ;  /* 0x0000000000007308 */ /* 0x000e260000000800 */
[----:B------:R-:W-:Y:S01]  /*28b0*/  FFMA R10, R7, R6, 0.1331529766321182251 ;  /* 0x3e085941070a7423 */ /* 0x000fe20000000006 */
[----:B0-----:R-:W-:-:S03]  /*28c0*/  FADD R4, R0, 1 ;  /* 0x3f80000000047421 */ /* 0x001fc60000000000 */
[----:B------:R-:W-:-:S04]  /*28d0*/  FFMA R0, R7, R10, -0.33332768082618713379 ;  /* 0xbeaaa9ed07007423 */ /* 0x000fc8000000000a */
[----:B------:R-:W-:Y:S01]  /*28e0*/  FFMA R0, R7, R0, RZ ;  /* 0x0000000007007223 */ /* 0x000fe200000000ff */
[----:B------:R-:W0:Y:S02]  /*28f0*/  MUFU.RCP R4, R4 ;  /* 0x0000000400047308 */ /* 0x000e240000001000 */
[----:B0-----:R-:W-:-:S05]  /*2900*/  FFMA R5, R4, -2, R5 ;  /* 0xc000000004057823 */ /* 0x001fca0000000005 */
[----:B------:R-:W-:-:S04]  /*2910*/  FSEL R6, R5, 1, !P1 ;  /* 0x3f80000005067808 */ /* 0x000fc80004800000 */
[--C-:B------:R-:W-:Y:S01]  /*2920*/  LOP3.LUT R6, R6, 0x80000000, R3.reuse, 0xb8, !PT ;  /* 0x8000000006067812 */ /* 0x100fe200078eb803 */
[----:B------:R-:W-:-:S04]  /*2930*/  @!P2 FFMA R6, R3, R0, R3 ;  /* 0x000000000306a223 */ /* 0x000fc80000000003 */
[----:B------:R-:W-:-:S04]  /*2940*/  FADD R3, R6, 1 ;  /* 0x3f80000006037421 */ /* 0x000fc80000000000 */
[----:B------:R-:W-:-:S05]  /*2950*/  FMUL R3, R2, R3 ;  /* 0x0000000302037220 */ /* 0x000fca0000400000 */
[----:B------:R0:W-:Y:S02]  /*2960*/  STL [R8], R3 ;  /* 0x0000000308007387 */ /* 0x0001e40000100800 */
.L_x_55:
[----:B------:R-:W-:Y:S02]  /*2970*/  ISETP.GT.AND P1, PT, R36, RZ, PT ;  /* 0x000000ff2400720c */ /* 0x000fe40003f24270 */
[----:B0-----:R-:W-:-:S11]  /*2980*/  IADD3 R0, PT, PT, R1, 0x8000, RZ ;  /* 0x0000800001007810 */ /* 0x001fd60007ffe0ff */
        /* <DEDUP_REMOVED lines=8> */
[----:B------:R-:W-:Y:S02]  /*2a10*/  LOP3.LUT R3, R2, 0x7f0, RZ, 0xc0, !PT ;  /* 0x000007f002037812 */ /* 0x000fe400078ec0ff */
[----:B----4-:R-:W-:-:S07]  /*2a20*/  MOV R4, RZ ;  /* 0x000000ff00047202 */ /* 0x010fce0000000f00 */
.L_x_66:
[C---:B0123--:R-:W-:Y:S02]  /*2a30*/  LEA R5, R4.reuse, R0, 0x2 ;  /* 0x0000000004057211 */ /* 0x04ffe400078e10ff */
[----:B------:R-:W-:-:S03]  /*2a40*/  IADD3 R4, PT, PT, R4, 0x10, RZ ;  /* 0x0000001004047810 */ /* 0x000fc60007ffe0ff */
[----:B------:R0:W-:Y:S01]  /*2a50*/  STL.128 [R5], RZ ;  /* 0x000000ff05007387 */ /* 0x0001e20000100c00 */
[----:B------:R-:W-:-:S03]  /*2a60*/  ISETP.NE.AND P3, PT, R4, R3, PT ;  /* 0x000000030400720c */ /* 0x000fc60003f65270 */
[----:B------:R0:W-:Y:S04]  /*2a70*/  STL.128 [R5+0x10], RZ ;  /* 0x000010ff05007387 */ /* 0x0001e80000100c00 */
[----:B------:R0:W-:Y:S04]  /*2a80*/  STL.128 [R5+0x20], RZ ;  /* 0x000020ff05007387 */ /* 0x0001e80000100c00 */
[----:B------:R0:W-:Y:S02]  /*2a90*/  STL.128 [R5+0x30], RZ ;  /* 0x000030ff05007387 */ /* 0x0001e40000100c00 */
[----:B------:R-:W-:Y:S05]  /*2aa0*/  @P3 BRA `(.L_x_66) ;  /* 0xfffffffc00e03947 */ /* 0x000fea000383ffff */
.L_x_65:
[----:B-----5:R-:W-:Y:S01]  /*2ab0*/  LOP3.LUT R7, R2, 0x7, RZ, 0xc0, !PT ;  /* 0x0000000702077812 */ /* 0x020fe200078ec0ff */
[----:B------:R-:W-:Y:S06]  /*2ac0*/  @!P2 BRA `(.L_x_67) ;  /* 0x000000000054a947 */ /* 0x000fec0003800000 */
[----:B------:R-:W-:Y:S02]  /*2ad0*/  ISETP.GE.U32.AND P3, PT, R6, 0x8, PT ;  /* 0x000000080600780c */ /* 0x000fe40003f66070 */
[----:B------:R-:W-:-:S11]  /*2ae0*/  ISETP.NE.AND P4, PT, R7, RZ, PT ;  /* 0x000000ff0700720c */ /* 0x000fd60003f85270 */
[C---:B----4-:R-:W-:Y:S01]  /*2af0*/  @P3 IMAD R4, R3.reuse, 0x4, R0 ;  /* 0x0000000403043824 */ /* 0x050fe200078e0200 */
[----:B------:R-:W-:-:S04]  /*2b00*/  @P3 IADD3 R3, PT, PT, R3, 0x8, RZ ;  /* 0x0000000803033810 */ /* 0x000fc80007ffe0ff */
[----:B------:R4:W-:Y:S04]  /*2b10*/  @P3 STL.128 [R4], RZ ;  /* 0x000000ff04003387 */ /* 0x0009e80000100c00 */
[----:B------:R4:W-:Y:S01]  /*2b20*/  @P3 STL.128 [R4+0x10], RZ ;  /* 0x000010ff04003387 */ /* 0x0009e20000100c00 */
[----:B------:R-:W-:Y:S05]  /*2b30*/  @!P4 BRA `(.L_x_67) ;  /* 0x000000000038c947 */ /* 0x000fea0003800000 */
[----:B------:R-:W-:Y:S02]  /*2b40*/  ISETP.GE.U32.AND P3, PT, R7, 0x4, PT ;  /* 0x000000040700780c */ /* 0x000fe40003f66070 */
[----:B----4-:R-:W-:-:S04]  /*2b50*/  LOP3.LUT R4, R2, 0x3, RZ, 0xc0, !PT ;  /* 0x0000000302047812 */ /* 0x010fc800078ec0ff */
[----:B------:R-:W-:-:S07]  /*2b60*/  ISETP.NE.AND P4, PT, R4, RZ, PT ;  /* 0x000000ff0400720c */ /* 0x000fce0003f85270 */
[C---:B0123--:R-:W-:Y:S02]  /*2b70*/  @P3 LEA R5, R3.reuse, R0, 0x2 ;  /* 0x0000000003053211 */ /* 0x04ffe400078e10ff */
[----:B------:R-:W-:-:S03]  /*2b80*/  @P3 IADD3 R3, PT, PT, R3, 0x4, RZ ;  /* 0x0000000403033810 */ /* 0x000fc60007ffe0ff */
[----:B------:R0:W-:Y:S01]  /*2b90*/  @P3 STL.128 [R5], RZ ;  /* 0x000000ff05003387 */ /* 0x0001e20000100c00 */
[----:B------:R-:W-:Y:S05]  /*2ba0*/  @!P4 BRA `(.L_x_67) ;  /* 0x00000000001cc947 */ /* 0x000fea0003800000 */
[----:B------:R-:W-:Y:S01]  /*2bb0*/  IMAD R3, R3, 0x4, R0 ;  /* 0x0000000403037824 */ /* 0x000fe200078e0200 */
[----:B------:R-:W-:-:S04]  /*2bc0*/  ISETP.NE.AND P3, PT, R4, 0x1, PT ;  /* 0x000000010400780c */ /* 0x000fc80003f65270 */
[----:B------:R1:W-:Y:S09]  /*2bd0*/  STL [R3], RZ ;  /* 0x000000ff03007387 */ /* 0x0003f20000100800 */
[----:B-1----:R-:W-:Y:S05]  /*2be0*/  @!P3 BRA `(.L_x_67) ;  /* 0x00000000000cb947 */ /* 0x002fea0003800000 */
[----:B------:R-:W-:Y:S01]  /*2bf0*/  ISETP.NE.AND P3, PT, R4, 0x2, PT ;  /* 0x000000020400780c */ /* 0x000fe20003f65270 */
[----:B------:R1:W-:-:S12]  /*2c00*/  STL [R3+0x4], RZ ;  /* 0x000004ff03007387 */ /* 0x0003d80000100800 */
[----:B------:R1:W-:Y:S02]  /*2c10*/  @P3 STL [R3+0x8], RZ ;  /* 0x000008ff03003387 */ /* 0x0003e40000100800 */
.L_x_67:
[----:B-1----:R-:W-:Y:S01]  /*2c20*/  HFMA2 R3, -RZ, RZ, 0, 0 ;  /* 0x00000000ff037431 */ /* 0x002fe200000001ff */
[----:B------:R-:W-:Y:S06]  /*2c30*/  @!P1 BRA `(.L_x_68) ;  /* 0x0000000000289947 */ /* 0x000fec0003800000 */
[----:B------:R-:W-:Y:S02]  /*2c40*/  LOP3.LUT R3, R2, 0x7f0, RZ, 0xc0, !PT ;  /* 0x000007f002037812 */ /* 0x000fe400078ec0ff */
[----:B----4-:R-:W-:-:S07]  /*2c50*/  MOV R4, RZ ;  /* 0x000000ff00047202 */ /* 0x010fce0000000f00 */
.L_x_69:
[C---:B0123--:R-:W-:Y:S01]  /*2c60*/  LEA R5, R4.reuse, R0, 0x2 ;  /* 0x0000000004057211 */ /* 0x04ffe200078e10ff */
[----:B------:R-:W-:-:S04]  /*2c70*/  VIADD R4, R4, 0x10 ;  /* 0x0000001004047836 */ /* 0x000fc80000000000 */
[----:B------:R1:W-:Y:S01]  /*2c80*/  STL.128 [R5+0x1000], RZ ;  /* 0x001000ff05007387 */ /* 0x0003e20000100c00 */
[----:B------:R-:W-:-:S03]  /*2c90*/  ISETP.NE.AND P3, PT, R4, R3, PT ;  /* 0x000000030400720c */ /* 0x000fc60003f65270 */
[----:B------:R1:W-:Y:S04]  /*2ca0*/  STL.128 [R5+0x1010], RZ ;  /* 0x001010ff05007387 */ /* 0x0003e80000100c00 */
[----:B------:R1:W-:Y:S04]  /*2cb0*/  STL.128 [R5+0x1020], RZ ;  /* 0x001020ff05007387 */ /* 0x0003e80000100c00 */
[----:B------:R1:W-:Y:S02]  /*2cc0*/  STL.128 [R5+0x1030], RZ ;  /* 0x001030ff05007387 */ /* 0x0003e40000100c00 */
[----:B------:R-:W-:Y:S05]  /*2cd0*/  @P3 BRA `(.L_x_69) ;  /* 0xfffffffc00e03947 */ /* 0x000fea000383ffff */
.L_x_68:
[----:B------:R-:W-:Y:S05]  /*2ce0*/  @!P2 BRA `(.L_x_70) ;  /* 0x000000000054a947 */ /* 0x000fea0003800000 */
[----:B------:R-:W-:Y:S02]  /*2cf0*/  ISETP.GE.U32.AND P3, PT, R6, 0x8, PT ;  /* 0x000000080600780c */ /* 0x000fe40003f66070 */
[----:B------:R-:W-:-:S11]  /*2d00*/  ISETP.NE.AND P4, PT, R7, RZ, PT ;  /* 0x000000ff0700720c */ /* 0x000fd60003f85270 */
[C---:B----4-:R-:W-:Y:S02]  /*2d10*/  @P3 LEA R4, R3.reuse, R0, 0x2 ;  /* 0x0000000003043211 */ /* 0x050fe400078e10ff */
[----:B------:R-:W-:-:S03]  /*2d20*/  @P3 IADD3 R3, PT, PT, R3, 0x8, RZ ;  /* 0x0000000803033810 */ /* 0x000fc60007ffe0ff */
[----:B------:R4:W-:Y:S04]  /*2d30*/  @P3 STL.128 [R4+0x1000], RZ ;  /* 0x001000ff04003387 */ /* 0x0009e80000100c00 */
[----:B------:R4:W-:Y:S01]  /*2d40*/  @P3 STL.128 [R4+0x1010], RZ ;  /* 0x001010ff04003387 */ /* 0x0009e20000100c00 */
[----:B------:R-:W-:Y:S05]  /*2d50*/  @!P4 BRA `(.L_x_70) ;  /* 0x000000000038c947 */ /* 0x000fea0003800000 */
[----:B------:R-:W-:Y:S02]  /*2d60*/  ISETP.GE.U32.AND P3, PT, R7, 0x4, PT ;  /* 0x000000040700780c */ /* 0x000fe40003f66070 */
[----:B----4-:R-:W-:-:S04]  /*2d70*/  LOP3.LUT R4, R2, 0x3, RZ, 0xc0, !PT ;  /* 0x0000000302047812 */ /* 0x010fc800078ec0ff */
[----:B------:R-:W-:-:S07]  /*2d80*/  ISETP.NE.AND P4, PT, R4, RZ, PT ;  /* 0x000000ff0400720c */ /* 0x000fce0003f85270 */
[C---:B0123--:R-:W-:Y:S01]  /*2d90*/  @P3 LEA R5, R3.reuse, R0, 0x2 ;  /* 0x0000000003053211 */ /* 0x04ffe200078e10ff */
[----:B------:R-:W-:-:S04]  /*2da0*/  @P3 VIADD R3, R3, 0x4 ;  /* 0x0000000403033836 */ /* 0x000fc80000000000 */
        /* <DEDUP_REMOVED lines=9> */
.L_x_70:
[----:B-1----:R-:W-:Y:S01]  /*2e40*/  MOV R3, RZ ;  /* 0x000000ff00037202 */ /* 0x002fe20000000f00 */
[----:B------:R-:W-:Y:S06]  /*2e50*/  @!P1 BRA `(.L_x_71) ;  /* 0x0000000000289947 */ /* 0x000fec0003800000 */
[----:B----4-:R-:W-:Y:S01]  /*2e60*/  HFMA2 R4, -RZ, RZ, 0, 0 ;  /* 0x00000000ff047431 */ /* 0x010fe200000001ff */
[----:B------:R-:W-:-:S07]  /*2e70*/  LOP3.LUT R3, R2, 0x7f0, RZ, 0xc0, !PT ;  /* 0x000007f002037812 */ /* 0x000fce00078ec0ff */
.L_x_72:
[C---:B0123--:R-:W-:Y:S01]  /*2e80*/  IMAD R5, R4.reuse, 0x4, R0 ;  /* 0x0000000404057824 */ /* 0x04ffe200078e0200 */
[----:B------:R-:W-:-:S04]  /*2e90*/  IADD3 R4, PT, PT, R4, 0x10, RZ ;  /* 0x0000001004047810 */ /* 0x000fc80007ffe0ff */
[----:B------:R1:W-:Y:S01]  /*2ea0*/  STL.128 [R5+0x2000], RZ ;  /* 0x002000ff05007387 */ /* 0x0003e20000100c00 */
[----:B------:R-:W-:-:S03]  /*2eb0*/  ISETP.NE.AND P3, PT, R4, R3, PT ;  /* 0x000000030400720c */ /* 0x000fc60003f65270 */
[----:B------:R1:W-:Y:S04]  /*2ec0*/  STL.128 [R5+0x2010], RZ ;  /* 0x002010ff05007387 */ /* 0x0003e80000100c00 */
[----:B------:R1:W-:Y:S04]  /*2ed0*/  STL.128 [R5+0x2020], RZ ;  /* 0x002020ff05007387 */ /* 0x0003e80000100c00 */
[----:B------:R1:W-:Y:S02]  /*2ee0*/  STL.128 [R5+0x2030], RZ ;  /* 0x002030ff05007387 */ /* 0x0003e40000100c00 */
[----:B------:R-:W-:Y:S05]  /*2ef0*/  @P3 BRA `(.L_x_72) ;  /* 0xfffffffc00e03947 */ /* 0x000fea000383ffff */
.L_x_71:
        /* <DEDUP_REMOVED lines=11> */
[C---:B0123--:R-:W-:Y:S01]  /*2fb0*/  @P3 IMAD R5, R3.reuse, 0x4, R0 ;  /* 0x0000000403053824 */ /* 0x04ffe200078e0200 */
        /* <DEDUP_REMOVED lines=10> */
.L_x_73:
[----:B-1----:R-:W-:Y:S01]  /*3060*/  MOV R3, RZ ;  /* 0x000000ff00037202 */ /* 0x002fe20000000f00 */
[----:B------:R-:W-:Y:S06]  /*3070*/  @!P1 BRA `(.L_x_74) ;  /* 0x0000000000289947 */ /* 0x000fec0003800000 */
[----:B------:R-:W-:Y:S01]  /*3080*/  LOP3.LUT R3, R2, 0x7f0, RZ, 0xc0, !PT ;  /* 0x000007f002037812 */ /* 0x000fe200078ec0ff */
[----:B----4-:R-:W-:-:S07]  /*3090*/  IMAD.MOV.U32 R4, RZ, RZ, RZ ;  /* 0x000000ffff047224 */ /* 0x010fce00078e00ff */
.L_x_75:
        /* <DEDUP_REMOVED lines=8> */
.L_x_74:
        /* <DEDUP_REMOVED lines=15> */
[----:B------:R-:W-:Y:S02]  /*3210*/  LEA R3, R3, R0, 0x2 ;  /* 0x0000000003037211 */ /* 0x000fe400078e10ff */
[----:B------:R-:W-:-:S03]  /*3220*/  ISETP.NE.AND P1, PT, R2, 0x1, PT ;  /* 0x000000010200780c */ /* 0x000fc60003f25270 */
[----:B------:R0:W-:Y:S10]  /*3230*/  STL [R3+0x3000], RZ ;  /* 0x003000ff03007387 */ /* 0x0001f40000100800 */
[----:B0-----:R-:W-:Y:S05]  /*3240*/  @!P1 BRA `(.L_x_64) ;  /* 0x00000000000c9947 */ /* 0x001fea0003800000 */
[----:B------:R-:W-:Y:S01]  /*3250*/  ISETP.NE.AND P1, PT, R2, 0x2, PT ;  /* 0x000000020200780c */ /* 0x000fe20003f25270 */
[----:B------:R0:W-:-:S12]  /*3260*/  STL [R3+0x3004], RZ ;  /* 0x003004ff03007387 */ /* 0x0001d80000100800 */
[----:B------:R0:W-:Y:S02]  /*3270*/  @P1 STL [R3+0x3008], RZ ;  /* 0x003008ff03001387 */ /* 0x0001e40000100800 */
.L_x_64:
[----:B------:R-:W-:Y:S05]  /*3280*/  @!P0 BRA `(.L_x_76) ;  /* 0x0000000800608947 */ /* 0x000fea0003800000 */
[----:B------:R-:W-:Y:S02]  /*3290*/  VIADD R6, R36, 0xffffffff ;  /* 0xffffffff24067836 */ /* 0x000fe40000000000 */
[----:B------:R-:W-:Y:S01]  /*32a0*/  HFMA2 R8, -RZ, RZ, 0, 0 ;  /* 0x00000000ff087431 */ /* 0x000fe200000001ff */
[----:B------:R-:W-:Y:S02]  /*32b0*/  MOV R13, RZ ;  /* 0x000000ff000d7202 */ /* 0x000fe40000000f00 */
[----:B-----5:R-:W-:-:S04]  /*32c0*/  LEA.HI R7, R6, 0x1, RZ, 0x1e ;  /* 0x0000000106077811 */ /* 0x020fc800078ff0ff */
[----:B------:R-:W-:-:S07]  /*32d0*/  LOP3.LUT R7, R7, 0x7ffffffe, RZ, 0xc0, !PT ;  /* 0x7ffffffe07077812 */ /* 0x000fce00078ec0ff */
.L_x_83:
[----:B-1---5:R-:W-:Y:S01]  /*32e0*/  LEA R9, R8, R1, 0x2 ;  /* 0x0000000108097211 */ /* 0x022fe200078e10ff */
[----:B------:R-:W0:Y:S05]  /*32f0*/  LDC R36, c[0x0][0x3b8] ;  /* 0x0000ee00ff247b82 */ /* 0x000e2a0000000800 */
[----:B------:R-:W5:Y:S01]  /*3300*/  LDL R9, [R9] ;  /* 0x0000000009097983 */ /* 0x000f620000100800 */
[----:B------:R-:W-:Y:S01]  /*3310*/  IMAD.MOV.U32 R11, RZ, RZ, RZ ;  /* 0x000000ffff0b7224 */ /* 0x000fe200078e00ff */
[----:B0-----:R-:W-:-:S13]  /*3320*/  ISETP.GE.U32.AND P0, PT, R36, 0x5, PT ;  /* 0x000000052400780c */ /* 0x001fda0003f06070 */
[----:B------:R-:W-:Y:S05]  /*3330*/  @!P0 BRA `(.L_x_77) ;  /* 0x0000000400788947 */ /* 0x000fea0003800000 */
[----:B------:R-:W0:Y:S01]  /*3340*/  LDC.64 R2, c[0x0][0x390] ;  /* 0x0000e400ff027b82 */ /* 0x000e220000000a00 */
[----:B------:R-:W-:Y:S01]  /*3350*/  HFMA2 R11, -RZ, RZ, 0, 0 ;  /* 0x00000000ff0b7431 */ /* 0x000fe200000001ff */
[----:B------:R-:W-:-:S06]  /*3360*/  UMOV UR4, URZ ;  /* 0x000000ff00047c82 */ /* 0x000fcc0008000000 */
[----:B-1234-:R-:W1:Y:S02]  /*3370*/  LDC.64 R4, c[0x0][0x3b8] ;  /* 0x0000ee00ff047b82 */ /* 0x01ee640000000a00 */
.L_x_80:
[----:B-1----:R-:W-:Y:S02]  /*3380*/  IMAD R24, R11, R5, R8 ;  /* 0x000000050b187224 */ /* 0x002fe400078e0208 */
[----:B------:R-:W-:Y:S02]  /*3390*/  IMAD R10, R13, 0x1000, R0 ;  /* 0x000010000d0a7824 */ /* 0x000fe400078e0200 */
[----:B0-----:R-:W-:Y:S01]  /*33a0*/  IMAD.WIDE.U32 R14, R24, 0x4, R2 ;  /* 0x00000004180e7825 */ /* 0x001fe200078e0002 */
[C---:B------:R-:W-:Y:S02]  /*33b0*/  IADD3 R19, PT, PT, R11.reuse, 0x1, RZ ;  /* 0x000000010b137810 */ /* 0x040fe40007ffe0ff */
[----:B------:R-:W-:Y:S02]  /*33c0*/  LEA R18, R11, R10, 0x2 ;  /* 0x0000000a0b127211 */ /* 0x000fe400078e10ff */
[----:B------:R-:W-:Y:S01]  /*33d0*/  MOV R36, R4 ;  /* 0x0000000400247202 */ /* 0x000fe20000000f00 */
[----:B------:R-:W2:Y:S01]  /*33e0*/  LDG.E.CONSTANT R14, desc[UR12][R14.64] ;  /* 0x0000000c0e0e7981 */ /* 0x000ea2000c1e9900 */
[----:B------:R-:W-:-:S03]  /*33f0*/  LEA R12, R5, R24, 0x2 ;  /* 0x00000018050c7211 */ /* 0x000fc600078e10ff */
[----:B------:R-:W2:Y:S01]  /*3400*/  LDL R10, [R18] ;  /* 0x00000000120a7983 */ /* 0x000ea20000100800 */
[----:B------:R-:W-:-:S05]  /*3410*/  VIADD R13, R13, 0x1 ;  /* 0x000000010d0d7836 */ /* 0x000fca0000000000 */
[----:B------:R-:W-:Y:S02]  /*3420*/  SHF.R.S32.HI R20, RZ, 0x1f, R13 ;  /* 0x0000001fff147819 */ /* 0x000fe4000001140d */
[----:B------:R-:W-:Y:S02]  /*3430*/  ISETP.GE.AND P0, PT, R19, R36, PT ;  /* 0x000000241300720c */ /* 0x000fe40003f06270 */
[----:B------:R-:W-:-:S04]  /*3440*/  LEA.HI R20, R20, R13, RZ, 0x2 ;  /* 0x0000000d14147211 */ /* 0x000fc800078f10ff */
[----:B------:R-:W-:Y:S01]  /*3450*/  LOP3.LUT R20, R20, 0xfffffffc, RZ, 0xc0, !PT ;  /* 0xfffffffc14147812 */ /* 0x000fe200078ec0ff */
[----:B------:R-:W-:-:S03]  /*3460*/  IMAD.WIDE.U32 R16, R12, 0x4, R2 ;  /* 0x000000040c107825 */ /* 0x000fc600078e0002 */
[----:B------:R-:W-:Y:S02]  /*3470*/  IADD3 R13, PT, PT, R13, -R20, RZ ;  /* 0x800000140d0d7210 */ /* 0x000fe40007ffe0ff */
[----:B-----5:R0:W5:Y:S03]  /*3480*/  LDG.E.CONSTANT R22, desc[UR12][R16.64] ;  /* 0x0000000c10167981 */ /* 0x020166000c1e9900 */
[----:B------:R-:W-:Y:S02]  /*3490*/  IMAD R20, R13, 0x1000, R0 ;  /* 0x000010000d147824 */ /* 0x000fe400078e0200 */
[----:B--2---:R-:W-:Y:S02]  /*34a0*/  FFMA R19, R9, R14, R10 ;  /* 0x0000000e09137223 */ /* 0x004fe4000000000a */
[----:B------:R-:W-:Y:S01]  /*34b0*/  IMAD R10, R11, 0x4, R20 ;  /* 0x000000040b0a7824 */ /* 0x000fe200078e0214 */
[----:B0-----:R-:W-:Y:S06]  /*34c0*/  @P0 BRA `(.L_x_78) ;  /* 0x00000000005c0947 */ /* 0x001fec0003800000 */
[----:B------:R-:W-:Y:S01]  /*34d0*/  IADD3 R24, PT, PT, R24, R5, RZ ;  /* 0x0000000518187210 */ /* 0x000fe20007ffe0ff */
[----:B------:R-:W2:Y:S04]  /*34e0*/  LDL R16, [R18+0x4] ;  /* 0x0000040012107983 */ /* 0x000ea80000100800 */
[----:B------:R-:W-:-:S06]  /*34f0*/  IMAD.WIDE.U32 R14, R24, 0x4, R2 ;  /* 0x00000004180e7825 */ /* 0x000fcc00078e0002 */
[----:B------:R-:W2:Y:S01]  /*3500*/  LDG.E.CONSTANT R14, desc[UR12][R14.64] ;  /* 0x0000000c0e0e7981 */ /* 0x000ea2000c1e9900 */
[----:B------:R-:W-:-:S04]  /*3510*/  IADD3 R21, PT, PT, R11, 0x2, RZ ;  /* 0x000000020b157810 */ /* 0x000fc80007ffe0ff */
[----:B------:R-:W-:Y:S01]  /*3520*/  ISETP.GE.AND P0, PT, R21, R36, PT ;  /* 0x000000241500720c */ /* 0x000fe20003f06270 */
[----:B--2---:R-:W-:-:S05]  /*3530*/  FFMA R17, R9, R14, R16 ;  /* 0x0000000e09117223 */ /* 0x004fca0000000010 */
[----:B------:R0:W-:Y:S07]  /*3540*/  STL [R18+0x4], R17 ;  /* 0x0000041112007387 */ /* 0x0001ee0000100800 */
[----:B------:R-:W-:Y:S05]  /*3550*/  @P0 BRA `(.L_x_78) ;  /* 0x0000000000380947 */ /* 0x000fea0003800000 */
[----:B------:R-:W-:Y:S01]  /*3560*/  IADD3 R15, PT, PT, R11, 0x3, RZ ;  /* 0x000000030b0f7810 */ /* 0x000fe20007ffe0ff */
[----:B------:R-:W-:Y:S01]  /*3570*/  IMAD.IADD R14, R24, 0x1, R5 ;  /* 0x00000001180e7824 */ /* 0x000fe200078e0205 */
[----:B------:R-:W2:Y:S02]  /*3580*/  LDL R20, [R18+0x8] ;  /* 0x0000080012147983 */ /* 0x000ea40000100800 */
[----:B------:R-:W-:-:S13]  /*3590*/  ISETP.GE.AND P0, PT, R15, R36, PT ;  /* 0x000000240f00720c */ /* 0x000fda0003f06270 */
[C---:B0-----:R-:W-:Y:S01]  /*35a0*/  @!P0 IADD3 R17, PT, PT, R14.reuse, R5, RZ ;  /* 0x000000050e118210 */ /* 0x041fe20007ffe0ff */
        /* <DEDUP_REMOVED lines=9> */
.L_x_78:
[----:B------:R2:W-:Y:S04]  /*3640*/  STL [R18], R19 ;  /* 0x0000001312007387 */ /* 0x0005e80000100800 */
[----:B------:R-:W3:Y:S01]  /*3650*/  LDL R14, [R10+0x10] ;  /* 0x000010000a0e7983 */ /* 0x000ee20000100800 */
[----:B0-----:R-:W-:-:S04]  /*3660*/  IADD3 R17, PT, PT, R11, 0x5, RZ ;  /* 0x000000050b117810 */ /* 0x001fc80007ffe0ff */
[----:B------:R-:W-:Y:S01]  /*3670*/  ISETP.GE.AND P0, PT, R17, R36, PT ;  /* 0x000000241100720c */ /* 0x000fe20003f06270 */
[----:B---3-5:R-:W-:-:S05]  /*3680*/  FFMA R15, R9, R22, R14 ;  /* 0x00000016090f7223 */ /* 0x028fca000000000e */
[----:B------:R2:W-:Y:S07]  /*3690*/  STL [R10+0x10], R15 ;  /* 0x0000100f0a007387 */ /* 0x0005ee0000100800 */
[----:B------:R-:W-:Y:S05]  /*36a0*/  @P0 BRA `(.L_x_79) ;  /* 0x00000000005c0947 */ /* 0x000fea0003800000 */
[----:B------:R-:W-:Y:S01]  /*36b0*/  IADD3 R12, PT, PT, R12, R5, RZ ;  /* 0x000000050c0c7210 */ /* 0x000fe20007ffe0ff */
[----:B------:R-:W3:Y:S04]  /*36c0*/  LDL R16, [R10+0x14] ;  /* 0x000014000a107983 */ /* 0x000ee80000100800 */
[----:B--2---:R-:W-:-:S06]  /*36d0*/  IMAD.WIDE.U32 R14, R12, 0x4, R2 ;  /* 0x000000040c0e7825 */ /* 0x004fcc00078e0002 */
[----:B------:R-:W3:Y:S01]  /*36e0*/  LDG.E.CONSTANT R14, desc[UR12][R14.64] ;  /* 0x0000000c0e0e7981 */ /* 0x000ee2000c1e9900 */
[----:B------:R-:W-:-:S05]  /*36f0*/  VIADD R19, R11, 0x6 ;  /* 0x000000060b137836 */ /* 0x000fca0000000000 */
[----:B------:R-:W-:Y:S01]  /*3700*/  ISETP.GE.AND P0, PT, R19, R36, PT ;  /* 0x000000241300720c */ /* 0x000fe20003f06270 */
[----:B---3--:R-:W-:-:S05]  /*3710*/  FFMA R17, R9, R14, R16 ;  /* 0x0000000e09117223 */ /* 0x008fca0000000010 */
[----:B------:R0:W-:Y:S07]  /*3720*/  STL [R10+0x14], R17 ;  /* 0x000014110a007387 */ /* 0x0001ee0000100800 */
[----:B------:R-:W-:Y:S05]  /*3730*/  @P0 BRA `(.L_x_79) ;  /* 0x0000000000380947 */ /* 0x000fea0003800000 */
[----:B------:R-:W-:Y:S02]  /*3740*/  IADD3 R15, PT, PT, R11, 0x7, RZ ;  /* 0x000000070b0f7810 */ /* 0x000fe40007ffe0ff */
[----:B------:R-:W-:Y:S02]  /*3750*/  IADD3 R12, PT, PT, R12, R5, RZ ;  /* 0x000000050c0c7210 */ /* 0x000fe40007ffe0ff */
[----:B------:R-:W-:-:S03]  /*3760*/  ISETP.GE.AND P0, PT, R15, R36, PT ;  /* 0x000000240f00720c */ /* 0x000fc60003f06270 */
[----:B------:R-:W-:-:S06]  /*3770*/  IMAD.WIDE.U32 R14, R12, 0x4, R2 ;  /* 0x000000040c0e7825 */ /* 0x000fcc00078e0002 */
[----:B------:R-:W2:Y:S04]  /*3780*/  LDG.E.CONSTANT R14, desc[UR12][R14.64] ;  /* 0x0000000c0e0e7981 */ /* 0x000ea8000c1e9900 */
[----:B0-----:R-:W-:Y:S01]  /*3790*/  @!P0 IADD3 R17, PT, PT, R12, R5, RZ ;  /* 0x000000050c118210 */ /* 0x001fe20007ffe0ff */
[----:B-1----:R-:W3:Y:S04]  /*37a0*/  @!P0 LDL R21, [R10+0x1c] ;  /* 0x00001c000a158983 */ /* 0x002ee80000100800 */
[----:B------:R-:W-:Y:S01]  /*37b0*/  @!P0 IMAD.WIDE.U32 R16, R17, 0x4, R2 ;  /* 0x0000000411108825 */ /* 0x000fe200078e0002 */
[----:B------:R-:W2:Y:S05]  /*37c0*/  LDL R12, [R10+0x18] ;  /* 0x000018000a0c7983 */ /* 0x000eaa0000100800 */
[----:B------:R-:W3:Y:S01]  /*37d0*/  @!P0 LDG.E.CONSTANT R16, desc[UR12][R16.64] ;  /* 0x0000000c10108981 */ /* 0x000ee2000c1e9900 */
[C---:B--2---:R-:W-:Y:S01]  /*37e0*/  FFMA R19, R9.reuse, R14, R12 ;  /* 0x0000000e09137223 */ /* 0x044fe2000000000c */
[----:B---3--:R-:W-:-:S04]  /*37f0*/  @!P0 FFMA R21, R9, R16, R21 ;  /* 0x0000001009158223 */ /* 0x008fc80000000015 */
[----:B------:R3:W-:Y:S04]  /*3800*/  STL [R10+0x18], R19 ;  /* 0x000018130a007387 */ /* 0x0007e80000100800 */
[----:B------:R3:W-:Y:S02]  /*3810*/  @!P0 STL [R10+0x1c], R21 ;  /* 0x00001c150a008387 */ /* 0x0007e40000100800 */
.L_x_79:
[----:B------:R-:W-:Y:S01]  /*3820*/  VIADD R13, R13, 0x1 ;  /* 0x000000010d0d7836 */ /* 0x000fe20000000000 */
[----:B------:R-:W-:Y:S01]  /*3830*/  UIADD3 UR4, UPT, UPT, UR4, 0x2, URZ ;  /* 0x0000000204047890 */ /* 0x000fe2000fffe0ff */
[----:B------:R-:W-:-:S03]  /*3840*/  VIADD R11, R11, 0x8 ;  /* 0x000000080b0b7836 */ /* 0x000fc60000000000 */
[----:B0-23--:R-:W-:Y:S02]  /*3850*/  PRMT R10, R13, 0x8880, RZ ;  /* 0x000088800d0a7816 */ /* 0x00dfe400000000ff */
        /* <DEDUP_REMOVED lines=12> */
.L_x_77:
[----:B------:R-:W-:-:S13]  /*3920*/  LOP3.LUT P0, RZ, R6, 0x4, RZ, 0xc0, !PT ;  /* 0x0000000406ff7812 */ /* 0x000fda000780c0ff */
[----:B------:R-:W-:Y:S05]  /*3930*/  @P0 BRA `(.L_x_81) ;  /* 0x0000000000a40947 */ /* 0x000fea0003800000 */
[----:B------:R-:W0:Y:S01]  /*3940*/  LDC R16, c[0x0][0x3bc] ;  /* 0x0000ef00ff107b82 */ /* 0x000e220000000800 */
[----:B----4-:R-:W-:-:S05]  /*3950*/  IMAD R4, R13, 0x1000, R0 ;  /* 0x000010000d047824 */ /* 0x010fca00078e0200 */
[C---:B------:R-:W-:Y:S02]  /*3960*/  LEA R10, R11.reuse, R4, 0x2 ;  /* 0x000000040b0a7211 */ /* 0x040fe400078e10ff */
[----:B------:R-:W1:Y:S03]  /*3970*/  LDC.64 R2, c[0x0][0x390] ;  /* 0x0000e400ff027b82 */ /* 0x000e660000000a00 */
[----:B------:R-:W4:Y:S01]  /*3980*/  LDL R12, [R10] ;  /* 0x000000000a0c7983 */ /* 0x000f220000100800 */
[----:B0-----:R-:W-:-:S04]  /*3990*/  IMAD R19, R11, R16, R8 ;  /* 0x000000100b137224 */ /* 0x001fc800078e0208 */
[----:B-123--:R-:W-:-:S06]  /*39a0*/  IMAD.WIDE.U32 R4, R19, 0x4, R2 ;  /* 0x0000000413047825 */ /* 0x00efcc00078e0002 */
[----:B------:R-:W4:Y:S02]  /*39b0*/  LDG.E.CONSTANT R4, desc[UR12][R4.64] ;  /* 0x0000000c04047981 */ /* 0x000f24000c1e9900 */
[----:B----45:R-:W-:Y:S01]  /*39c0*/  FFMA R15, R9, R4, R12 ;  /* 0x00000004090f7223 */ /* 0x030fe2000000000c */
[----:B------:R-:W-:Y:S02]  /*39d0*/  IADD3 R12, PT, PT, R13, 0x1, RZ ;  /* 0x000000010d0c7810 */ /* 0x000fe40007ffe0ff */
[----:B------:R-:W-:Y:S02]  /*39e0*/  IADD3 R13, PT, PT, R11, 0x1, RZ ;  /* 0x000000010b0d7810 */ /* 0x000fe40007ffe0ff */
[----:B------:R0:W-:Y:S02]  /*39f0*/  STL [R10], R15 ;  /* 0x0000000f0a007387 */ /* 0x0001e40000100800 */
[----:B------:R-:W-:Y:S02]  /*3a00*/  ISETP.GE.AND P0, PT, R13, R36, PT ;  /* 0x000000240d00720c */ /* 0x000fe40003f06270 */
[----:B------:R-:W-:-:S04]  /*3a10*/  SHF.R.S32.HI R17, RZ, 0x1f, R12 ;  /* 0x0000001fff117819 */ /* 0x000fc8000001140c */
[----:B------:R-:W-:-:S04]  /*3a20*/  LEA.HI R17, R17, R12, RZ, 0x2 ;  /* 0x0000000c11117211 */ /* 0x000fc800078f10ff */
[----:B------:R-:W-:-:S03]  /*3a30*/  LOP3.LUT R17, R17, 0xfffffffc, RZ, 0xc0, !PT ;  /* 0xfffffffc11117812 */ /* 0x000fc600078ec0ff */
[----:B0-----:R-:W-:Y:S05]  /*3a40*/  @P0 BRA `(.L_x_82) ;  /* 0x00000000005c0947 */ /* 0x001fea0003800000 */
[----:B------:R-:W-:Y:S01]  /*3a50*/  IMAD.IADD R19, R19, 0x1, R16 ;  /* 0x0000000113137824 */ /* 0x000fe200078e0210 */
[----:B------:R-:W2:Y:S03]  /*3a60*/  LDL R14, [R10+0x4] ;  /* 0x000004000a0e7983 */ /* 0x000ea60000100800 */
        /* <DEDUP_REMOVED lines=8> */
[----:B------:R-:W2:Y:S01]  /*3af0*/  LDL R14, [R10+0x8] ;  /* 0x000008000a0e7983 */ /* 0x000ea20000100800 */
[----:B------:R-:W-:Y:S02]  /*3b00*/  IADD3 R5, PT, PT, R19, R16, RZ ;  /* 0x0000001013057210 */ /* 0x000fe40007ffe0ff */
[----:B------:R-:W-:-:S13]  /*3b10*/  ISETP.GE.AND P0, PT, R11, R36, PT ;  /* 0x000000240b00720c */ /* 0x000fda0003f06270 */
[C---:B------:R-:W-:Y:S01]  /*3b20*/  @!P0 IMAD.IADD R11, R5.reuse, 0x1, R16 ;  /* 0x00000001050b8824 */ /* 0x040fe200078e0210 */
[----:B0-----:R-:W3:Y:S01]  /*3b30*/  @!P0 LDL R13, [R10+0xc] ;  /* 0x00000c000a0d8983 */ /* 0x001ee20000100800 */
        /* <DEDUP_REMOVED lines=8> */
.L_x_82:
[----:B0-----:R-:W-:-:S07]  /*3bc0*/  IADD3 R13, PT, PT, R12, -R17, RZ ;  /* 0x800000110c0d7210 */ /* 0x001fce0007ffe0ff */
.L_x_81:
[----:B------:R-:W0:Y:S01]  /*3bd0*/  LDCU UR4, c[0x0][0x3bc] ;  /* 0x00007780ff0477ac */ /* 0x000e220008000800 */
[----:B------:R-:W-:-:S04]  /*3be0*/  IADD3 R8, PT, PT, R8, 0x1, RZ ;  /* 0x0000000108087810 */ /* 0x000fc80007ffe0ff */
[----:B0-----:R-:W-:-:S13]  /*3bf0*/  ISETP.NE.AND P0, PT, R8, UR4, PT ;  /* 0x0000000408007c0c */ /* 0x001fda000bf05270 */
[----:B------:R-:W-:Y:S05]  /*3c00*/  @P0 BRA `(.L_x_83) ;  /* 0xfffffff400b40947 */ /* 0x000fea000383ffff */
.L_x_76:
[----:B------:R-:W-:-:S13]  /*3c10*/  ISETP.GE.AND P0, PT, R36, 0x1, PT ;  /* 0x000000012400780c */ /* 0x000fda0003f06270 */
[----:B------:R-:W-:Y:S05]  /*3c20*/  @!P0 EXIT ;  /* 0x000000000000894d */ /* 0x000fea0003800000 */
[C---:B------:R-:W-:Y:S02]  /*3c30*/  IADD3 R0, PT, PT, R36.reuse, -0x1, RZ ;  /* 0xffffffff24007810 */ /* 0x040fe40007ffe0ff */
[----:B------:R-:W-:Y:S02]  /*3c40*/  LOP3.LUT R49, R36, 0x7, RZ, 0xc0, !PT ;  /* 0x0000000724317812 */ /* 0x000fe400078ec0ff */
[----:B------:R-:W-:Y:S01]  /*3c50*/  ISETP.GE.U32.AND P0, PT, R0, 0x7, PT ;  /* 0x000000070000780c */ /* 0x000fe20003f06070 */
[----:B------:R-:W-:Y:S01]  /*3c60*/  IMAD.MOV.U32 R0, RZ, RZ, RZ ;  /* 0x000000ffff007224 */ /* 0x000fe200078e00ff */
[----:B------:R-:W-:-:S11]  /*3c70*/  ISETP.NE.AND P1, PT, R49, RZ, PT ;  /* 0x000000ff3100720c */ /* 0x000fd60003f25270 */
[----:B------:R-:W-:Y:S05]  /*3c80*/  @!P0 BRA `(.L_x_84) ;  /* 0x0000000400348947 */ /* 0x000fea0003800000 */
[----:B------:R-:W0:Y:S01]  /*3c90*/  LDCU.128 UR8, c[0x0][0x3a0] ;  /* 0x00007400ff0877ac */ /* 0x000e220008000c00 */
[----:B------:R-:W-:Y:S02]  /*3ca0*/  LOP3.LUT R0, R36, 0x7ffffff8, RZ, 0xc0, !PT ;  /* 0x7ffffff824007812 */ /* 0x000fe400078ec0ff */
[----:B------:R-:W-:Y:S02]  /*3cb0*/  IADD3 R38, PT, PT, R1, 0xa000, RZ ;  /* 0x0000a00001267810 */ /* 0x000fe40007ffe0ff */
[----:B------:R-:W-:Y:S02]  /*3cc0*/  MOV R39, R37 ;  /* 0x0000002500277202 */ /* 0x000fe40000000f00 */
[----:B------:R-:W-:Y:S01]  /*3cd0*/  IADD3 R40, PT, PT, -R0, RZ, RZ ;  /* 0x000000ff00287210 */ /* 0x000fe20007ffe1ff */
[----:B0-----:R-:W-:Y:S02]  /*3ce0*/  UIADD3 UR6, UP0, UPT, UR8, 0x10, URZ ;  /* 0x0000001008067890 */ /* 0x001fe4000ff1e0ff */
[----:B------:R-:W-:-:S02]  /*3cf0*/  UIADD3 UR4, UP1, UPT, UR10, 0x10, URZ ;  /* 0x000000100a047890 */ /* 0x000fc4000ff3e0ff */
[----:B------:R-:W-:Y:S02]  /*3d00*/  UIADD3.X UR7, UPT, UPT, URZ, UR9, URZ, UP0, !UPT ;  /* 0x00000009ff077290 */ /* 0x000fe400087fe4ff */
[----:B------:R-:W-:Y:S01]  /*3d10*/  IMAD.U32 R2, RZ, RZ, UR6 ;  /* 0x00000006ff027e24 */ /* 0x000fe2000f8e00ff */
[----:B------:R-:W-:-:S03]  /*3d20*/  UIADD3.X UR5, UPT, UPT, URZ, UR11, URZ, UP1, !UPT ;  /* 0x0000000bff057290 */ /* 0x000fc60008ffe4ff */
[----:B------:R-:W-:-:S09]  /*3d30*/  MOV R3, UR7 ;  /* 0x0000000700037c02 */ /* 0x000fd20008000f00 */
.L_x_85:
[----:B0-----:R-:W2:Y:S04]  /*3d40*/  LDL.128 R28, [R38+-0x2000] ;  /* 0xffe00000261c7983 */ /* 0x001ea80000100c00 */
[----:B------:R-:W2:Y:S04]  /*3d50*/  LDL.128 R32, [R38+-0x1000] ;  /* 0xfff0000026207983 */ /* 0x000ea80000100c00 */
[----:B------:R-:W2:Y:S04]  /*3d60*/  LDL.128 R24, [R38] ;  /* 0x0000000026187983 */ /* 0x000ea80000100c00 */
[----:B-1----:R-:W2:Y:S04]  /*3d70*/  LDL.128 R20, [R38+0x1000] ;  /* 0x0010000026147983 */ /* 0x002ea80000100c00 */
[----:B------:R-:W2:Y:S04]  /*3d80*/  LDL.128 R16, [R38+-0x1ff0] ;  /* 0xffe0100026107983 */ /* 0x000ea80000100c00 */
[----:B------:R-:W2:Y:S04]  /*3d90*/  LDL.128 R12, [R38+-0xff0] ;  /* 0xfff01000260c7983 */ /* 0x000ea80000100c00 */
[----:B-----5:R-:W2:Y:S04]  /*3da0*/  LDL.128 R8, [R38+0x10] ;  /* 0x0000100026087983 */ /* 0x020ea80000100c00 */
[----:B--234-:R-:W2:Y:S04]  /*3db0*/  LDL.128 R4, [R38+0x1010] ;  /* 0x0010100026047983 */ /* 0x01cea80000100c00 */
[----:B------:R-:W3:Y:S04]  /*3dc0*/  LDG.E.CONSTANT R48, desc[UR12][R2.64+-0x10] ;  /* 0xfffff00c02307981 */ /* 0x000ee8000c1e9900 */
[----:B------:R-:W4:Y:S04]  /*3dd0*/  LDG.E.CONSTANT R47, desc[UR12][R2.64+-0xc] ;  /* 0xfffff40c022f7981 */ /* 0x000f28000c1e9900 */
[----:B------:R-:W4:Y:S04]  /*3de0*/  LDG.E.CONSTANT R46, desc[UR12][R2.64+-0x8] ;  /* 0xfffff80c022e7981 */ /* 0x000f28000c1e9900 */
[----:B------:R-:W4:Y:S04]  /*3df0*/  LDG.E.CONSTANT R45, desc[UR12][R2.64+-0x4] ;  /* 0xfffffc0c022d7981 */ /* 0x000f28000c1e9900 */
[----:B------:R-:W4:Y:S04]  /*3e00*/  LDG.E.CONSTANT R44, desc[UR12][R2.64] ;  /* 0x0000000c022c7981 */ /* 0x000f28000c1e9900 */
[----:B------:R-:W4:Y:S04]  /*3e10*/  LDG.E.CONSTANT R43, desc[UR12][R2.64+0x4] ;  /* 0x0000040c022b7981 */ /* 0x000f28000c1e9900 */
[----:B------:R-:W4:Y:S04]  /*3e20*/  LDG.E.CONSTANT R42, desc[UR12][R2.64+0x8] ;  /* 0x0000080c022a7981 */ /* 0x000f28000c1e9900 */
[----:B------:R0:W4:Y:S01]  /*3e30*/  LDG.E.CONSTANT R41, desc[UR12][R2.64+0xc] ;  /* 0x00000c0c02297981 */ /* 0x000122000c1e9900 */
[----:B------:R-:W-:-:S05]  /*3e40*/  VIADD R40, R40, 0x8 ;  /* 0x0000000828287836 */ /* 0x000fca0000000000 */
[----:B------:R-:W-:Y:S02]  /*3e50*/  ISETP.NE.AND P0, PT, R40, RZ, PT ;  /* 0x000000ff2800720c */ /* 0x000fe40003f05270 */
[----:B0-----:R-:W-:Y:S02]  /*3e60*/  IADD3 R2, P2, PT, R2, 0x20, RZ ;  /* 0x0000002002027810 */ /* 0x001fe40007f5e0ff */
[----:B------:R-:W-:Y:S02]  /*3e70*/  IADD3 R38, PT, PT, R38, 0x20, RZ ;  /* 0x0000002026267810 */ /* 0x000fe40007ffe0ff */
[----:B------:R-:W-:Y:S01]  /*3e80*/  IADD3.X R3, PT, PT, RZ, R3, RZ, P2, !PT ;  /* 0x00000003ff037210 */ /* 0x000fe200017fe4ff */
[----:B------:R-:W-:Y:S01]  /*3e90*/  FADD R51, R28, R32 ;  /* 0x000000201c337221 */ /* 0x000fe20000000000 */
[----:B------:R-:W-:-:S04]  /*3ea0*/  FADD R28, R29, R33 ;  /* 0x000000211d1c7221 */ /* 0x000fc80000000000 */
[----:B------:R-:W-:Y:S01]  /*3eb0*/  FADD R28, R25, R28 ;  /* 0x0000001c191c7221 */ /* 0x000fe20000000000 */
[----:B------:R-:W-:-:S03]  /*3ec0*/  FADD R29, R30, R34 ;  /* 0x000000221e1d7221 */ /* 0x000fc60000000000 */
        /* <DEDUP_REMOVED lines=13> */
[----:B------:R-:W-:Y:S01]  /*3fa0*/  MOV R24, UR4 ;  /* 0x0000000400187c02 */ /* 0x000fe20008000f00 */
[----:B------:R-:W-:Y:S01]  /*3fb0*/  FADD R51, R51, R20 ;  /* 0x0000001433337221 */ /* 0x000fe20000000000 */
[----:B------:R-:W-:Y:S01]  /*3fc0*/  MOV R25, UR5 ;  /* 0x0000000500197c02 */ /* 0x000fe20008000f00 */
[----:B------:R-:W-:Y:S01]  /*3fd0*/  FADD R29, R22, R29 ;  /* 0x0000001d161d7221 */ /* 0x000fe20000000000 */
[----:B------:R-:W-:Y:S01]  /*3fe0*/  FADD R30, R23, R30 ;  /* 0x0000001e171e7221 */ /* 0x000fe20000000000 */
[----:B--2---:R-:W-:Y:S01]  /*3ff0*/  FADD R21, R21, R4 ;  /* 0x0000000415157221 */ /* 0x004fe20000000000 */
[----:B------:R-:W-:Y:S01]  /*4000*/  FADD R12, R5, R12 ;  /* 0x0000000c050c7221 */ /* 0x000fe20000000000 */
[----:B------:R-:W-:Y:S01]  /*4010*/  FADD R13, R6, R13 ;  /* 0x0000000d060d7221 */ /* 0x000fe20000000000 */
[----:B------:R-:W-:Y:S01]  /*4020*/  FADD R14, R7, R14 ;  /* 0x0000000e070e7221 */ /* 0x000fe20000000000 */
[----:B---3--:R-:W-:Y:S01]  /*4030*/  FADD R51, R51, R48 ;  /* 0x0000003033337221 */ /* 0x008fe20000000000 */
[----:B------:R-:W-:-:S04]  /*4040*/  IMAD.WIDE R24, R39, 0x4, R24 ;  /* 0x0000000427187825 */ /* 0x000fc800078e0218 */
[----:B----4-:R-:W-:Y:S01]  /*4050*/  FADD R47, R28, R47 ;  /* 0x0000002f1c2f7221 */ /* 0x010fe20000000000 */
[----:B------:R-:W-:Y:S01]  /*4060*/  FADD R29, R29, R46 ;  /* 0x0000002e1d1d7221 */ /* 0x000fe20000000000 */
[----:B------:R-:W-:Y:S01]  /*4070*/  FADD R45, R30, R45 ;  /* 0x0000002d1e2d7221 */ /* 0x000fe20000000000 */
[----:B------:R-:W-:Y:S01]  /*4080*/  FADD R21, R21, R44 ;  /* 0x0000002c15157221 */ /* 0x000fe20000000000 */
[----:B------:R-:W-:Y:S01]  /*4090*/  FADD R43, R12, R43 ;  /* 0x0000002b0c2b7221 */ /* 0x000fe20000000000 */
[----:B------:R-:W-:Y:S01]  /*40a0*/  FADD R13, R13, R42 ;  /* 0x0000002a0d0d7221 */ /* 0x000fe20000000000 */
[----:B------:R-:W-:Y:S01]  /*40b0*/  FADD R41, R14, R41 ;  /* 0x000000290e297221 */ /* 0x000fe20000000000 */
[----:B------:R0:W-:Y:S01]  /*40c0*/  STG.E desc[UR12][R24.64+-0x10], R51 ;  /* 0xfffff03318007986 */ /* 0x0001e2000c10190c */
[----:B------:R-:W-:-:S03]  /*40d0*/  IADD3 R39, PT, PT, R39, 0x8, RZ ;  /* 0x0000000827277810 */ /* 0x000fc60007ffe0ff */
[----:B------:R0:W-:Y:S04]  /*40e0*/  STG.E desc[UR12][R24.64+-0xc], R47 ;  /* 0xfffff42f18007986 */ /* 0x0001e8000c10190c */
[----:B------:R0:W-:Y:S04]  /*40f0*/  STG.E desc[UR12][R24.64+-0x8], R29 ;  /* 0xfffff81d18007986 */ /* 0x0001e8000c10190c */
[----:B------:R0:W-:Y:S04]  /*4100*/  STG.E desc[UR12][R24.64+-0x4], R45 ;  /* 0xfffffc2d18007986 */ /* 0x0001e8000c10190c */
[----:B------:R0:W-:Y:S04]  /*4110*/  STG.E desc[UR12][R24.64], R21 ;  /* 0x0000001518007986 */ /* 0x0001e8000c10190c */
[----:B------:R0:W-:Y:S04]  /*4120*/  STG.E desc[UR12][R24.64+0x4], R43 ;  /* 0x0000042b18007986 */ /* 0x0001e8000c10190c */
[----:B------:R0:W-:Y:S04]  /*4130*/  STG.E desc[UR12][R24.64+0x8], R13 ;  /* 0x0000080d18007986 */ /* 0x0001e8000c10190c */
[----:B------:R0:W-:Y:S01]  /*4140*/  STG.E desc[UR12][R24.64+0xc], R41 ;  /* 0x00000c2918007986 */ /* 0x0001e2000c10190c */
[----:B------:R-:W-:Y:S05]  /*4150*/  @P0 BRA `(.L_x_85) ;  /* 0xfffffff800f80947 */ /* 0x000fea000383ffff */
.L_x_84:
[----:B------:R-:W-:Y:S05]  /*4160*/  @!P1 EXIT ;  /* 0x000000000000994d */ /* 0x000fea0003800000 */
[----:B------:R-:W-:Y:S02]  /*4170*/  ISETP.GE.U32.AND P0, PT, R49, 0x4, PT ;  /* 0x000000043100780c */ /* 0x000fe40003f06070 */
[----:B------:R-:W-:-:S04]  /*4180*/  LOP3.LUT R28, R36, 0x3, RZ, 0xc0, !PT ;  /* 0x00000003241c7812 */ /* 0x000fc800078ec0ff */
[----:B------:R-:W-:-:S07]  /*4190*/  ISETP.NE.AND P1, PT, R28, RZ, PT ;  /* 0x000000ff1c00720c */ /* 0x000fce0003f25270 */
[----:B------:R-:W-:Y:S06]  /*41a0*/  @!P0 BRA `(.L_x_86) ;  /* 0x00000000009c8947 */ /* 0x000fec0003800000 */
[----:B-1----:R-:W1:Y:S01]  /*41b0*/  LDC.64 R10, c[0x0][0x3a0] ;  /* 0x0000e800ff0a7b82 */ /* 0x002e620000000a00 */
[----:B------:R-:W-:-:S05]  /*41c0*/  IMAD R26, R0, 0x4, R1 ;  /* 0x00000004001a7824 */ /* 0x000fca00078e0201 */
[----:B0-----:R-:W2:Y:S02]  /*41d0*/  LDL.64 R12, [R26+0x8000] ;  /* 0x008000001a0c7983 */ /* 0x001ea40000100a00 */
[----:B--234-:R-:W0:Y:S02]  /*41e0*/  LDC.64 R4, c[0x0][0x3a8] ;  /* 0x0000ea00ff047b82 */ /* 0x01ce240000000a00 */
[----:B------:R-:W2:Y:S04]  /*41f0*/  LDL.64 R14, [R26+0x9000] ;  /* 0x009000001a0e7983 */ /* 0x000ea80000100a00 */
[----:B------:R-:W3:Y:S04]  /*4200*/  LDL.64 R22, [R26+0x8008] ;  /* 0x008008001a167983 */ /* 0x000ee80000100a00 */
[----:B------:R-:W3:Y:S04]  /*4210*/  LDL.64 R24, [R26+0x9008] ;  /* 0x009008001a187983 */ /* 0x000ee80000100a00 */
[----:B------:R-:W4:Y:S04]  /*4220*/  LDL.64 R18, [R26+0xa000] ;  /* 0x00a000001a127983 */ /* 0x000f280000100a00 */
[----:B-----5:R-:W4:Y:S01]  /*4230*/  LDL.64 R8, [R26+0xa008] ;  /* 0x00a008001a087983 */ /* 0x020f220000100a00 */
[----:B-1----:R-:W-:-:S03]  /*4240*/  IMAD.WIDE.U32 R10, R0, 0x4, R10 ;  /* 0x00000004000a7825 */ /* 0x002fc600078e000a */
[----:B------:R-:W4:Y:S04]  /*4250*/  LDL.64 R6, [R26+0xb000] ;  /* 0x00b000001a067983 */ /* 0x000f280000100a00 */
[----:B------:R-:W4:Y:S04]  /*4260*/  LDL.64 R2, [R26+0xb008] ;  /* 0x00b008001a027983 */ /* 0x000f280000100a00 */
[----:B------:R-:W4:Y:S04]  /*4270*/  LDG.E.CONSTANT R21, desc[UR12][R10.64] ;  /* 0x0000000c0a157981 */ /* 0x000f28000c1e9900 */
[----:B------:R-:W4:Y:S04]  /*4280*/  LDG.E.CONSTANT R16, desc[UR12][R10.64+0x4] ;  /* 0x0000040c0a107981 */ /* 0x000f28000c1e9900 */
[----:B------:R-:W4:Y:S04]  /*4290*/  LDG.E.CONSTANT R27, desc[UR12][R10.64+0x8] ;  /* 0x0000080c0a1b7981 */ /* 0x000f28000c1e9900 */
[----:B------:R-:W4:Y:S01]  /*42a0*/  LDG.E.CONSTANT R20, desc[UR12][R10.64+0xc] ;  /* 0x00000c0c0a147981 */ /* 0x000f22000c1e9900 */
[----:B--2---:R-:W-:Y:S01]  /*42b0*/  FADD R17, R12, R14 ;  /* 0x0000000e0c117221 */ /* 0x004fe20000000000 */
[----:B------:R-:W-:Y:S01]  /*42c0*/  FADD R12, R13, R15 ;  /* 0x0000000f0d0c7221 */ /* 0x000fe20000000000 */
[----:B---3--:R-:W-:Y:S01]  /*42d0*/  FADD R13, R22, R24 ;  /* 0x00000018160d7221 */ /* 0x008fe20000000000 */
[----:B------:R-:W-:Y:S01]  /*42e0*/  FADD R14, R23, R25 ;  /* 0x00000019170e7221 */ /* 0x000fe20000000000 */
[----:B----4-:R-:W-:Y:S01]  /*42f0*/  FADD R17, R17, R18 ;  /* 0x0000001211117221 */ /* 0x010fe20000000000 */
[----:B------:R-:W-:Y:S01]  /*4300*/  FADD R12, R12, R19 ;  /* 0x000000130c0c7221 */ /* 0x000fe20000000000 */
[----:B------:R-:W-:Y:S01]  /*4310*/  FADD R13, R13, R8 ;  /* 0x000000080d0d7221 */ /* 0x000fe20000000000 */
[----:B------:R-:W-:Y:S01]  /*4320*/  FADD R14, R14, R9 ;  /* 0x000000090e0e7221 */ /* 0x000fe20000000000 */
[----:B------:R-:W-:Y:S01]  /*4330*/  IADD3 R9, PT, PT, R37, R0, RZ ;  /* 0x0000000025097210 */ /* 0x000fe20007ffe0ff */
[----:B------:R-:W-:Y:S01]  /*4340*/  FADD R6, R17, R6 ;  /* 0x0000000611067221 */ /* 0x000fe20000000000 */
[----:B------:R-:W-:Y:S01]  /*4350*/  FADD R7, R12, R7 ;  /* 0x000000070c077221 */ /* 0x000fe20000000000 */
[----:B------:R-:W-:Y:S01]  /*4360*/  FADD R2, R13, R2 ;  /* 0x000000020d027221 */ /* 0x000fe20000000000 */
[----:B------:R-:W-:Y:S01]  /*4370*/  FADD R3, R14, R3 ;  /* 0x000000030e037221 */ /* 0x000fe20000000000 */
[----:B0-----:R-:W-:-:S04]  /*4380*/  IMAD.WIDE R4, R9, 0x4, R4 ;  /* 0x0000000409047825 */ /* 0x001fc800078e0204 */
[----:B------:R-:W-:Y:S01]  /*4390*/  FADD R21, R6, R21 ;  /* 0x0000001506157221 */ /* 0x000fe20000000000 */
[----:B------:R-:W-:Y:S01]  /*43a0*/  FADD R7, R7, R16 ;  /* 0x0000001007077221 */ /* 0x000fe20000000000 */
[----:B------:R-:W-:Y:S01]  /*43b0*/  FADD R27, R2, R27 ;  /* 0x0000001b021b7221 */ /* 0x000fe20000000000 */
[----:B------:R-:W-:Y:S02]  /*43c0*/  FADD R3, R3, R20 ;  /* 0x0000001403037221 */ /* 0x000fe40000000000 */
[----:B------:R0:W-:Y:S04]  /*43d0*/  STG.E desc[UR12][R4.64], R21 ;  /* 0x0000001504007986 */ /* 0x0001e8000c10190c */
[----:B------:R0:W-:Y:S04]  /*43e0*/  STG.E desc[UR12][R4.64+0x4], R7 ;  /* 0x0000040704007986 */ /* 0x0001e8000c10190c */
[----:B------:R0:W-:Y:S04]  /*43f0*/  STG.E desc[UR12][R4.64+0x8], R27 ;  /* 0x0000081b04007986 */ /* 0x0001e8000c10190c */
[----:B------:R0:W-:Y:S01]  /*4400*/  STG.E desc[UR12][R4.64+0xc], R3 ;  /* 0x00000c0304007986 */ /* 0x0001e2000c10190c */
[----:B------:R-:W-:-:S07]  /*4410*/  IADD3 R0, PT, PT, R0, 0x4, RZ ;  /* 0x0000000400007810 */ /* 0x000fce0007ffe0ff */
.L_x_86:
[----:B------:R-:W-:Y:S05]  /*4420*/  @!P1 EXIT ;  /* 0x000000000000994d */ /* 0x000fea0003800000 */
[----:B------:R-:W-:Y:S02]  /*4430*/  ISETP.NE.AND P0, PT, R28, 0x1, PT ;  /* 0x000000011c00780c */ /* 0x000fe40003f05270 */
[----:B------:R-:W-:-:S04]  /*4440*/  LOP3.LUT R36, R36, 0x1, RZ, 0xc0, !PT ;  /* 0x0000000124247812 */ /* 0x000fc800078ec0ff */
[----:B------:R-:W-:-:S07]  /*4450*/  ISETP.NE.U32.AND P1, PT, R36, 0x1, PT ;  /* 0x000000012400780c */ /* 0x000fce0003f25070 */
[----:B------:R-:W-:Y:S06]  /*4460*/  @!P0 BRA `(.L_x_87) ;  /* 0x00000000005c8947 */ /* 0x000fec0003800000 */
[----:B0-----:R-:W0:Y:S01]  /*4470*/  LDC.64 R2, c[0x0][0x3a0] ;  /* 0x0000e800ff027b82 */ /* 0x001e220000000a00 */
[----:B------:R-:W-:-:S05]  /*4480*/  LEA R6, R0, R1, 0x2 ;  /* 0x0000000100067211 */ /* 0x000fca00078e10ff */
[----:B-1---5:R-:W2:Y:S02]  /*4490*/  LDL.64 R8, [R6+0x8000] ;  /* 0x0080000006087983 */ /* 0x022ea40000100a00 */
[----:B--234-:R-:W1:Y:S02]  /*44a0*/  LDC.64 R4, c[0x0][0x3a8] ;  /* 0x0000ea00ff047b82 */ /* 0x01ce640000000a00 */
[----:B------:R-:W2:Y:S04]  /*44b0*/  LDL.64 R10, [R6+0x9000] ;  /* 0x00900000060a7983 */ /* 0x000ea80000100a00 */
[----:B------:R-:W3:Y:S04]  /*44c0*/  LDL.64 R12, [R6+0xa000] ;  /* 0x00a00000060c7983 */ /* 0x000ee80000100a00 */
[----:B------:R-:W4:Y:S01]  /*44d0*/  LDL.64 R14, [R6+0xb000] ;  /* 0x00b00000060e7983 */ /* 0x000f220000100a00 */
[----:B0-----:R-:W-:-:S05]  /*44e0*/  IMAD.WIDE.U32 R2, R0, 0x4, R2 ;  /* 0x0000000400027825 */ /* 0x001fca00078e0002 */
[----:B------:R-:W4:Y:S04]  /*44f0*/  LDG.E.CONSTANT R16, desc[UR12][R2.64] ;  /* 0x0000000c02107981 */ /* 0x000f28000c1e9900 */
[----:B------:R-:W4:Y:S01]  /*4500*/  LDG.E.CONSTANT R17, desc[UR12][R2.64+0x4] ;  /* 0x0000040c02117981 */ /* 0x000f22000c1e9900 */
[----:B--2---:R-:W-:Y:S01]  /*4510*/  FADD R7, R8, R10 ;  /* 0x0000000a08077221 */ /* 0x004fe20000000000 */
[----:B------:R-:W-:-:S03]  /*4520*/  FADD R8, R9, R11 ;  /* 0x0000000b09087221 */ /* 0x000fc60000000000 */
[----:B---3--:R-:W-:Y:S01]  /*4530*/  FADD R7, R7, R12 ;  /* 0x0000000c07077221 */ /* 0x008fe20000000000 */
[----:B------:R-:W-:Y:S01]  /*4540*/  FADD R8, R8, R13 ;  /* 0x0000000d08087221 */ /* 0x000fe20000000000 */
[----:B------:R-:W-:Y:S02]  /*4550*/  IMAD.IADD R9, R37, 0x1, R0 ;  /* 0x0000000125097824 */ /* 0x000fe400078e0200 */
[----:B----4-:R-:W-:Y:S01]  /*4560*/  FADD R7, R7, R14 ;  /* 0x0000000e07077221 */ /* 0x010fe20000000000 */
[----:B------:R-:W-:Y:S01]  /*4570*/  FADD R8, R8, R15 ;  /* 0x0000000f08087221 */ /* 0x000fe20000000000 */
[----:B-1----:R-:W-:-:S04]  /*4580*/  IMAD.WIDE R4, R9, 0x4, R4 ;  /* 0x0000000409047825 */ /* 0x002fc800078e0204 */
[----:B------:R-:W-:Y:S01]  /*4590*/  FADD R7, R7, R16 ;  /* 0x0000001007077221 */ /* 0x000fe20000000000 */
[----:B------:R-:W-:-:S04]  /*45a0*/  FADD R17, R8, R17 ;  /* 0x0000001108117221 */ /* 0x000fc80000000000 */
[----:B------:R0:W-:Y:S04]  /*45b0*/  STG.E desc[UR12][R4.64], R7 ;  /* 0x0000000704007986 */ /* 0x0001e8000c10190c */
[----:B------:R0:W-:Y:S01]  /*45c0*/  STG.E desc[UR12][R4.64+0x4], R17 ;  /* 0x0000041104007986 */ /* 0x0001e2000c10190c */
[----:B------:R-:W-:-:S07]  /*45d0*/  IADD3 R0, PT, PT, R0, 0x2, RZ ;  /* 0x0000000200007810 */ /* 0x000fce0007ffe0ff */
.L_x_87:
[----:B------:R-:W-:Y:S05]  /*45e0*/  @P1 EXIT ;  /* 0x000000000000194d */ /* 0x000fea0003800000 */
[----:B0-----:R-:W0:Y:S01]  /*45f0*/  LDC.64 R2, c[0x0][0x3a0] ;  /* 0x0000e800ff027b82 */ /* 0x001e220000000a00 */
[----:B------:R-:W-:-:S05]  /*4600*/  LEA R8, R0, R1, 0x2 ;  /* 0x0000000100087211 */ /* 0x000fca00078e10ff */
[----:B------:R-:W2:Y:S02]  /*4610*/  LDL R6, [R8+0x8000] ;  /* 0x0080000008067983 */ /* 0x000ea40000100800 */
[----:B-1234-:R-:W1:Y:S02]  /*4620*/  LDC.64 R4, c[0x0][0x3a8] ;  /* 0x0000ea00ff047b82 */ /* 0x01ee640000000a00 */
[----:B-----5:R-:W2:Y:S04]  /*4630*/  LDL R7, [R8+0x9000] ;  /* 0x0090000008077983 */ /* 0x020ea80000100800 */
[----:B------:R-:W3:Y:S04]  /*4640*/  LDL R9, [R8+0xa000] ;  /* 0x00a0000008097983 */ /* 0x000ee80000100800 */
[----:B------:R-:W4:Y:S01]  /*4650*/  LDL R11, [R8+0xb000] ;  /* 0x00b00000080b7983 */ /* 0x000f220000100800 */
[----:B0-----:R-:W-:-:S06]  /*4660*/  IMAD.WIDE.U32 R2, R0, 0x4, R2 ;  /* 0x0000000400027825 */ /* 0x001fcc00078e0002 */
[----:B------:R-:W4:Y:S01]  /*4670*/  LDG.E.CONSTANT R3, desc[UR12][R2.64] ;  /* 0x0000000c02037981 */ /* 0x000f22000c1e9900 */
[----:B------:R-:W-:-:S05]  /*4680*/  IADD3 R37, PT, PT, R37, R0, RZ ;  /* 0x0000000025257210 */ /* 0x000fca0007ffe0ff */
[----:B-1----:R-:W-:-:S04]  /*4690*/  IMAD.WIDE R4, R37, 0x4, R4 ;  /* 0x0000000425047825 */ /* 0x002fc800078e0204 */
[----:B--2---:R-:W-:-:S04]  /*46a0*/  FADD R6, R6, R7 ;  /* 0x0000000706067221 */ /* 0x004fc80000000000 */
[----:B---3--:R-:W-:-:S04]  /*46b0*/  FADD R6, R6, R9 ;  /* 0x0000000906067221 */ /* 0x008fc80000000000 */
[----:B----4-:R-:W-:-:S04]  /*46c0*/  FADD R6, R6, R11 ;  /* 0x0000000b06067221 */ /* 0x010fc80000000000 */
[----:B------:R-:W-:-:S05]  /*46d0*/  FADD R7, R6, R3 ;  /* 0x0000000306077221 */ /* 0x000fca0000000000 */
[----:B------:R-:W-:Y:S01]  /*46e0*/  STG.E desc[UR12][R4.64], R7 ;  /* 0x0000000704007986 */ /* 0x000fe2000c10190c */
[----:B------:R-:W-:Y:S05]  /*46f0*/  EXIT ;  /* 0x000000000000794d */ /* 0x000fea0003800000 */
.L_x_88:
        /* <DEDUP_REMOVED lines=16> */
.L_x_190:


//--------------------- .text._Z30custom_scheduled_matmul_kernelPKfS0_Pfiii --------------------------
	.section	.text._Z30custom_scheduled_matmul_kernelPKfS0_Pfiii,"ax",@progbits
	.align	128
        .global         _Z30custom_scheduled_matmul_kernelPKfS0_Pfiii
        .type           _Z30custom_scheduled_matmul_kernelPKfS0_Pfiii,@function
        .size           _Z30custom_scheduled_matmul_kernelPKfS0_Pfiii,(.L_x_191 - _Z30custom_scheduled_matmul_kernelPKfS0_Pfiii)
        .other          _Z30custom_scheduled_matmul_kernelPKfS0_Pfiii,@"STO_CUDA_ENTRY STV_DEFAULT"
_Z30custom_scheduled_matmul_kernelPKfS0_Pfiii:
.text._Z30custom_scheduled_matmul_kernelPKfS0_Pfiii:
[----:B------:R-:W-:Y:S01]  /*0000*/  LDC R1, c[0x0][0x37c] ;  /* 0x0000df00ff017b82 */ /* 0x000fe20000000800 */
[----:B------:R-:W0:Y:S01]  /*0010*/  S2R R0, SR_CTAID.Y ;  /* 0x0000000000007919 */ /* 0x000e220000002600 */
[----:B------:R-:W1:Y:S01]  /*0020*/  LDCU UR4, c[0x0][0x3a0] ;  /* 0x00007400ff0477ac */ /* 0x000e620008000800 */
[----:B------:R-:W-:Y:S01]  /*0030*/  HFMA2 R7, -RZ, RZ, 0, 0 ;  /* 0x00000000ff077431 */ /* 0x000fe200000001ff */
[----:B------:R-:W0:Y:S01]  /*0040*/  S2R R4, SR_TID.Y ;  /* 0x0000000000047919 */ /* 0x000e220000002200 */
[----:B------:R-:W2:Y:S01]  /*0050*/  LDCU.64 UR6, c[0x0][0x358] ;  /* 0x00006b00ff0677ac */ /* 0x000ea20008000a00 */
[----:B------:R-:W3:Y:S01]  /*0060*/  S2R R8, SR_CTAID.X ;  /* 0x0000000000087919 */ /* 0x000ee20000002500 */
[----:B------:R-:W3:Y:S01]  /*0070*/  S2R R5, SR_TID.X ;  /* 0x0000000000057919 */ /* 0x000ee20000002100 */
[----:B-1----:R-:W-:Y:S01]  /*0080*/  UISETP.GE.AND UP0, UPT, UR4, 0x1, UPT ;  /* 0x000000010400788c */ /* 0x002fe2000bf06270 */
[----:B0-----:R-:W-:Y:S02]  /*0090*/  LEA R0, R0, R4, 0x4 ;  /* 0x0000000400007211 */ /* 0x001fe400078e20ff */
[----:B---3--:R-:W-:-:S06]  /*00a0*/  LEA R3, R8, R5, 0x4 ;  /* 0x0000000508037211 */ /* 0x008fcc00078e20ff */
[----:B--2---:R-:W-:Y:S05]  /*00b0*/  BRA.U !UP0, `(.L_x_89) ;  /* 0x0000000508707547 */ /* 0x004fea000b800000 */
[----:B------:R-:W0:Y:S01]  /*00c0*/  S2R R10, SR_CgaCtaId ;  /* 0x00000000000a7919 */ /* 0x000e220000008800 */
[----:B------:R-:W1:Y:S01]  /*00d0*/  LDCU UR5, c[0x0][0x39c] ;  /* 0x00007380ff0577ac */ /* 0x000e620008000800 */
[----:B------:R-:W2:Y:S01]  /*00e0*/  LDC R2, c[0x0][0x39c] ;  /* 0x0000e700ff027b82 */ /* 0x000ea20000000800 */
[----:B------:R-:W-:Y:S02]  /*00f0*/  MOV R6, 0x400 ;  /* 0x0000040000067802 */ /* 0x000fe40000000f00 */
[----:B------:R-:W-:Y:S01]  /*0100*/  CS2R R14, SRZ ;  /* 0x00000000000e7805 */ /* 0x000fe2000001ff00 */
[----:B------:R-:W3:Y:S01]  /*0110*/  LDCU UR8, c[0x0][0x3a0] ;  /* 0x00007400ff0877ac */ /* 0x000ee20008000800 */
[----:B------:R-:W-:Y:S01]  /*0120*/  IADD3 R7, PT, PT, R6, 0x440, RZ ;  /* 0x0000044006077810 */ /* 0x000fe20007ffe0ff */
[----:B-1----:R-:W-:Y:S01]  /*0130*/  IMAD R9, R4, UR5, R5 ;  /* 0x0000000504097c24 */ /* 0x002fe2000f8e0205 */
[----:B------:R-:W1:Y:S04]  /*0140*/  LDCU UR5, c[0x0][0x398] ;  /* 0x00007300ff0577ac */ /* 0x000e680008000800 */
[----:B------:R-:W-:-:S02]  /*0150*/  LEA R9, R8, R9, 0x4 ;  /* 0x0000000908097211 */ /* 0x000fc400078e20ff */
[C---:B0-----:R-:W-:Y:S02]  /*0160*/  LEA R11, R10.reuse, R6, 0x18 ;  /* 0x000000060a0b7211 */ /* 0x041fe400078ec0ff */
[----:B------:R-:W-:Y:S02]  /*0170*/  LEA R10, R10, R7, 0x18 ;  /* 0x000000070a0a7211 */ /* 0x000fe400078ec0ff */
[----:B------:R-:W-:Y:S01]  /*0180*/  CS2R R6, SRZ ;  /* 0x0000000000067805 */ /* 0x000fe2000001ff00 */
[----:B------:R-:W-:Y:S01]  /*0190*/  IMAD R8, R4, 0x44, R11 ;  /* 0x0000004404087824 */ /* 0x000fe200078e020b */
[C---:B------:R-:W-:Y:S01]  /*01a0*/  LEA R13, R5.reuse, R10, 0x2 ;  /* 0x0000000a050d7211 */ /* 0x040fe200078e10ff */
[----:B------:R-:W-:Y:S01]  /*01b0*/  IMAD R10, R0, UR4, R5 ;  /* 0x00000004000a7c24 */ /* 0x000fe2000f8e0205 */
[----:B------:R-:W-:Y:S02]  /*01c0*/  UMOV UR4, URZ ;  /* 0x000000ff00047c82 */ /* 0x000fe40008000000 */
[----:B------:R-:W-:Y:S01]  /*01d0*/  LEA R12, R5, R8, 0x2 ;  /* 0x00000008050c7211 */ /* 0x000fe200078e10ff */
[----:B-1-3--:R-:W-:-:S07]  /*01e0*/  IMAD R11, R4, 0x44, R13 ;  /* 0x00000044040b7824 */ /* 0x00afce00078e020d */
.L_x_90:
[----:B------:R-:W-:Y:S02]  /*01f0*/  ISETP.GE.U32.AND P1, PT, R5, UR8, PT ;  /* 0x0000000805007c0c */ /* 0x000fe4000bf26070 */
[----:B------:R-:W-:Y:S02]  /*0200*/  CS2R R20, SRZ ;  /* 0x0000000000147805 */ /* 0x000fe4000001ff00 */
[----:B------:R-:W-:Y:S02]  /*0210*/  ISETP.GE.U32.AND P0, PT, R4, UR8, PT ;  /* 0x0000000804007c0c */ /* 0x000fe4000bf06070 */
[----:B------:R-:W-:Y:S02]  /*0220*/  ISETP.GE.OR P1, PT, R0, UR5, P1 ;  /* 0x0000000500007c0c */ /* 0x000fe40008f26670 */
[----:B--2---:R-:W-:-:S11]  /*0230*/  ISETP.GE.OR P0, PT, R3, R2, P0 ;  /* 0x000000020300720c */ /* 0x004fd60000706670 */
[----:B------:R-:W0:Y:S08]  /*0240*/  @!P1 LDC.64 R16, c[0x0][0x380] ;  /* 0x0000e000ff109b82 */ /* 0x000e300000000a00 */
[----:B------:R-:W1:Y:S01]  /*0250*/  @!P0 LDC.64 R18, c[0x0][0x388] ;  /* 0x0000e200ff128b82 */ /* 0x000e620000000a00 */
[----:B0-----:R-:W-:-:S05]  /*0260*/  @!P1 IMAD.WIDE.U32 R16, R10, 0x4, R16 ;  /* 0x000000040a109825 */ /* 0x001fca00078e0010 */
[----:B------:R-:W2:Y:S01]  /*0270*/  @!P1 LDG.E.CONSTANT R21, desc[UR6][R16.64] ;  /* 0x0000000610159981 */ /* 0x000ea2000c1e9900 */
[----:B-1----:R-:W-:-:S05]  /*0280*/  @!P0 IMAD.WIDE.U32 R18, R9, 0x4, R18 ;  /* 0x0000000409128825 */ /* 0x002fca00078e0012 */
[----:B------:R-:W3:Y:S01]  /*0290*/  @!P0 LDG.E.CONSTANT R20, desc[UR6][R18.64] ;  /* 0x0000000612148981 */ /* 0x000ee2000c1e9900 */
[----:B------:R-:W-:-:S04]  /*02a0*/  UIADD3 UR4, UPT, UPT, UR4, 0x10, URZ ;  /* 0x0000001004047890 */ /* 0x000fc8000fffe0ff */
[----:B------:R-:W-:Y:S01]  /*02b0*/  UISETP.GE.AND UP0, UPT, UR4, UR8, UPT ;  /* 0x000000080400728c */ /* 0x000fe2000bf06270 */
[----:B------:R-:W-:Y:S02]  /*02c0*/  IADD3 R4, PT, PT, R4, 0x10, RZ ;  /* 0x0000001004047810 */ /* 0x000fe40007ffe0ff */
[----:B------:R-:W-:Y:S02]  /*02d0*/  IADD3 R5, PT, PT, R5, 0x10, RZ ;  /* 0x0000001005057810 */ /* 0x000fe40007ffe0ff */
[----:B------:R-:W-:Y:S02]  /*02e0*/  IADD3 R10, PT, PT, R10, 0x10, RZ ;  /* 0x000000100a0a7810 */ /* 0x000fe40007ffe0ff */
[----:B------:R-:W-:Y:S01]  /*02f0*/  LEA R9, R2, R9, 0x4 ;  /* 0x0000000902097211 */ /* 0x000fe200078e20ff */
[----:B--2---:R-:W-:Y:S04]  /*0300*/  STS [R12], R21 ;  /* 0x000000150c007388 */ /* 0x004fe80000000800 */
[----:B---3--:R-:W-:Y:S01]  /*0310*/  STS [R11], R20 ;  /* 0x000000140b007388 */ /* 0x008fe20000000800 */
[----:B------:R-:W-:Y:S06]  /*0320*/  BAR.SYNC.DEFER_BLOCKING 0x0 ;  /* 0x0000000000007b1d */ /* 0x000fec0000010000 */
[----:B------:R-:W-:Y:S04]  /*0330*/  LDS R34, [R8] ;  /* 0x0000000008227984 */ /* 0x000fe80000000800 */
[----:B------:R-:W0:Y:S04]  /*0340*/  LDS R35, [R13] ;  /* 0x000000000d237984 */ /* 0x000e280000000800 */
[----:B------:R-:W-:Y:S04]  /*0350*/  LDS R37, [R8+0x4] ;  /* 0x0000040008257984 */ /* 0x000fe80000000800 */
[----:B------:R-:W1:Y:S04]  /*0360*/  LDS R36, [R13+0x44] ;  /* 0x000044000d247984 */ /* 0x000e680000000800 */
[----:B------:R-:W-:Y:S04]  /*0370*/  LDS R38, [R8+0x8] ;  /* 0x0000080008267984 */ /* 0x000fe80000000800 */
[----:B------:R-:W2:Y:S04]  /*0380*/  LDS R39, [R13+0x88] ;  /* 0x000088000d277984 */ /* 0x000ea80000000800 */
[----:B------:R-:W-:Y:S04]  /*0390*/  LDS R41, [R8+0xc] ;  /* 0x00000c0008297984 */ /* 0x000fe80000000800 */
[----:B------:R-:W3:Y:S04]  /*03a0*/  LDS R40, [R13+0xcc] ;  /* 0x0000cc000d287984 */ /* 0x000ee80000000800 */
[----:B------:R-:W-:Y:S04]  /*03b0*/  LDS R43, [R8+0x10] ;  /* 0x00001000082b7984 */ /* 0x000fe80000000800 */
[----:B------:R-:W4:Y:S04]  /*03c0*/  LDS R42, [R13+0x110] ;  /* 0x000110000d2a7984 */ /* 0x000f280000000800 */
[----:B------:R-:W-:Y:S04]  /*03d0*/  LDS R45, [R8+0x14] ;  /* 0x00001400082d7984 */ /* 0x000fe80000000800 */
[----:B------:R-:W5:Y:S04]  /*03e0*/  LDS R44, [R13+0x154] ;  /* 0x000154000d2c7984 */ /* 0x000f680000000800 */
        /* <DEDUP_REMOVED lines=19> */
[----:B------:R-:W5:Y:S01]  /*0520*/  LDS R17, [R13+0x3fc] ;  /* 0x0003fc000d117984 */ /* 0x000f620000000800 */
[----:B0-----:R-:W-:Y:S01]  /*0530*/  FFMA R34, R34, R35, R15 ;  /* 0x0000002322227223 */ /* 0x001fe2000000000f */
[----:B-1----:R-:W-:Y:S01]  /*0540*/  FFMA R36, R37, R36, R14 ;  /* 0x0000002425247223 */ /* 0x002fe2000000000e */
[----:B--2---:R-:W-:Y:S01]  /*0550*/  FFMA R38, R38, R39, R7 ;  /* 0x0000002726267223 */ /* 0x004fe20000000007 */
[----:B---3--:R-:W-:Y:S01]  /*0560*/  FFMA R41, R41, R40, R6 ;  /* 0x0000002829297223 */ /* 0x008fe20000000006 */
[----:B----4-:R-:W-:Y:S01]  /*0570*/  FFMA R43, R43, R42, R34 ;  /* 0x0000002a2b2b7223 */ /* 0x010fe20000000022 */
[----:B-----5:R-:W-:Y:S01]  /*0580*/  FFMA R45, R45, R44, R36 ;  /* 0x0000002c2d2d7223 */ /* 0x020fe20000000024 */
[----:B------:R-:W-:Y:S01]  /*0590*/  FFMA R47, R47, R46, R38 ;  /* 0x0000002e2f2f7223 */ /* 0x000fe20000000026 */
        /* <DEDUP_REMOVED lines=9> */
[----:B------:R-:W-:Y:S06]  /*0630*/  BAR.SYNC.DEFER_BLOCKING 0x0 ;  /* 0x0000000000007b1d */ /* 0x000fec0000010000 */
[----:B------:R-:W-:Y:S05]  /*0640*/  BRA.U !UP0, `(.L_x_90) ;  /* 0xfffffff908e87547 */ /* 0x000fea000b83ffff */
[----:B------:R-:W-:-:S04]  /*0650*/  FADD R14, R14, R15 ;  /* 0x0000000f0e0e7221 */ /* 0x000fc80000000000 */
[----:B------:R-:W-:-:S04]  /*0660*/  FADD R7, R7, R14 ;  /* 0x0000000e07077221 */ /* 0x000fc80000000000 */
[----:B------:R-:W-:-:S07]  /*0670*/  FADD R7, R6, R7 ;  /* 0x0000000706077221 */ /* 0x000fce0000000000 */
.L_x_89:
[----:B------:R-:W0:Y:S02]  /*0680*/  LDCU.64 UR4, c[0x0][0x398] ;  /* 0x00007300ff0477ac */ /* 0x000e240008000a00 */
[----:B0-----:R-:W-:-:S04]  /*0690*/  ISETP.GE.AND P0, PT, R3, UR5, PT ;  /* 0x0000000503007c0c */ /* 0x001fc8000bf06270 */
[----:B------:R-:W-:-:S13]  /*06a0*/  ISETP.GE.OR P0, PT, R0, UR4, P0 ;  /* 0x0000000400007c0c */ /* 0x000fda0008706670 */
[----:B------:R-:W-:Y:S05]  /*06b0*/  @P0 EXIT ;  /* 0x000000000000094d */ /* 0x000fea0003800000 */
[----:B------:R-:W0:Y:S01]  /*06c0*/  LDC.64 R4, c[0x0][0x390] ;  /* 0x0000e400ff047b82 */ /* 0x000e220000000a00 */
[----:B------:R-:W-:-:S04]  /*06d0*/  IMAD R3, R0, UR5, R3 ;  /* 0x0000000500037c24 */ /* 0x000fc8000f8e0203 */
[----:B0-----:R-:W-:-:S05]  /*06e0*/  IMAD.WIDE R2, R3, 0x4, R4 ;  /* 0x0000000403027825 */ /* 0x001fca00078e0204 */
[----:B------:R-:W-:Y:S01]  /*06f0*/  STG.E desc[UR6][R2.64], R7 ;  /* 0x0000000702007986 */ /* 0x000fe2000c101906 */
[----:B------:R-:W-:Y:S05]  /*0700*/  EXIT ;  /* 0x000000000000794d */ /* 0x000fea0003800000 */
.L_x_91:
        /* <DEDUP_REMOVED lines=15> */
.L_x_191:


//--------------------- .text._Z33custom_scheduled_attention_kernelPKfS0_S0_Pfiiii --------------------------
	.section	.text._Z33custom_scheduled_attention_kernelPKfS0_S0_Pfiiii,"ax",@progbits
	.align	128
        .global         _Z33custom_scheduled_attention_kernelPKfS0_S0_Pfiiii
        .type           _Z33custom_scheduled_attention_kernelPKfS0_S0_Pfiiii,@function
        .size           _Z33custom_scheduled_attention_kernelPKfS0_S0_Pfiiii,(.L_x_186 - _Z33custom_scheduled_attention_kernelPKfS0_S0_Pfiiii)
        .other          _Z33custom_scheduled_attention_kernelPKfS0_S0_Pfiiii,@"STO_CUDA_ENTRY STV_DEFAULT"
_Z33custom_scheduled_attention_kernelPKfS0_S0_Pfiiii:
.text._Z33custom_scheduled_attention_kernelPKfS0_S0_Pfiiii:
[----:B------:R-:W0:Y:S08]  /*0000*/  LDC R1, c[0x0][0x37c] ;  /* 0x0000df00ff017b82 */ /* 0x000e300000000800 */
[----:B------:R-:W1:Y:S01]  /*0010*/  LDC R7, c[0x0][0x3ac] ;  /* 0x0000eb00ff077b82 */ /* 0x000e620000000800 */
[----:B------:R-:W2:Y:S01]  /*0020*/  LDCU.64 UR6, c[0x0][0x3a0] ;  /* 0x00007400ff0677ac */ /* 0x000ea20008000a00 */
[----:B0-----:R-:W-:-:S06]  /*0030*/  IADD3 R1, PT, PT, R1, -0xc00, RZ ;  /* 0xfffff40001017810 */ /* 0x001fcc0007ffe0ff */
[----:B------:R-:W0:Y:S08]  /*0040*/  S2UR UR4, SR_CTAID.X ;  /* 0x00000000000479c3 */ /* 0x000e300000002500 */
[----:B------:R-:W3:Y:S01]  /*0050*/  LDC R11, c[0x0][0x360] ;  /* 0x0000d800ff0b7b82 */ /* 0x000ee20000000800 */
[----:B-1----:R-:W1:Y:S01]  /*0060*/  I2F.U32.RP R0, R7 ;  /* 0x0000000700007306 */ /* 0x002e620000209000 */
[----:B------:R-:W-:-:S07]  /*0070*/  ISETP.NE.U32.AND P3, PT, R7, RZ, PT ;  /* 0x000000ff0700720c */ /* 0x000fce0003f65070 */
[----:B-1----:R-:W1:Y:S01]  /*0080*/  MUFU.RCP R0, R0 ;  /* 0x0000000000007308 */ /* 0x002e620000001000 */
[----:B---3--:R-:W-:Y:S02]  /*0090*/  SHF.R.U32.HI R11, RZ, 0x5, R11 ;  /* 0x00000005ff0b7819 */ /* 0x008fe4000001160b */
[----:B-1----:R-:W-:-:S05]  /*00a0*/  IADD3 R2, PT, PT, R0, 0xffffffe, RZ ;  /* 0x0ffffffe00027810 */ /* 0x002fca0007ffe0ff */
[----:B------:R1:W3:Y:S02]  /*00b0*/  F2I.FTZ.U32.TRUNC.NTZ R3, R2 ;  /* 0x0000000200037305 */ /* 0x0002e4000021f000 */
[----:B-1----:R-:W-:Y:S01]  /*00c0*/  HFMA2 R2, -RZ, RZ, 0, 0 ;  /* 0x00000000ff027431 */ /* 0x002fe200000001ff */
[----:B---3--:R-:W-:-:S05]  /*00d0*/  IADD3 R4, PT, PT, RZ, -R3, RZ ;  /* 0x80000003ff047210 */ /* 0x008fca0007ffe0ff */
[----:B------:R-:W-:Y:S02]  /*00e0*/  IMAD R5, R4, R7, RZ ;  /* 0x0000000704057224 */ /* 0x000fe400078e02ff */
[----:B------:R-:W1:Y:S02]  /*00f0*/  S2R R4, SR_TID.X ;  /* 0x0000000000047919 */ /* 0x000e640000002100 */
[----:B------:R-:W-:-:S06]  /*0100*/  IMAD.HI.U32 R3, R3, R5, R2 ;  /* 0x0000000503037227 */ /* 0x000fcc00078e0002 */
[----:B0-----:R-:W-:-:S05]  /*0110*/  IMAD.HI.U32 R3, R3, UR4, RZ ;  /* 0x0000000403037c27 */ /* 0x001fca000f8e00ff */
[----:B------:R-:W-:-:S05]  /*0120*/  IADD3 R0, PT, PT, -R3, RZ, RZ ;  /* 0x000000ff03007210 */ /* 0x000fca0007ffe1ff */
[----:B------:R-:W-:Y:S01]  /*0130*/  IMAD R0, R7, R0, UR4 ;  /* 0x0000000407007e24 */ /* 0x000fe2000f8e0200 */
[----:B------:R-:W0:Y:S04]  /*0140*/  S2UR UR4, SR_CTAID.Y ;  /* 0x00000000000479c3 */ /* 0x000e280000002600 */
[----:B------:R-:W-:Y:S02]  /*0150*/  ISETP.GE.U32.AND P0, PT, R0, R7, PT ;  /* 0x000000070000720c */ /* 0x000fe40003f06070 */
[----:B-1----:R-:W-:Y:S02]  /*0160*/  SHF.R.U32.HI R2, RZ, 0x5, R4 ;  /* 0x00000005ff027819 */ /* 0x002fe40000011604 */
[----:B------:R-:W-:-:S09]  /*0170*/  LOP3.LUT P1, RZ, R4, 0x1f, RZ, 0xc0, !PT ;  /* 0x0000001f04ff7812 */ /* 0x000fd2000782c0ff */
[----:B------:R-:W-:Y:S01]  /*0180*/  @P0 IMAD.IADD R0, R0, 0x1, -R7 ;  /* 0x0000000100000824 */ /* 0x000fe200078e0a07 */
[----:B------:R-:W-:-:S04]  /*0190*/  @P0 IADD3 R3, PT, PT, R3, 0x1, RZ ;  /* 0x0000000103030810 */ /* 0x000fc80007ffe0ff */
[-C--:B------:R-:W-:Y:S01]  /*01a0*/  ISETP.GE.U32.AND P2, PT, R0, R7.reuse, PT ;  /* 0x000000070000720c */ /* 0x080fe20003f46070 */
[----:B0-----:R-:W-:Y:S01]  /*01b0*/  IMAD R11, R11, UR4, R2 ;  /* 0x000000040b0b7c24 */ /* 0x001fe2000f8e0202 */
[----:B------:R-:W-:-:S04]  /*01c0*/  LOP3.LUT R2, RZ, R7, RZ, 0x33, !PT ;  /* 0x00000007ff027212 */ /* 0x000fc800078e33ff */
[----:B--2---:R-:W-:-:S07]  /*01d0*/  ISETP.GE.AND P0, PT, R11, UR7, PT ;  /* 0x000000070b007c0c */ /* 0x004fce000bf06270 */
[----:B------:R-:W-:-:S04]  /*01e0*/  @P2 IADD3 R3, PT, PT, R3, 0x1, RZ ;  /* 0x0000000103032810 */ /* 0x000fc80007ffe0ff */
[----:B------:R-:W-:-:S04]  /*01f0*/  SEL R3, R2, R3, !P3 ;  /* 0x0000000302037207 */ /* 0x000fc80005800000 */
[----:B------:R-:W-:-:S04]  /*0200*/  ISETP.GE.OR P0, PT, R3, UR6, P0 ;  /* 0x0000000603007c0c */ /* 0x000fc80008706670 */
[----:B------:R-:W-:-:S13]  /*0210*/  PLOP3.LUT P0, PT, P1, P0, PT, 0xf8, 0x8f ;  /* 0x00000000008f781c */ /* 0x000fda0000f01f70 */
[----:B------:R-:W-:Y:S05]  /*0220*/  @P0 EXIT ;  /* 0x000000000000094d */ /* 0x000fea0003800000 */
[----:B------:R-:W0:Y:S01]  /*0230*/  LDC R10, c[0x0][0x3a8] ;  /* 0x0000ea00ff0a7b82 */ /* 0x000e220000000800 */
[----:B------:R-:W-:Y:S01]  /*0240*/  IADD3 R5, PT, PT, R0, -R7, RZ ;  /* 0x8000000700057210 */ /* 0x000fe20007ffe0ff */
[----:B------:R-:W1:Y:S01]  /*0250*/  LDCU.64 UR8, c[0x0][0x358] ;  /* 0x00006b00ff0877ac */ /* 0x000e620008000a00 */
[----:B------:R-:W-:Y:S02]  /*0260*/  VIADD R23, R1, 0x400 ;  /* 0x0000040001177836 */ /* 0x000fe40000000000 */
[----:B------:R-:W-:-:S05]  /*0270*/  @P3 SEL R2, R5, R0, P2 ;  /* 0x0000000005023207 */ /* 0x000fca0001000000 */
[----:B------:R-:W-:Y:S01]  /*0280*/  IMAD R4, R3, R7, R2 ;  /* 0x0000000703047224 */ /* 0x000fe200078e0202 */
[C---:B0-----:R-:W-:Y:S01]  /*0290*/  ISETP.GE.AND P0, PT, R10.reuse, 0x1, PT ;  /* 0x000000010a00780c */ /* 0x041fe20003f06270 */
[C---:B------:R-:W-:Y:S01]  /*02a0*/  IMAD R5, R10.reuse, UR7, RZ ;  /* 0x000000070a057c24 */ /* 0x040fe2000f8e02ff */
[----:B------:R-:W-:-:S03]  /*02b0*/  VIMNMX R6, PT, PT, R10, 0x80, PT ;  /* 0x000000800a067848 */ /* 0x000fc60003fe0100 */
[----:B------:R-:W-:Y:S01]  /*02c0*/  IMAD R4, R4, R5, RZ ;  /* 0x0000000504047224 */ /* 0x000fe200078e02ff */
[----:B------:R-:W-:-:S07]  /*02d0*/  IADD3 R5, PT, PT, R1, 0x200, RZ ;  /* 0x0000020001057810 */ /* 0x000fce0007ffe0ff */
[----:B-1----:R-:W-:Y:S05]  /*02e0*/  @!P0 BRA `(.L_x_92) ;  /* 0x0000000000948947 */ /* 0x002fea0003800000 */
[----:B------:R-:W-:Y:S01]  /*02f0*/  ISETP.GE.U32.AND P0, PT, R10, 0x8, PT ;  /* 0x000000080a00780c */ /* 0x000fe20003f06070 */
[----:B------:R-:W-:Y:S01]  /*0300*/  IMAD R0, R11, R10, R4 ;  /* 0x0000000a0b007224 */ /* 0x000fe200078e0204 */
[----:B------:R-:W-:Y:S02]  /*0310*/  LOP3.LUT R20, R6, 0x7, RZ, 0xc0, !PT ;  /* 0x0000000706147812 */ /* 0x000fe400078ec0ff */
[----:B------:R-:W-:Y:S02]  /*0320*/  MOV R7, RZ ;  /* 0x000000ff00077202 */ /* 0x000fe40000000f00 */
[----:B------:R-:W-:-:S07]  /*0330*/  ISETP.NE.AND P1, PT, R20, RZ, PT ;  /* 0x000000ff1400720c */ /* 0x000fce0003f25270 */
[----:B------:R-:W-:Y:S06]  /*0340*/  @!P0 BRA `(.L_x_93) ;  /* 0x00000000004c8947 */ /* 0x000fec0003800000 */
[----:B------:R-:W-:Y:S01]  /*0350*/  HFMA2 R8, -RZ, RZ, 0, 0 ;  /* 0x00000000ff087431 */ /* 0x000fe200000001ff */
[----:B------:R-:W-:-:S07]  /*0360*/  LOP3.LUT R7, R6, 0xf8, RZ, 0xc0, !PT ;  /* 0x000000f806077812 */ /* 0x000fce00078ec0ff */
.L_x_94:
[----:B0-----:R-:W0:Y:S01]  /*0370*/  LDC.64 R2, c[0x0][0x380] ;  /* 0x0000e000ff027b82 */ /* 0x001e220000000a00 */
[----:B------:R-:W-:-:S05]  /*0380*/  IADD3 R9, PT, PT, R0, R8, RZ ;  /* 0x0000000800097210 */ /* 0x000fca0007ffe0ff */
[----:B0-----:R-:W-:-:S05]  /*0390*/  IMAD.WIDE R2, R9, 0x4, R2 ;  /* 0x0000000409027825 */ /* 0x001fca00078e0202 */
[----:B------:R-:W2:Y:S04]  /*03a0*/  LDG.E.CONSTANT R16, desc[UR8][R2.64] ;  /* 0x0000000802107981 */ /* 0x000ea8000c1e9900 */
[----:B------:R-:W2:Y:S04]  /*03b0*/  LDG.E.CONSTANT R17, desc[UR8][R2.64+0x4] ;  /* 0x0000040802117981 */ /* 0x000ea8000c1e9900 */
[----:B------:R-:W2:Y:S04]  /*03c0*/  LDG.E.CONSTANT R18, desc[UR8][R2.64+0x8] ;  /* 0x0000080802127981 */ /* 0x000ea8000c1e9900 */
[----:B------:R-:W2:Y:S04]  /*03d0*/  LDG.E.CONSTANT R19, desc[UR8][R2.64+0xc] ;  /* 0x00000c0802137981 */ /* 0x000ea8000c1e9900 */
[----:B------:R-:W3:Y:S04]  /*03e0*/  LDG.E.CONSTANT R12, desc[UR8][R2.64+0x10] ;  /* 0x00001008020c7981 */ /* 0x000ee8000c1e9900 */
[----:B------:R-:W3:Y:S04]  /*03f0*/  LDG.E.CONSTANT R13, desc[UR8][R2.64+0x14] ;  /* 0x00001408020d7981 */ /* 0x000ee8000c1e9900 */
[----:B------:R-:W3:Y:S04]  /*0400*/  LDG.E.CONSTANT R14, desc[UR8][R2.64+0x18] ;  /* 0x00001808020e7981 */ /* 0x000ee8000c1e9900 */
[----:B------:R-:W3:Y:S01]  /*0410*/  LDG.E.CONSTANT R15, desc[UR8][R2.64+0x1c] ;  /* 0x00001c08020f7981 */ /* 0x000ee2000c1e9900 */
[C---:B------:R-:W-:Y:S01]  /*0420*/  LEA R9, R8.reuse, R1, 0x2 ;  /* 0x0000000108097211 */ /* 0x040fe200078e10ff */
[----:B------:R-:W-:-:S05]  /*0430*/  VIADD R8, R8, 0x8 ;  /* 0x0000000808087836 */ /* 0x000fca0000000000 */
[----:B------:R-:W-:Y:S01]  /*0440*/  ISETP.NE.AND P0, PT, R8, R7, PT ;  /* 0x000000070800720c */ /* 0x000fe20003f05270 */
[----:B--2---:R0:W-:Y:S04]  /*0450*/  STL.128 [R9], R16 ;  /* 0x0000001009007387 */ /* 0x0041e80000100c00 */
[----:B---3--:R0:W-:Y:S08]  /*0460*/  STL.128 [R9+0x10], R12 ;  /* 0x0000100c09007387 */ /* 0x0081f00000100c00 */
[----:B------:R-:W-:Y:S05]  /*0470*/  @P0 BRA `(.L_x_94) ;  /* 0xfffffffc00bc0947 */ /* 0x000fea000383ffff */
.L_x_93:
[----:B------:R-:W-:Y:S05]  /*0480*/  @!P1 BRA `(.L_x_92) ;  /* 0x00000000002c9947 */ /* 0x000fea0003800000 */
[----:B0-----:R-:W0:Y:S01]  /*0490*/  LDC.64 R8, c[0x0][0x380] ;  /* 0x0000e000ff087b82 */ /* 0x001e220000000a00 */
[----:B------:R-:W-:-:S05]  /*04a0*/  UMOV UR4, URZ ;  /* 0x000000ff00047c82 */ /* 0x000fca0008000000 */
.L_x_95:
[----:B------:R-:W-:-:S05]  /*04b0*/  IADD3 R3, PT, PT, R0, R7, RZ ;  /* 0x0000000700037210 */ /* 0x000fca0007ffe0ff */
[----:B01----:R-:W-:-:S06]  /*04c0*/  IMAD.WIDE R2, R3, 0x4, R8 ;  /* 0x0000000403027825 */ /* 0x003fcc00078e0208 */
[----:B------:R-:W2:Y:S01]  /*04d0*/  LDG.E.CONSTANT R2, desc[UR8][R2.64] ;  /* 0x0000000802027981 */ /* 0x000ea2000c1e9900 */
[C---:B------:R-:W-:Y:S01]  /*04e0*/  LEA R13, R7.reuse, R1, 0x2 ;  /* 0x00000001070d7211 */ /* 0x040fe200078e10ff */
[----:B------:R-:W-:Y:S01]  /*04f0*/  UIADD3 UR4, UPT, UPT, UR4, 0x1, URZ ;  /* 0x0000000104047890 */ /* 0x000fe2000fffe0ff */
[----:B------:R-:W-:-:S05]  /*0500*/  IADD3 R7, PT, PT, R7, 0x1, RZ ;  /* 0x0000000107077810 */ /* 0x000fca0007ffe0ff */
[----:B------:R-:W-:Y:S01]  /*0510*/  ISETP.NE.AND P0, PT, R20, UR4, PT ;  /* 0x0000000414007c0c */ /* 0x000fe2000bf05270 */
[----:B--2---:R1:W-:-:S12]  /*0520*/  STL [R13], R2 ;  /* 0x000000020d007387 */ /* 0x0043d80000100800 */
[----:B------:R-:W-:Y:S05]  /*0530*/  @P0 BRA `(.L_x_95) ;  /* 0xfffffffc00dc0947 */ /* 0x000fea000383ffff */
.L_x_92:
[----:B------:R-:W2:Y:S01]  /*0540*/  LDCU UR4, c[0x0][0x3a8] ;  /* 0x00007500ff0477ac */ /* 0x000ea20008000800 */
[----:B------:R3:W-:Y:S01]  /*0550*/  STL.128 [R1+0x200], RZ ;  /* 0x000200ff01007387 */ /* 0x0007e20000100c00 */
[----:B------:R-:W-:Y:S02]  /*0560*/  ISETP.GT.AND P1, PT, R10, RZ, PT ;  /* 0x000000ff0a00720c */ /* 0x000fe40003f24270 */
[C---:B------:R-:W-:Y:S01]  /*0570*/  IADD3 R25, PT, PT, R1.reuse, 0x410, RZ ;  /* 0x0000041001197810 */ /* 0x040fe20007ffe0ff */
[----:B------:R3:W-:Y:S01]  /*0580*/  STL.128 [R1+0x210], RZ ;  /* 0x000210ff01007387 */ /* 0x0007e20000100c00 */
[C---:B------:R-:W-:Y:S02]  /*0590*/  IADD3 R24, PT, PT, R1.reuse, 0x610, RZ ;  /* 0x0000061001187810 */ /* 0x040fe40007ffe0ff */
[C---:B-1----:R-:W-:Y:S01]  /*05a0*/  IADD3 R2, PT, PT, R1.reuse, 0x810, RZ ;  /* 0x0000081001027810 */ /* 0x042fe20007ffe0ff */
[----:B------:R3:W-:Y:S01]  /*05b0*/  STL.128 [R1+0x220], RZ ;  /* 0x000220ff01007387 */ /* 0x0007e20000100c00 */
[----:B------:R-:W-:-:S03]  /*05c0*/  IADD3 R3, PT, PT, R1, 0xa10, RZ ;  /* 0x00000a1001037810 */ /* 0x000fc60007ffe0ff */
[----:B------:R3:W-:Y:S04]  /*05d0*/  STL.128 [R1+0x230], RZ ;  /* 0x000230ff01007387 */ /* 0x0007e80000100c00 */
[----:B------:R3:W-:Y:S01]  /*05e0*/  STL.128 [R1+0x240], RZ ;  /* 0x000240ff01007387 */ /* 0x0007e20000100c00 */
[----:B--2---:R-:W-:-:S03]  /*05f0*/  I2FP.F32.S32 R7, UR4 ;  /* 0x0000000400077c45 */ /* 0x004fc60008201400 */
[----:B------:R3:W-:Y:S01]  /*0600*/  STL.128 [R1+0x250], RZ ;  /* 0x000250ff01007387 */ /* 0x0007e20000100c00 */
[----:B------:R-:W-:Y:S01]  /*0610*/  IADD3 R0, PT, PT, R7, -0xd000000, RZ ;  /* 0xf300000007007810 */ /* 0x000fe20007ffe0ff */
[----:B------:R3:W1:Y:S02]  /*0620*/  MUFU.RSQ R8, R7 ;  /* 0x0000000700087308 */ /* 0x0006640000001400 */
[----:B------:R3:W-:Y:S01]  /*0630*/  STL.128 [R1+0x260], RZ ;  /* 0x000260ff01007387 */ /* 0x0007e20000100c00 */
[----:B------:R-:W-:Y:S01]  /*0640*/  ISETP.GT.U32.AND P0, PT, R0, 0x727fffff, PT ;  /* 0x727fffff0000780c */ /* 0x000fe20003f04070 */
[----:B------:R-:W-:Y:S02]  /*0650*/  VIADD R0, R1, 0x210 ;  /* 0x0000021001007836 */ /* 0x000fe40000000000 */
[----:B------:R3:W-:Y:S04]  /*0660*/  STL.128 [R1+0x270], RZ ;  /* 0x000270ff01007387 */ /* 0x0007e80000100c00 */
        /* <DEDUP_REMOVED lines=151> */
[----:B------:R3:W-:Y:S01]  /*0fe0*/  STL.128 [R1+0xbf0], RZ ;  /* 0x000bf0ff01007387 */ /* 0x0007e20000100c00 */
[----:B-1----:R-:W-:Y:S05]  /*0ff0*/  @!P0 BRA `(.L_x_96) ;  /* 0x00000000000c8947 */ /* 0x002fea0003800000 */
[----:B0-----:R-:W-:-:S07]  /*1000*/  MOV R12, 0x1020 ;  /* 0x00001020000c7802 */ /* 0x001fce0000000f00 */
[----:B---3--:R-:W-:Y:S05]  /*1010*/  CALL.REL.NOINC `($__internal_3_$__cuda_sm20_sqrt_rn_f32_slowpath) ;  /* 0x0000004c00a07944 */ /* 0x008fea0003c00000 */
[----:B------:R-:W-:Y:S05]  /*1020*/  BRA `(.L_x_97) ;  /* 0x0000000000107947 */ /* 0x000fea0003800000 */
.L_x_96:
[----:B------:R-:W-:Y:S01]  /*1030*/  FMUL.FTZ R10, R7, R8 ;  /* 0x00000008070a7220 */ /* 0x000fe20000410000 */
[----:B------:R-:W-:-:S03]  /*1040*/  FMUL.FTZ R8, R8, 0.5 ;  /* 0x3f00000008087820 */ /* 0x000fc60000410000 */
[----:B---3--:R-:W-:-:S04]  /*1050*/  FFMA R7, -R10, R10, R7 ;  /* 0x0000000a0a077223 */ /* 0x008fc80000000107 */
[----:B------:R-:W-:-:S07]  /*1060*/  FFMA R31, R7, R8, R10 ;  /* 0x00000008071f7223 */ /* 0x000fce000000000a */
.L_x_97:
[----:B------:R-:W-:Y:S05]  /*1070*/  @P1 BRA `(.L_x_98) ;  /* 0x00000004002c1947 */ /* 0x000fea0003800000 */
[----:B------:R-:W1:Y:S08]  /*1080*/  MUFU.RCP R8, R31 ;  /* 0x0000001f00087308 */ /* 0x000e700000001000 */
[----:B------:R-:W2:Y:S01]  /*1090*/  FCHK P0, RZ, R31 ;  /* 0x0000001fff007302 */ /* 0x000ea20000000000 */
[----:B-1----:R-:W-:-:S04]  /*10a0*/  FFMA R7, R8, -R31, 1 ;  /* 0x3f80000008077423 */ /* 0x002fc8000000081f */
[----:B0-----:R-:W-:Y:S01]  /*10b0*/  FFMA R9, R8, R7, R8 ;  /* 0x0000000708097223 */ /* 0x001fe20000000008 */
[----:B------:R-:W-:-:S03]  /*10c0*/  HFMA2 R7, -RZ, RZ, 0, 0 ;  /* 0x00000000ff077431 */ /* 0x000fc600000001ff */
[----:B------:R-:W-:-:S04]  /*10d0*/  FFMA R8, RZ, R9, RZ ;  /* 0x00000009ff087223 */ /* 0x000fc800000000ff */
[----:B------:R-:W-:-:S04]  /*10e0*/  FFMA R10, R8, -R31, RZ ;  /* 0x8000001f080a7223 */ /* 0x000fc800000000ff */
[----:B------:R-:W-:Y:S01]  /*10f0*/  FFMA R12, R9, R10, R8 ;  /* 0x0000000a090c7223 */ /* 0x000fe20000000008 */
[----:B--2---:R-:W-:Y:S06]  /*1100*/  @!P0 BRA `(.L_x_99) ;  /* 0x00000000000c8947 */ /* 0x004fec0003800000 */
[----:B------:R-:W-:Y:S01]  /*1110*/  IMAD.MOV.U32 R12, RZ, RZ, RZ ;  /* 0x000000ffff0c7224 */ /* 0x000fe200078e00ff */
[----:B------:R-:W-:-:S07]  /*1120*/  MOV R14, 0x1140 ;  /* 0x00001140000e7802 */ /* 0x000fce0000000f00 */
[----:B------:R-:W-:Y:S05]  /*1130*/  CALL.REL.NOINC `($__internal_4_$__cuda_sm3x_div_rn_noftz_f32_slowpath) ;  /* 0x0000004c00b87944 */ /* 0x000fea0003c00000 */
.L_x_99:
[----:B------:R-:W-:Y:S02]  /*1140*/  MOV R13, 0xff800000 ;  /* 0xff800000000d7802 */ /* 0x000fe40000000f00 */
[----:B------:R-:W-:Y:S02]  /*1150*/  CS2R R8, SRZ ;  /* 0x0000000000087805 */ /* 0x000fe4000001ff00 */
[----:B------:R-:W-:Y:S01]  /*1160*/  MOV R15, 0xff800000 ;  /* 0xff800000000f7802 */ /* 0x000fe20000000f00 */
[----:B------:R-:W0:Y:S01]  /*1170*/  LDCU UR6, c[0x0][0x3a4] ;  /* 0x00007480ff0677ac */ /* 0x000e220008000800 */
[----:B------:R-:W-:Y:S02]  /*1180*/  MOV R17, 0xff800000 ;  /* 0xff80000000117802 */ /* 0x000fe40000000f00 */
[----:B------:R-:W-:Y:S01]  /*1190*/  MOV R19, 0xff800000 ;  /* 0xff80000000137802 */ /* 0x000fe20000000f00 */
[----:B------:R-:W-:Y:S01]  /*11a0*/  UMOV UR4, URZ ;  /* 0x000000ff00047c82 */ /* 0x000fe20008000000 */
[----:B------:R-:W-:-:S07]  /*11b0*/  MOV R10, RZ ;  /* 0x000000ff000a7202 */ /* 0x000fce0000000f00 */
.L_x_101:
[----:B------:R-:W-:Y:S01]  /*11c0*/  FMNMX R19, R19, R12, !PT ;  /* 0x0000000c13137209 */ /* 0x000fe20007800000 */
[----:B------:R-:W-:Y:S01]  /*11d0*/  IMAD.MOV.U32 R27, RZ, RZ, 0x3bbb989d ;  /* 0x3bbb989dff1b7424 */ /* 0x000fe200078e00ff */
[----:B------:R-:W-:Y:S01]  /*11e0*/  MOV R29, 0x437c0000 ;  /* 0x437c0000001d7802 */ /* 0x000fe20000000f00 */
[----:B------:R-:W-:Y:S02]  /*11f0*/  UIADD3 UR5, UPT, UPT, UR4, 0x1, URZ ;  /* 0x0000000104057890 */ /* 0x000fe4000fffe0ff */
[----:B------:R-:W-:Y:S02]  /*1200*/  FADD R14, -R19, R12 ;  /* 0x0000000c130e7221 */ /* 0x000fe40000000100 */
[----:B0-----:R-:W-:Y:S02]  /*1210*/  UISETP.GE.AND UP0, UPT, UR5, UR6, UPT ;  /* 0x000000060500728c */ /* 0x001fe4000bf06270 */
[----:B------:R-:W-:-:S04]  /*1220*/  FFMA.SAT R16, R14, R27, 0.5 ;  /* 0x3f0000000e107423 */ /* 0x000fc8000000201b */
[----:B------:R-:W-:-:S04]  /*1230*/  FFMA.RM R16, R16, R29, 12582913 ;  /* 0x4b40000110107423 */ /* 0x000fc8000000401d */
[C---:B------:R-:W-:Y:S01]  /*1240*/  FADD R21, R16.reuse, -12583039 ;  /* 0xcb40007f10157421 */ /* 0x040fe20000000000 */
[----:B------:R-:W-:-:S03]  /*1250*/  SHF.L.U32 R23, R16, 0x17, RZ ;  /* 0x0000001710177819 */ /* 0x000fc600000006ff */
[----:B------:R-:W-:-:S04]  /*1260*/  FFMA R21, R14, 1.4426950216293334961, -R21 ;  /* 0x3fb8aa3b0e157823 */ /* 0x000fc80000000815 */
[----:B------:R-:W-:-:S06]  /*1270*/  FFMA R21, R14, 1.925963033500011079e-08, R21 ;  /* 0x32a570600e157823 */ /* 0x000fcc0000000015 */
[----:B------:R-:W0:Y:S02]  /*1280*/  MUFU.EX2 R21, R21 ;  /* 0x0000001500157308 */ /* 0x000e240000000800 */
[----:B0-----:R-:W-:Y:S01]  /*1290*/  FFMA R10, R23, R21, R10 ;  /* 0x00000015170a7223 */ /* 0x001fe2000000000a */
[----:B------:R-:W-:Y:S06]  /*12a0*/  BRA.U UP0, `(.L_x_100) ;  /* 0x0000000100907547 */ /* 0x000fec000b800000 */
[----:B------:R-:W-:Y:S01]  /*12b0*/  FMNMX R17, R17, R12, !PT ;  /* 0x0000000c11117209 */ /* 0x000fe20007800000 */
[----:B------:R-:W-:-:S04]  /*12c0*/  UIADD3 UR5, UPT, UPT, UR4, 0x2, URZ ;  /* 0x0000000204057890 */ /* 0x000fc8000fffe0ff */
[----:B------:R-:W-:Y:S01]  /*12d0*/  FADD R14, -R17, R12 ;  /* 0x0000000c110e7221 */ /* 0x000fe20000000100 */
[----:B------:R-:W-:-:S03]  /*12e0*/  UISETP.GE.AND UP0, UPT, UR5, UR6, UPT ;  /* 0x000000060500728c */ /* 0x000fc6000bf06270 */
        /* <DEDUP_REMOVED lines=22> */
[----:B------:R-:W-:-:S05]  /*1450*/  FMNMX R13, R13, R12, !PT ;  /* 0x0000000c0d0d7209 */ /* 0x000fca0007800000 */
[----:B------:R-:W-:-:S04]  /*1460*/  FADD R14, -R13, R12 ;  /* 0x0000000c0d0e7221 */ /* 0x000fc80000000100 */
[----:B------:R-:W-:-:S04]  /*1470*/  FFMA.SAT R16, R14, R27, 0.5 ;  /* 0x3f0000000e107423 */ /* 0x000fc8000000201b */
[----:B------:R-:W-:-:S04]  /*1480*/  FFMA.RM R16, R16, R29, 12582913 ;  /* 0x4b40000110107423 */ /* 0x000fc8000000401d */
[C---:B------:R-:W-:Y:S01]  /*1490*/  FADD R21, R16.reuse, -12583039 ;  /* 0xcb40007f10157421 */ /* 0x040fe20000000000 */
[----:B------:R-:W-:-:S03]  /*14a0*/  SHF.L.U32 R16, R16, 0x17, RZ ;  /* 0x0000001710107819 */ /* 0x000fc600000006ff */
[----:B------:R-:W-:-:S04]  /*14b0*/  FFMA R21, R14, 1.4426950216293334961, -R21 ;  /* 0x3fb8aa3b0e157823 */ /* 0x000fc80000000815 */
[----:B------:R-:W-:-:S06]  /*14c0*/  FFMA R21, R14, 1.925963033500011079e-08, R21 ;  /* 0x32a570600e157823 */ /* 0x000fcc0000000015 */
[----:B------:R-:W0:Y:S02]  /*14d0*/  MUFU.EX2 R21, R21 ;  /* 0x0000001500157308 */ /* 0x000e240000000800 */
[----:B0-----:R-:W-:-:S07]  /*14e0*/  FFMA R7, R16, R21, R7 ;  /* 0x0000001510077223 */ /* 0x001fce0000000007 */
.L_x_100:
[----:B------:R-:W-:-:S04]  /*14f0*/  UIADD3 UR4, UPT, UPT, UR4, 0x4, URZ ;  /* 0x0000000404047890 */ /* 0x000fc8000fffe0ff */
[----:B------:R-:W-:-:S09]  /*1500*/  UISETP.GE.AND UP0, UPT, UR4, UR6, UPT ;  /* 0x000000060400728c */ /* 0x000fd2000bf06270 */
[----:B------:R-:W-:Y:S05]  /*1510*/  BRA.U !UP0, `(.L_x_101) ;  /* 0xfffffffd08287547 */ /* 0x000fea000b83ffff */
[----:B------:R-:W-:Y:S05]  /*1520*/  BRA `(.L_x_102) ;  /* 0x0000002c002c7947 */ /* 0x000fea0003800000 */
.L_x_98:
[----:B------:R-:W1:Y:S01]  /*1530*/  LDCU.64 UR6, c[0x0][0x388] ;  /* 0x00007100ff0677ac */ /* 0x000e620008000a00 */
[C---:B------:R-:W-:Y:S01]  /*1540*/  LOP3.LUT R8, R6.reuse, 0xffff, RZ, 0xc0, !PT ;  /* 0x0000ffff06087812 */ /* 0x040fe200078ec0ff */
[----:B------:R-:W-:Y:S01]  /*1550*/  HFMA2 R7, -RZ, RZ, 0, 0 ;  /* 0x00000000ff077431 */ /* 0x000fe200000001ff */
[C---:B------:R-:W-:Y:S01]  /*1560*/  LOP3.LUT R21, R6.reuse, 0x7, RZ, 0xc0, !PT ;  /* 0x0000000706157812 */ /* 0x040fe200078ec0ff */
[----:B------:R-:W-:Y:S01]  /*1570*/  HFMA2 R10, -RZ, RZ, 0, 0 ;  /* 0x00000000ff0a7431 */ /* 0x000fe200000001ff */
[----:B------:R-:W-:Y:S01]  /*1580*/  SHF.R.U32.HI R8, RZ, 0x3, R8 ;  /* 0x00000003ff087819 */ /* 0x000fe20000011608 */
[----:B------:R-:W-:Y:S01]  /*1590*/  VIADD R26, R1, 0x10 ;  /* 0x00000010011a7836 */ /* 0x000fe20000000000 */
[----:B------:R-:W-:Y:S01]  /*15a0*/  LOP3.LUT R20, R6, 0xf8, RZ, 0xc0, !PT ;  /* 0x000000f806147812 */ /* 0x000fe200078ec0ff */
[----:B------:R-:W-:Y:S01]  /*15b0*/  IMAD.MOV.U32 R27, RZ, RZ, -0x800000 ;  /* 0xff800000ff1b7424 */ /* 0x000fe200078e00ff */
[----:B------:R-:W-:Y:S01]  /*15c0*/  SHF.L.U32 R8, R8, 0x3, RZ ;  /* 0x0000000308087819 */ /* 0x000fe200000006ff */
[----:B------:R-:W-:Y:S01]  /*15d0*/  UMOV UR4, URZ ;  /* 0x000000ff00047c82 */ /* 0x000fe20008000000 */
[----:B------:R-:W-:-:S02]  /*15e0*/  MOV R30, 0xff800000 ;  /* 0xff800000001e7802 */ /* 0x000fc40000000f00 */
[----:B------:R-:W-:Y:S02]  /*15f0*/  LOP3.LUT R22, R8, 0xf8, RZ, 0xe2, !PT ;  /* 0x000000f808167812 */ /* 0x000fe400078ee2ff */
[----:B0-----:R-:W-:Y:S02]  /*1600*/  CS2R R8, SRZ ;  /* 0x0000000000087805 */ /* 0x001fe4000001ff00 */
[----:B------:R-:W-:Y:S02]  /*1610*/  MOV R29, 0xff800000 ;  /* 0xff800000001d7802 */ /* 0x000fe40000000f00 */
[----:B------:R-:W-:Y:S01]  /*1620*/  MOV R28, 0xff800000 ;  /* 0xff800000001c7802 */ /* 0x000fe20000000f00 */
[----:B-1----:R-:W-:Y:S01]  /*1630*/  UIADD3 UR5, UP0, UPT, UR6, 0x10, URZ ;  /* 0x0000001006057890 */ /* 0x002fe2000ff1e0ff */
[----:B------:R-:W-:-:S03]  /*1640*/  IADD3 R22, PT, PT, -R22, RZ, RZ ;  /* 0x000000ff16167210 */ /* 0x000fc60007ffe1ff */
[----:B------:R-:W-:-:S12]  /*1650*/  UIADD3.X UR6, UPT, UPT, URZ, UR7, URZ, UP0, !UPT ;  /* 0x00000007ff067290 */ /* 0x000fd800087fe4ff */
.L_x_135:
[----:B0-----:R-:W0:Y:S01]  /*1660*/  LDC R13, c[0x0][0x3a8] ;  /* 0x0000ea00ff0d7b82 */ /* 0x001e220000000800 */
[----:B------:R-:W-:Y:S02]  /*1670*/  MOV R12, RZ ;  /* 0x000000ff000c7202 */ /* 0x000fe40000000f00 */
[----:B------:R-:W-:Y:S02]  /*1680*/  MOV R33, RZ ;  /* 0x000000ff00217202 */ /* 0x000fe40000000f00 */
[C---:B0-----:R-:W-:Y:S01]  /*1690*/  ISETP.GE.U32.AND P2, PT, R13.reuse, 0x8, PT ;  /* 0x000000080d00780c */ /* 0x041fe20003f46070 */
[----:B------:R-:W-:-:S12]  /*16a0*/  IMAD R32, R13, UR4, R4 ;  /* 0x000000040d207c24 */ /* 0x000fd8000f8e0204 */
[----:B-1234-:R-:W-:Y:S05]  /*16b0*/  @!P2 BRA `(.L_x_103) ;  /* 0x00000000007ca947 */ /* 0x01efea0003800000 */
[----:B------:R-:W-:Y:S02]  /*16c0*/  HFMA2 R33, -RZ, RZ, 0, 0 ;  /* 0x00000000ff217431 */ /* 0x000fe400000001ff */
[----:B------:R-:W-:Y:S01]  /*16d0*/  IMAD.MOV.U32 R38, RZ, RZ, R26 ;  /* 0x000000ffff267224 */ /* 0x000fe200078e001a */
[----:B------:R-:W-:Y:S02]  /*16e0*/  MOV R37, R32 ;  /* 0x0000002000257202 */ /* 0x000fe40000000f00 */
[----:B------:R-:W-:-:S07]  /*16f0*/  MOV R36, R22 ;  /* 0x0000001600247202 */ /* 0x000fce0000000f00 */
.L_x_104:
[----:B------:R-:W-:Y:S01]  /*1700*/  MOV R34, UR5 ;  /* 0x0000000500227c02 */ /* 0x000fe20008000f00 */
[----:B------:R-:W2:Y:S01]  /*1710*/  LDL.128 R12, [R38+-0x10] ;  /* 0xfffff000260c7983 */ /* 0x000ea20000100c00 */
[----:B------:R-:W-:-:S03]  /*1720*/  MOV R35, UR6 ;  /* 0x0000000600237c02 */ /* 0x000fc60008000f00 */
[----:B------:R0:W3:Y:S01]  /*1730*/  LDL.128 R16, [R38] ;  /* 0x0000000026107983 */ /* 0x0000e20000100c00 */
[----:B------:R-:W-:-:S05]  /*1740*/  IMAD.WIDE R34, R37, 0x4, R34 ;  /* 0x0000000425227825 */ /* 0x000fca00078e0222 */
[----:B------:R-:W2:Y:S04]  /*1750*/  LDG.E.CONSTANT R39, desc[UR8][R34.64+-0x10] ;  /* 0xfffff00822277981 */ /* 0x000ea8000c1e9900 */
[----:B------:R-:W4:Y:S04]  /*1760*/  LDG.E.CONSTANT R40, desc[UR8][R34.64+-0xc] ;  /* 0xfffff40822287981 */ /* 0x000f28000c1e9900 */
[----:B------:R-:W5:Y:S04]  /*1770*/  LDG.E.CONSTANT R41, desc[UR8][R34.64+-0x8] ;  /* 0xfffff80822297981 */ /* 0x000f68000c1e9900 */
[----:B------:R-:W3:Y:S04]  /*1780*/  LDG.E.CONSTANT R42, desc[UR8][R34.64+-0x4] ;  /* 0xfffffc08222a7981 */ /* 0x000ee8000c1e9900 */
[----:B------:R-:W3:Y:S04]  /*1790*/  LDG.E.CONSTANT R43, desc[UR8][R34.64] ;  /* 0x00000008222b7981 */ /* 0x000ee8000c1e9900 */
[----:B------:R-:W3:Y:S04]  /*17a0*/  LDG.E.CONSTANT R44, desc[UR8][R34.64+0x4] ;  /* 0x00000408222c7981 */ /* 0x000ee8000c1e9900 */
[----:B------:R-:W3:Y:S04]  /*17b0*/  LDG.E.CONSTANT R45, desc[UR8][R34.64+0x8] ;  /* 0x00000808222d7981 */ /* 0x000ee8000c1e9900 */
[----:B------:R-:W3:Y:S01]  /*17c0*/  LDG.E.CONSTANT R46, desc[UR8][R34.64+0xc] ;  /* 0x00000c08222e7981 */ /* 0x000ee2000c1e9900 */
[----:B------:R-:W-:-:S04]  /*17d0*/  IADD3 R36, PT, PT, R36, 0x8, RZ ;  /* 0x0000000824247810 */ /* 0x000fc80007ffe0ff */
[----:B------:R-:W-:Y:S01]  /*17e0*/  ISETP.NE.AND P0, PT, R36, RZ, PT ;  /* 0x000000ff2400720c */ /* 0x000fe20003f05270 */
[----:B0-----:R-:W-:Y:S01]  /*17f0*/  VIADD R38, R38, 0x20 ;  /* 0x0000002026267836 */ /* 0x001fe20000000000 */
[----:B------:R-:W-:Y:S01]  /*1800*/  IADD3 R37, PT, PT, R37, 0x8, RZ ;  /* 0x0000000825257810 */ /* 0x000fe20007ffe0ff */
[----:B--2---:R-:W-:-:S04]  /*1810*/  FFMA R12, R12, R39, R33 ;  /* 0x000000270c0c7223 */ /* 0x004fc80000000021 */
[----:B----4-:R-:W-:-:S04]  /*1820*/  FFMA R13, R13, R40, R12 ;  /* 0x000000280d0d7223 */ /* 0x010fc8000000000c */
[----:B-----5:R-:W-:-:S04]  /*1830*/  FFMA R14, R14, R41, R13 ;  /* 0x000000290e0e7223 */ /* 0x020fc8000000000d */
[----:B---3--:R-:W-:-:S04]  /*1840*/  FFMA R15, R15, R42, R14 ;  /* 0x0000002a0f0f7223 */ /* 0x008fc8000000000e */
[----:B------:R-:W-:-:S04]  /*1850*/  FFMA R16, R16, R43, R15 ;  /* 0x0000002b10107223 */ /* 0x000fc8000000000f */
[----:B------:R-:W-:-:S04]  /*1860*/  FFMA R17, R17, R44, R16 ;  /* 0x0000002c11117223 */ /* 0x000fc80000000010 */
[----:B------:R-:W-:-:S04]  /*1870*/  FFMA R18, R18, R45, R17 ;  /* 0x0000002d12127223 */ /* 0x000fc80000000011 */
[----:B------:R-:W-:Y:S01]  /*1880*/  FFMA R33, R19, R46, R18 ;  /* 0x0000002e13217223 */ /* 0x000fe20000000012 */
[----:B------:R-:W-:Y:S06]  /*1890*/  @P0 BRA `(.L_x_104) ;  /* 0xfffffffc00980947 */ /* 0x000fec000383ffff */
[----:B------:R-:W-:-:S07]  /*18a0*/  MOV R12, R20 ;  /* 0x00000014000c7202 */ /* 0x000fce0000000f00 */
.L_x_103:
[----:B------:R-:W-:-:S13]  /*18b0*/  ISETP.NE.AND P0, PT, R21, RZ, PT ;  /* 0x000000ff1500720c */ /* 0x000fda0003f05270 */
[----:B------:R-:W-:Y:S05]  /*18c0*/  @!P0 BRA `(.L_x_105) ;  /* 0x0000000000808947 */ /* 0x000fea0003800000 */
[----:B------:R-:W0:Y:S01]  /*18d0*/  LDC.64 R16, c[0x0][0x388] ;  /* 0x0000e200ff107b82 */ /* 0x000e220000000a00 */
[----:B------:R-:W-:Y:S02]  /*18e0*/  IADD3 R13, PT, PT, R32, R12, RZ ;  /* 0x0000000c200d7210 */ /* 0x000fe40007ffe0ff */
[----:B------:R-:W-:-:S03]  /*18f0*/  LEA R18, R12, R1, 0x2 ;  /* 0x000000010c127211 */ /* 0x000fc600078e10ff */
[----:B0-----:R-:W-:Y:S02]  /*1900*/  IMAD.WIDE R16, R13, 0x4, R16 ;  /* 0x000000040d107825 */ /* 0x001fe400078e0210 */
[----:B------:R-:W2:Y:S04]  /*1910*/  LDL.128 R12, [R18] ;  /* 0x00000000120c7983 */ /* 0x000ea80000100c00 */
[----:B------:R-:W2:Y:S01]  /*1920*/  LDG.E.CONSTANT R19, desc[UR8][R16.64] ;  /* 0x0000000810137981 */ /* 0x000ea2000c1e9900 */
[----:B------:R-:W-:Y:S01]  /*1930*/  ISETP.NE.AND P0, PT, R21, 0x1, PT ;  /* 0x000000011500780c */ /* 0x000fe20003f05270 */
[----:B--2---:R-:W-:-:S12]  /*1940*/  FFMA R33, R12, R19, R33 ;  /* 0x000000130c217223 */ /* 0x004fd80000000021 */
[----:B------:R-:W-:Y:S05]  /*1950*/  @!P0 BRA `(.L_x_105) ;  /* 0x00000000005c8947 */ /* 0x000fea0003800000 */
        /* <DEDUP_REMOVED lines=12> */
[----:B------:R-:W2:Y:S04]  /*1a20*/  LDG.E.CONSTANT R14, desc[UR8][R16.64+0x10] ;  /* 0x00001008100e7981 */ /* 0x000ea8000c1e9900 */
[----:B------:R-:W2:Y:S01]  /*1a30*/  LDL.64 R12, [R18+0x10] ;  /* 0x00001000120c7983 */ /* 0x000ea20000100a00 */
[----:B------:R-:W-:Y:S01]  /*1a40*/  ISETP.NE.AND P0, PT, R21, 0x5, PT ;  /* 0x000000051500780c */ /* 0x000fe20003f05270 */
[----:B--2---:R-:W-:-:S12]  /*1a50*/  FFMA R33, R12, R14, R33 ;  /* 0x0000000e0c217223 */ /* 0x004fd80000000021 */
[----:B------:R-:W-:Y:S05]  /*1a60*/  @!P0 BRA `(.L_x_105) ;  /* 0x0000000000188947 */ /* 0x000fea0003800000 */
[----:B------:R-:W-:Y:S01]  /*1a70*/  ISETP.NE.AND P0, PT, R21, 0x6, PT ;  /* 0x000000061500780c */ /* 0x000fe20003f05270 */
[----:B------:R-:W2:Y:S04]  /*1a80*/  LDG.E.CONSTANT R12, desc[UR8][R16.64+0x14] ;  /* 0x00001408100c7981 */ /* 0x000ea8000c1e9900 */
[----:B------:R-:W3:Y:S08]  /*1a90*/  LDL R18, [R18+0x18] ;  /* 0x0000180012127983 */ /* 0x000ef00000100800 */
[----:B------:R-:W3:Y:S01]  /*1aa0*/  @P0 LDG.E.CONSTANT R14, desc[UR8][R16.64+0x18] ;  /* 0x00001808100e0981 */ /* 0x000ee2000c1e9900 */
[----:B--2---:R-:W-:-:S04]  /*1ab0*/  FFMA R33, R12, R13, R33 ;  /* 0x0000000d0c217223 */ /* 0x004fc80000000021 */
[----:B---3--:R-:W-:-:S07]  /*1ac0*/  @P0 FFMA R33, R14, R18, R33 ;  /* 0x000000120e210223 */ /* 0x008fce0000000021 */
.L_x_105:
        /* <DEDUP_REMOVED lines=9> */
[----:B------:R-:W-:Y:S02]  /*1b60*/  MOV R12, R33 ;  /* 0x00000021000c7202 */ /* 0x000fe40000000f00 */
[----:B------:R-:W-:-:S07]  /*1b70*/  MOV R14, 0x1b90 ;  /* 0x00001b90000e7802 */ /* 0x000fce0000000f00 */
[----:B------:R-:W-:Y:S05]  /*1b80*/  CALL.REL.NOINC `($__internal_4_$__cuda_sm3x_div_rn_noftz_f32_slowpath) ;  /* 0x0000004400247944 */ /* 0x000fea0003c00000 */
.L_x_107:
[----:B------:R-:W-:Y:S05]  /*1b90*/  BSYNC.RECONVERGENT B2 ;  /* 0x0000000000027941 */ /* 0x000fea0003800200 */
.L_x_106:
[----:B------:R-:W-:Y:S01]  /*1ba0*/  FMNMX R27, R12, R27, !PT ;  /* 0x0000001b0c1b7209 */ /* 0x000fe20007800000 */
[----:B------:R-:W-:Y:S02]  /*1bb0*/  HFMA2 R14, -RZ, RZ, 3.7421875, 0 ;  /* 0x437c0000ff0e7431 */ /* 0x000fe400000001ff */
[----:B------:R-:W-:Y:S02]  /*1bc0*/  IMAD.MOV.U32 R13, RZ, RZ, 0x3bbb989d ;  /* 0x3bbb989dff0d7424 */ /* 0x000fe400078e00ff */
[----:B------:R-:W-:-:S04]  /*1bd0*/  FADD R12, -R27, R12 ;  /* 0x0000000c1b0c7221 */ /* 0x000fc80000000100 */
[----:B------:R-:W-:-:S04]  /*1be0*/  FFMA.SAT R13, R12, R13, 0.5 ;  /* 0x3f0000000c0d7423 */ /* 0x000fc8000000200d */
[----:B------:R-:W-:Y:S01]  /*1bf0*/  FFMA.RM R13, R13, R14, 12582913 ;  /* 0x4b4000010d0d7423 */ /* 0x000fe2000000400e */
[----:B------:R-:W-:-:S03]  /*1c00*/  MOV R14, RZ ;  /* 0x000000ff000e7202 */ /* 0x000fc60000000f00 */
[C---:B------:R-:W-:Y:S01]  /*1c10*/  FADD R15, R13.reuse, -12583039 ;  /* 0xcb40007f0d0f7421 */ /* 0x040fe20000000000 */
[----:B------:R-:W-:-:S03]  /*1c20*/  SHF.L.U32 R33, R13, 0x17, RZ ;  /* 0x000000170d217819 */ /* 0x000fc600000006ff */
[----:B------:R-:W-:-:S04]  /*1c30*/  FFMA R15, R12, 1.4426950216293334961, -R15 ;  /* 0x3fb8aa3b0c0f7823 */ /* 0x000fc8000000080f */
[----:B------:R-:W-:-:S04]  /*1c40*/  FFMA R15, R12, 1.925963033500011079e-08, R15 ;  /* 0x32a570600c0f7823 */ /* 0x000fc8000000000f */
[----:B------:R-:W0:Y:S02]  /*1c50*/  MUFU.EX2 R12, R15 ;  /* 0x0000000f000c7308 */ /* 0x000e240000000800 */
[----:B0-----:R-:W-:-:S04]  /*1c60*/  FMUL R33, R33, R12 ;  /* 0x0000000c21217220 */ /* 0x001fc80000400000 */
[----:B------:R-:W-:Y:S01]  /*1c70*/  FADD R10, R33, R10 ;  /* 0x0000000a210a7221 */ /* 0x000fe20000000000 */
[----:B------:R-:W-:Y:S06]  /*1c80*/  @!P2 BRA `(.L_x_108) ;  /* 0x000000000074a947 */ /* 0x000fec0003800000 */
[----:B------:R-:W-:-:S07]  /*1c90*/  MOV R37, RZ ;  /* 0x000000ff00257202 */ /* 0x000fce0000000f00 */
.L_x_109:
[----:B0-----:R-:W0:Y:S01]  /*1ca0*/  LDC.64 R34, c[0x0][0x390] ;  /* 0x0000e400ff227b82 */ /* 0x001e220000000a00 */
[----:B------:R-:W-:Y:S01]  /*1cb0*/  IADD3 R13, PT, PT, R32, R37, RZ ;  /* 0x00000025200d7210 */ /* 0x000fe20007ffe0ff */
[----:B------:R-:W-:-:S05]  /*1cc0*/  IMAD R36, R37, 0x4, R23 ;  /* 0x0000000425247824 */ /* 0x000fca00078e0217 */
[----:B------:R-:W2:Y:S01]  /*1cd0*/  LDL.128 R16, [R36] ;  /* 0x0000000024107983 */ /* 0x000ea20000100c00 */
[----:B0-----:R-:W-:-:S03]  /*1ce0*/  IMAD.WIDE R34, R13, 0x4, R34 ;  /* 0x000000040d227825 */ /* 0x001fc600078e0222 */
[----:B------:R-:W3:Y:S04]  /*1cf0*/  LDL.128 R12, [R36+0x10] ;  /* 0x00001000240c7983 */ /* 0x000ee80000100c00 */
        /* <DEDUP_REMOVED lines=9> */
[----:B------:R-:W-:Y:S01]  /*1d90*/  ISETP.NE.AND P0, PT, R37, R20, PT ;  /* 0x000000142500720c */ /* 0x000fe20003f05270 */
[C---:B--2---:R-:W-:Y:S01]  /*1da0*/  FFMA R16, R33.reuse, R38, R16 ;  /* 0x0000002621107223 */ /* 0x044fe20000000010 */
[C---:B----4-:R-:W-:Y:S01]  /*1db0*/  FFMA R17, R33.reuse, R40, R17 ;  /* 0x0000002821117223 */ /* 0x050fe20000000011 */
[C---:B-----5:R-:W-:Y:S01]  /*1dc0*/  FFMA R18, R33.reuse, R39, R18 ;  /* 0x0000002721127223 */ /* 0x060fe20000000012 */
[C---:B---3--:R-:W-:Y:S01]  /*1dd0*/  FFMA R19, R33.reuse, R42, R19 ;  /* 0x0000002a21137223 */ /* 0x048fe20000000013 */
[C---:B------:R-:W-:Y:S01]  /*1de0*/  FFMA R12, R33.reuse, R41, R12 ;  /* 0x00000029210c7223 */ /* 0x040fe2000000000c */
[C---:B------:R-:W-:Y:S01]  /*1df0*/  FFMA R13, R33.reuse, R44, R13 ;  /* 0x0000002c210d7223 */ /* 0x040fe2000000000d */
[C---:B------:R-:W-:Y:S01]  /*1e00*/  FFMA R14, R33.reuse, R43, R14 ;  /* 0x0000002b210e7223 */ /* 0x040fe2000000000e */
[----:B------:R-:W-:Y:S01]  /*1e10*/  FFMA R15, R33, R46, R15 ;  /* 0x0000002e210f7223 */ /* 0x000fe2000000000f */
[----:B------:R0:W-:Y:S04]  /*1e20*/  STL.128 [R36], R16 ;  /* 0x0000001024007387 */ /* 0x0001e80000100c00 */
[----:B------:R0:W-:Y:S01]  /*1e30*/  STL.128 [R36+0x10], R12 ;  /* 0x0000100c24007387 */ /* 0x0001e20000100c00 */
[----:B------:R-:W-:Y:S05]  /*1e40*/  @P0 BRA `(.L_x_109) ;  /* 0xfffffffc00940947 */ /* 0x000fea000383ffff */
[----:B0-----:R-:W-:-:S07]  /*1e50*/  MOV R14, R20 ;  /* 0x00000014000e7202 */ /* 0x001fce0000000f00 */
.L_x_108:
[----:B------:R-:W-:-:S13]  /*1e60*/  ISETP.NE.AND P0, PT, R21, RZ, PT ;  /* 0x000000ff1500720c */ /* 0x000fda0003f05270 */
[----:B------:R-:W-:Y:S05]  /*1e70*/  @!P0 BRA `(.L_x_110) ;  /* 0x0000000000ac8947 */ /* 0x000fea0003800000 */
[----:B------:R-:W0:Y:S01]  /*1e80*/  LDC.64 R12, c[0x0][0x390] ;  /* 0x0000e400ff0c7b82 */ /* 0x000e220000000a00 */
[----:B------:R-:W-:Y:S02]  /*1e90*/  IADD3 R15, PT, PT, R32, R14, RZ ;  /* 0x0000000e200f7210 */ /* 0x000fe40007ffe0ff */
[----:B------:R-:W-:-:S05]  /*1ea0*/  LEA R16, R14, R23, 0x2 ;  /* 0x000000170e107211 */ /* 0x000fca00078e10ff */
[----:B------:R-:W2:Y:S01]  /*1eb0*/  LDL R18, [R16] ;  /* 0x0000000010127983 */ /* 0x000ea20000100800 */
[----:B0-----:R-:W-:-:S05]  /*1ec0*/  IMAD.WIDE R12, R15, 0x4, R12 ;  /* 0x000000040f0c7825 */ /* 0x001fca00078e020c */
[----:B------:R-:W2:Y:S01]  /*1ed0*/  LDG.E.CONSTANT R14, desc[UR8][R12.64] ;  /* 0x000000080c0e7981 */ /* 0x000ea2000c1e9900 */
[----:B------:R-:W-:Y:S01]  /*1ee0*/  ISETP.NE.AND P1, PT, R21, 0x1, PT ;  /* 0x000000011500780c */ /* 0x000fe20003f25270 */
[----:B--2---:R-:W-:-:S05]  /*1ef0*/  FFMA R15, R33, R14, R18 ;  /* 0x0000000e210f7223 */ /* 0x004fca0000000012 */
[----:B------:R0:W-:Y:S07]  /*1f00*/  STL [R16], R15 ;  /* 0x0000000f10007387 */ /* 0x0001ee0000100800 */
[----:B------:R-:W-:Y:S05]  /*1f10*/  @!P1 BRA `(.L_x_110) ;  /* 0x0000000000849947 */ /* 0x000fea0003800000 */
[----:B------:R-:W0:Y:S04]  /*1f20*/  LDG.E.CONSTANT R14, desc[UR8][R12.64+0x4] ;  /* 0x000004080c0e7981 */ /* 0x000e28000c1e9900 */
[----:B------:R-:W0:Y:S01]  /*1f30*/  LDL R18, [R16+0x4] ;  /* 0x0000040010127983 */ /* 0x000e220000100800 */
[----:B------:R-:W-:Y:S01]  /*1f40*/  ISETP.NE.AND P1, PT, R21, 0x2, PT ;  /* 0x000000021500780c */ /* 0x000fe20003f25270 */
[----:B0-----:R-:W-:-:S05]  /*1f50*/  FFMA R15, R33, R14, R18 ;  /* 0x0000000e210f7223 */ /* 0x001fca0000000012 */
[----:B------:R1:W-:Y:S07]  /*1f60*/  STL [R16+0x4], R15 ;  /* 0x0000040f10007387 */ /* 0x0003ee0000100800 */
[----:B------:R-:W-:Y:S05]  /*1f70*/  @!P1 BRA `(.L_x_110) ;  /* 0x00000000006c9947 */ /* 0x000fea0003800000 */
[----:B------:R-:W1:Y:S04]  /*1f80*/  LDG.E.CONSTANT R14, desc[UR8][R12.64+0x8] ;  /* 0x000008080c0e7981 */ /* 0x000e68000c1e9900 */
[----:B------:R-:W1:Y:S01]  /*1f90*/  LDL R18, [R16+0x8] ;  /* 0x0000080010127983 */ /* 0x000e620000100800 */
[----:B------:R-:W-:Y:S01]  /*1fa0*/  ISETP.NE.AND P1, PT, R21, 0x3, PT ;  /* 0x000000031500780c */ /* 0x000fe20003f25270 */
[----:B-1----:R-:W-:-:S05]  /*1fb0*/  FFMA R15, R33, R14, R18 ;  /* 0x0000000e210f7223 */ /* 0x002fca0000000012 */
[----:B------:R2:W-:Y:S07]  /*1fc0*/  STL [R16+0x8], R15 ;  /* 0x0000080f10007387 */ /* 0x0005ee0000100800 */
[----:B------:R-:W-:Y:S05]  /*1fd0*/  @!P1 BRA `(.L_x_110) ;  /* 0x0000000000549947 */ /* 0x000fea0003800000 */
[----:B------:R-:W2:Y:S04]  /*1fe0*/  LDG.E.CONSTANT R14, desc[UR8][R12.64+0xc] ;  /* 0x00000c080c0e7981 */ /* 0x000ea8000c1e9900 */
[----:B------:R-:W2:Y:S01]  /*1ff0*/  LDL R18, [R16+0xc] ;  /* 0x00000c0010127983 */ /* 0x000ea20000100800 */
[----:B------:R-:W-:Y:S01]  /*2000*/  ISETP.NE.AND P1, PT, R21, 0x4, PT ;  /* 0x000000041500780c */ /* 0x000fe20003f25270 */
[----:B--2---:R-:W-:-:S05]  /*2010*/  FFMA R15, R33, R14, R18 ;  /* 0x0000000e210f7223 */ /* 0x004fca0000000012 */
[----:B------:R3:W-:Y:S07]  /*2020*/  STL [R16+0xc], R15 ;  /* 0x00000c0f10007387 */ /* 0x0007ee0000100800 */
[----:B------:R-:W-:Y:S05]  /*2030*/  @!P1 BRA `(.L_x_110) ;  /* 0x00000000003c9947 */ /* 0x000fea0003800000 */
[----:B------:R-:W3:Y:S04]  /*2040*/  LDG.E.CONSTANT R14, desc[UR8][R12.64+0x10] ;  /* 0x000010080c0e7981 */ /* 0x000ee8000c1e9900 */
[----:B------:R-:W3:Y:S01]  /*2050*/  LDL R18, [R16+0x10] ;  /* 0x0000100010127983 */ /* 0x000ee20000100800 */
[----:B------:R-:W-:Y:S01]  /*2060*/  ISETP.NE.AND P1, PT, R21, 0x5, PT ;  /* 0x000000051500780c */ /* 0x000fe20003f25270 */
[----:B---3--:R-:W-:-:S05]  /*2070*/  FFMA R15, R33, R14, R18 ;  /* 0x0000000e210f7223 */ /* 0x008fca0000000012 */
[----:B------:R4:W-:Y:S07]  /*2080*/  STL [R16+0x10], R15 ;  /* 0x0000100f10007387 */ /* 0x0009ee0000100800 */
[----:B------:R-:W-:Y:S05]  /*2090*/  @!P1 BRA `(.L_x_110) ;  /* 0x0000000000249947 */ /* 0x000fea0003800000 */
[----:B------:R-:W-:Y:S01]  /*20a0*/  ISETP.NE.AND P1, PT, R21, 0x6, PT ;  /* 0x000000061500780c */ /* 0x000fe20003f25270 */
[----:B------:R-:W4:Y:S04]  /*20b0*/  LDG.E.CONSTANT R14, desc[UR8][R12.64+0x14] ;  /* 0x000014080c0e7981 */ /* 0x000f28000c1e9900 */
[----:B------:R-:W4:Y:S08]  /*20c0*/  LDL R34, [R16+0x14] ;  /* 0x0000140010227983 */ /* 0x000f300000100800 */
[----:B------:R-:W2:Y:S04]  /*20d0*/  @P1 LDG.E.CONSTANT R18, desc[UR8][R12.64+0x18] ;  /* 0x000018080c121981 */ /* 0x000ea8000c1e9900 */
[----:B------:R-:W2:Y:S01]  /*20e0*/  @P1 LDL R17, [R16+0x18] ;  /* 0x0000180010111983 */ /* 0x000ea20000100800 */
[----:B----4-:R-:W-:-:S05]  /*20f0*/  FFMA R15, R33, R14, R34 ;  /* 0x0000000e210f7223 */ /* 0x010fca0000000022 */
[----:B------:R0:W-:Y:S01]  /*2100*/  STL [R16+0x14], R15 ;  /* 0x0000140f10007387 */ /* 0x0001e20000100800 */
[----:B--2---:R-:W-:-:S05]  /*2110*/  @P1 FFMA R33, R33, R18, R17 ;  /* 0x0000001221211223 */ /* 0x004fca0000000011 */
[----:B------:R0:W-:Y:S02]  /*2120*/  @P1 STL [R16+0x18], R33 ;  /* 0x0000182110001387 */ /* 0x0001e40000100800 */
.L_x_110:
[----:B------:R-:W5:Y:S01]  /*2130*/  LDCU UR10, c[0x0][0x3a4] ;  /* 0x00007480ff0a77ac */ /* 0x000f620008000800 */
[----:B------:R-:W-:-:S04]  /*2140*/  UIADD3 UR7, UPT, UPT, UR4, 0x1, URZ ;  /* 0x0000000104077890 */ /* 0x000fc8000fffe0ff */
[----:B-----5:R-:W-:-:S09]  /*2150*/  UISETP.GE.AND UP0, UPT, UR7, UR10, UPT ;  /* 0x0000000a0700728c */ /* 0x020fd2000bf06270 */
[----:B------:R-:W-:Y:S05]  /*2160*/  BRA.U UP0, `(.L_x_111) ;  /* 0x00000021000c7547 */ /* 0x000fea000b800000 */
[----:B------:R-:W5:Y:S01]  /*2170*/  LDCU UR7, c[0x0][0x3a8] ;  /* 0x00007500ff0777ac */ /* 0x000f620008000800 */
[----:B------:R-:W-:Y:S02]  /*2180*/  HFMA2 R12, -RZ, RZ, 0, 0 ;  /* 0x00000000ff0c7431 */ /* 0x000fe400000001ff */
[----:B0-----:R-:W-:Y:S01]  /*2190*/  IMAD.MOV.U32 R33, RZ, RZ, RZ ;  /* 0x000000ffff217224 */ /* 0x001fe200078e00ff */
[----:B-----5:R-:W-:Y:S02]  /*21a0*/  UISETP.GE.U32.AND UP0, UPT, UR7, 0x8, UPT ;  /* 0x000000080700788c */ /* 0x020fe4000bf06070 */
[----:B------:R-:W-:-:S07]  /*21b0*/  IADD3 R32, PT, PT, R32, UR7, RZ ;  /* 0x0000000720207c10 */ /* 0x000fce000fffe0ff */
[----:B------:R-:W-:Y:S05]  /*21c0*/  BRA.U !UP0, `(.L_x_112) ;  /* 0x0000000108707547 */ /* 0x000fea000b800000 */
[----:B------:R-:W-:Y:S02]  /*21d0*/  MOV R37, RZ ;  /* 0x000000ff00257202 */ /* 0x000fe40000000f00 */
[----:B------:R-:W-:-:S07]  /*21e0*/  MOV R33, RZ ;  /* 0x000000ff00217202 */ /* 0x000fce0000000f00 */
.L_x_113:
[----:B------:R-:W0:Y:S01]  /*21f0*/  LDC.64 R34, c[0x0][0x388] ;  /* 0x0000e200ff227b82 */ /* 0x000e220000000a00 */
[----:B------:R-:W-:Y:S02]  /*2200*/  IADD3 R13, PT, PT, R32, R37, RZ ;  /* 0x00000025200d7210 */ /* 0x000fe40007ffe0ff */
[----:B------:R-:W-:-:S05]  /*2210*/  LEA R36, R37, R1, 0x2 ;  /* 0x0000000125247211 */ /* 0x000fca00078e10ff */
[----:B-1234-:R-:W2:Y:S01]  /*2220*/  LDL.128 R16, [R36+0x10] ;  /* 0x0000100024107983 */ /* 0x01eea20000100c00 */
[----:B0-----:R-:W-:-:S03]  /*2230*/  IMAD.WIDE R34, R13, 0x4, R34 ;  /* 0x000000040d227825 */ /* 0x001fc600078e0222 */
[----:B------:R-:W3:Y:S04]  /*2240*/  LDL.128 R12, [R36] ;  /* 0x00000000240c7983 */ /* 0x000ee80000100c00 */
[----:B------:R-:W3:Y:S04]  /*2250*/  LDG.E.CONSTANT R38, desc[UR8][R34.64] ;  /* 0x0000000822267981 */ /* 0x000ee8000c1e9900 */
[----:B------:R-:W4:Y:S04]  /*2260*/  LDG.E.CONSTANT R39, desc[UR8][R34.64+0x4] ;  /* 0x0000040822277981 */ /* 0x000f28000c1e9900 */
[----:B------:R-:W5:Y:S04]  /*2270*/  LDG.E.CONSTANT R40, desc[UR8][R34.64+0x8] ;  /* 0x0000080822287981 */ /* 0x000f68000c1e9900 */
[----:B------:R-:W2:Y:S04]  /*2280*/  LDG.E.CONSTANT R41, desc[UR8][R34.64+0xc] ;  /* 0x00000c0822297981 */ /* 0x000ea8000c1e9900 */
[----:B------:R-:W2:Y:S04]  /*2290*/  LDG.E.CONSTANT R42, desc[UR8][R34.64+0x10] ;  /* 0x00001008222a7981 */ /* 0x000ea8000c1e9900 */
[----:B------:R-:W2:Y:S04]  /*22a0*/  LDG.E.CONSTANT R43, desc[UR8][R34.64+0x14] ;  /* 0x00001408222b7981 */ /* 0x000ea8000c1e9900 */
[----:B------:R-:W2:Y:S04]  /*22b0*/  LDG.E.CONSTANT R44, desc[UR8][R34.64+0x18] ;  /* 0x00001808222c7981 */ /* 0x000ea8000c1e9900 */
[----:B------:R-:W2:Y:S01]  /*22c0*/  LDG.E.CONSTANT R45, desc[UR8][R34.64+0x1c] ;  /* 0x00001c08222d7981 */ /* 0x000ea2000c1e9900 */
[----:B------:R-:W-:-:S05]  /*22d0*/  VIADD R37, R37, 0x8 ;  /* 0x0000000825257836 */ /* 0x000fca0000000000 */
[----:B------:R-:W-:Y:S01]  /*22e0*/  ISETP.NE.AND P1, PT, R37, R20, PT ;  /* 0x000000142500720c */ /* 0x000fe20003f25270 */
[----:B---3--:R-:W-:-:S04]  /*22f0*/  FFMA R12, R12, R38, R33 ;  /* 0x000000260c0c7223 */ /* 0x008fc80000000021 */
[----:B----4-:R-:W-:-:S04]  /*2300*/  FFMA R13, R13, R39, R12 ;  /* 0x000000270d0d7223 */ /* 0x010fc8000000000c */
[----:B-----5:R-:W-:-:S04]  /*2310*/  FFMA R14, R14, R40, R13 ;  /* 0x000000280e0e7223 */ /* 0x020fc8000000000d */
[----:B--2---:R-:W-:-:S04]  /*2320*/  FFMA R15, R15, R41, R14 ;  /* 0x000000290f0f7223 */ /* 0x004fc8000000000e */
[----:B------:R-:W-:-:S04]  /*2330*/  FFMA R16, R16, R42, R15 ;  /* 0x0000002a10107223 */ /* 0x000fc8000000000f */
[----:B------:R-:W-:-:S04]  /*2340*/  FFMA R17, R17, R43, R16 ;  /* 0x0000002b11117223 */ /* 0x000fc80000000010 */
[----:B------:R-:W-:-:S04]  /*2350*/  FFMA R18, R18, R44, R17 ;  /* 0x0000002c12127223 */ /* 0x000fc80000000011 */
[----:B------:R-:W-:Y:S01]  /*2360*/  FFMA R33, R19, R45, R18 ;  /* 0x0000002d13217223 */ /* 0x000fe20000000012 */
[----:B------:R-:W-:Y:S06]  /*2370*/  @P1 BRA `(.L_x_113) ;  /* 0xfffffffc009c1947 */ /* 0x000fec000383ffff */
[----:B------:R-:W-:-:S07]  /*2380*/  MOV R12, R20 ;  /* 0x00000014000c7202 */ /* 0x000fce0000000f00 */
.L_x_112:
[----:B------:R-:W-:Y:S05]  /*2390*/  @!P0 BRA `(.L_x_114) ;  /* 0x0000000000808947 */ /* 0x000fea0003800000 */
[----:B-1234-:R-:W0:Y:S01]  /*23a0*/  LDC.64 R16, c[0x0][0x388] ;  /* 0x0000e200ff107b82 */ /* 0x01ee220000000a00 */
        /* <DEDUP_REMOVED lines=31> */
.L_x_114:
[----:B------:R-:W0:Y:S01]  /*25a0*/  MUFU.RCP R12, R31 ;  /* 0x0000001f000c7308 */ /* 0x000e220000001000 */
[----:B------:R-:W-:Y:S07]  /*25b0*/  BSSY.RECONVERGENT B2, `(.L_x_115) ;  /* 0x000000b000027945 */ /* 0x000fee0003800200 */
[----:B------:R-:W5:Y:S01]  /*25c0*/  FCHK P0, R33, R31 ;  /* 0x0000001f21007302 */ /* 0x000f620000000000 */
[----:B0-----:R-:W-:-:S04]  /*25d0*/  FFMA R13, R12, -R31, 1 ;  /* 0x3f8000000c0d7423 */ /* 0x001fc8000000081f */
[----:B------:R-:W-:-:S04]  /*25e0*/  FFMA R12, R12, R13, R12 ;  /* 0x0000000d0c0c7223 */ /* 0x000fc8000000000c */
[----:B------:R-:W-:-:S04]  /*25f0*/  FFMA R14, R12, R33, RZ ;  /* 0x000000210c0e7223 */ /* 0x000fc800000000ff */
[----:B------:R-:W-:-:S04]  /*2600*/  FFMA R13, R14, -R31, R33 ;  /* 0x8000001f0e0d7223 */ /* 0x000fc80000000021 */
[----:B------:R-:W-:Y:S01]  /*2610*/  FFMA R12, R12, R13, R14 ;  /* 0x0000000d0c0c7223 */ /* 0x000fe2000000000e */
[----:B-----5:R-:W-:Y:S06]  /*2620*/  @!P0 BRA `(.L_x_116) ;  /* 0x00000000000c8947 */ /* 0x020fec0003800000 */
[----:B------:R-:W-:Y:S02]  /*2630*/  MOV R12, R33 ;  /* 0x00000021000c7202 */ /* 0x000fe40000000f00 */
[----:B------:R-:W-:-:S07]  /*2640*/  MOV R14, 0x2660 ;  /* 0x00002660000e7802 */ /* 0x000fce0000000f00 */
[----:B-1234-:R-:W-:Y:S05]  /*2650*/  CALL.REL.NOINC `($__internal_4_$__cuda_sm3x_div_rn_noftz_f32_slowpath) ;  /* 0x0000003800707944 */ /* 0x01efea0003c00000 */
.L_x_116:
[----:B------:R-:W-:Y:S05]  /*2660*/  BSYNC.RECONVERGENT B2 ;  /* 0x0000000000027941 */ /* 0x000fea0003800200 */
.L_x_115:
[----:B------:R-:W-:Y:S01]  /*2670*/  HFMA2 R13, -RZ, RZ, 0.96630859375, -0.0022525787353515625 ;  /* 0x3bbb989dff0d7431 */ /* 0x000fe200000001ff */
[----:B------:R-:W-:Y:S01]  /*2680*/  FMNMX R28, R28, R12, !PT ;  /* 0x0000000c1c1c7209 */ /* 0x000fe20007800000 */
[----:B------:R-:W-:-:S04]  /*2690*/  IMAD.MOV.U32 R14, RZ, RZ, 0x437c0000 ;  /* 0x437c0000ff0e7424 */ /* 0x000fc800078e00ff */
[----:B------:R-:W-:-:S04]  /*26a0*/  FADD R12, -R28, R12 ;  /* 0x0000000c1c0c7221 */ /* 0x000fc80000000100 */
[----:B------:R-:W-:-:S04]  /*26b0*/  FFMA.SAT R13, R12, R13, 0.5 ;  /* 0x3f0000000c0d7423 */ /* 0x000fc8000000200d */
[----:B------:R-:W-:Y:S01]  /*26c0*/  FFMA.RM R13, R13, R14, 12582913 ;  /* 0x4b4000010d0d7423 */ /* 0x000fe2000000400e */
[----:B------:R-:W-:-:S03]  /*26d0*/  MOV R14, RZ ;  /* 0x000000ff000e7202 */ /* 0x000fc60000000f00 */
[C---:B-1234-:R-:W-:Y:S01]  /*26e0*/  FADD R15, R13.reuse, -12583039 ;  /* 0xcb40007f0d0f7421 */ /* 0x05efe20000000000 */
[----:B------:R-:W-:-:S03]  /*26f0*/  SHF.L.U32 R33, R13, 0x17, RZ ;  /* 0x000000170d217819 */ /* 0x000fc600000006ff */
[----:B------:R-:W-:-:S04]  /*2700*/  FFMA R15, R12, 1.4426950216293334961, -R15 ;  /* 0x3fb8aa3b0c0f7823 */ /* 0x000fc8000000080f */
[----:B------:R-:W-:-:S04]  /*2710*/  FFMA R15, R12, 1.925963033500011079e-08, R15 ;  /* 0x32a570600c0f7823 */ /* 0x000fc8000000000f */
[----:B------:R-:W0:Y:S02]  /*2720*/  MUFU.EX2 R12, R15 ;  /* 0x0000000f000c7308 */ /* 0x000e240000000800 */
[----:B0-----:R-:W-:-:S04]  /*2730*/  FMUL R33, R33, R12 ;  /* 0x0000000c21217220 */ /* 0x001fc80000400000 */
[----:B------:R-:W-:Y:S01]  /*2740*/  FADD R9, R9, R33 ;  /* 0x0000002109097221 */ /* 0x000fe20000000000 */
[----:B------:R-:W-:Y:S06]  /*2750*/  BRA.U !UP0, `(.L_x_117) ;  /* 0x0000000108747547 */ /* 0x000fec000b800000 */
[----:B------:R-:W-:-:S07]  /*2760*/  MOV R37, RZ ;  /* 0x000000ff00257202 */ /* 0x000fce0000000f00 */
.L_x_118:
[----:B0-----:R-:W0:Y:S01]  /*2770*/  LDC.64 R34, c[0x0][0x390] ;  /* 0x0000e400ff227b82 */ /* 0x001e220000000a00 */
[----:B------:R-:W-:Y:S02]  /*2780*/  IADD3 R13, PT, PT, R32, R37, RZ ;  /* 0x00000025200d7210 */ /* 0x000fe40007ffe0ff */
[----:B------:R-:W-:-:S05]  /*2790*/  LEA R36, R37, R23, 0x2 ;  /* 0x0000001725247211 */ /* 0x000fca00078e10ff */
[----:B------:R-:W2:Y:S01]  /*27a0*/  LDL.128 R16, [R36+0x200] ;  /* 0x0002000024107983 */ /* 0x000ea20000100c00 */
        /* <DEDUP_REMOVED lines=10> */
[----:B------:R-:W-:-:S05]  /*2850*/  VIADD R37, R37, 0x8 ;  /* 0x0000000825257836 */ /* 0x000fca0000000000 */
        /* <DEDUP_REMOVED lines=9> */
[----:B------:R0:W-:Y:S04]  /*28f0*/  STL.128 [R36+0x200], R16 ;  /* 0x0002001024007387 */ /* 0x0001e80000100c00 */
[----:B------:R0:W-:Y:S01]  /*2900*/  STL.128 [R36+0x210], R12 ;  /* 0x0002100c24007387 */ /* 0x0001e20000100c00 */
[----:B------:R-:W-:Y:S05]  /*2910*/  @P0 BRA `(.L_x_118) ;  /* 0xfffffffc00940947 */ /* 0x000fea000383ffff */
[----:B0-----:R-:W-:-:S07]  /*2920*/  MOV R14, R20 ;  /* 0x00000014000e7202 */ /* 0x001fce0000000f00 */
.L_x_117:
[----:B------:R-:W-:-:S13]  /*2930*/  ISETP.NE.AND P0, PT, R21, RZ, PT ;  /* 0x000000ff1500720c */ /* 0x000fda0003f05270 */
[----:B------:R-:W-:Y:S05]  /*2940*/  @!P0 BRA `(.L_x_119) ;  /* 0x0000000000ac8947 */ /* 0x000fea0003800000 */
[----:B------:R-:W0:Y:S01]  /*2950*/  LDC.64 R12, c[0x0][0x390] ;  /* 0x0000e400ff0c7b82 */ /* 0x000e220000000a00 */
[----:B------:R-:W-:Y:S02]  /*2960*/  IADD3 R15, PT, PT, R32, R14, RZ ;  /* 0x0000000e200f7210 */ /* 0x000fe40007ffe0ff */
[----:B------:R-:W-:-:S05]  /*2970*/  LEA R16, R14, R23, 0x2 ;  /* 0x000000170e107211 */ /* 0x000fca00078e10ff */
[----:B------:R-:W2:Y:S01]  /*2980*/  LDL R18, [R16+0x200] ;  /* 0x0002000010127983 */ /* 0x000ea20000100800 */
[----:B0-----:R-:W-:-:S05]  /*2990*/  IMAD.WIDE R12, R15, 0x4, R12 ;  /* 0x000000040f0c7825 */ /* 0x001fca00078e020c */
[----:B------:R-:W2:Y:S01]  /*29a0*/  LDG.E.CONSTANT R14, desc[UR8][R12.64] ;  /* 0x000000080c0e7981 */ /* 0x000ea2000c1e9900 */
[----:B------:R-:W-:Y:S01]  /*29b0*/  ISETP.NE.AND P1, PT, R21, 0x1, PT ;  /* 0x000000011500780c */ /* 0x000fe20003f25270 */
[----:B--2---:R-:W-:-:S05]  /*29c0*/  FFMA R15, R33, R14, R18 ;  /* 0x0000000e210f7223 */ /* 0x004fca0000000012 */
[----:B------:R0:W-:Y:S07]  /*29d0*/  STL [R16+0x200], R15 ;  /* 0x0002000f10007387 */ /* 0x0001ee0000100800 */
        /* <DEDUP_REMOVED lines=34> */
.L_x_119:
[----:B------:R-:W5:Y:S01]  /*2c00*/  LDCU UR10, c[0x0][0x3a4] ;  /* 0x00007480ff0a77ac */ /* 0x000f620008000800 */
[----:B------:R-:W-:-:S04]  /*2c10*/  UIADD3 UR7, UPT, UPT, UR4, 0x2, URZ ;  /* 0x0000000204077890 */ /* 0x000fc8000fffe0ff */
[----:B-----5:R-:W-:-:S09]  /*2c20*/  UISETP.GE.AND UP0, UPT, UR7, UR10, UPT ;  /* 0x0000000a0700728c */ /* 0x020fd2000bf06270 */
[----:B------:R-:W-:Y:S05]  /*2c30*/  BRA.U UP0, `(.L_x_111) ;  /* 0x0000001500587547 */ /* 0x000fea000b800000 */
[----:B------:R-:W5:Y:S01]  /*2c40*/  LDCU UR7, c[0x0][0x3a8] ;  /* 0x00007500ff0777ac */ /* 0x000f620008000800 */
[----:B------:R-:W-:Y:S01]  /*2c50*/  HFMA2 R12, -RZ, RZ, 0, 0 ;  /* 0x00000000ff0c7431 */ /* 0x000fe200000001ff */
[----:B0-----:R-:W-:Y:S01]  /*2c60*/  MOV R33, RZ ;  /* 0x000000ff00217202 */ /* 0x001fe20000000f00 */
[----:B-----5:R-:W-:Y:S02]  /*2c70*/  UISETP.GE.U32.AND UP0, UPT, UR7, 0x8, UPT ;  /* 0x000000080700788c */ /* 0x020fe4000bf06070 */
[----:B------:R-:W-:-:S07]  /*2c80*/  VIADD R32, R32, UR7 ;  /* 0x0000000720207c36 */ /* 0x000fce0008000000 */
[----:B------:R-:W-:Y:S05]  /*2c90*/  BRA.U !UP0, `(.L_x_120) ;  /* 0x0000000108707547 */ /* 0x000fea000b800000 */
[----:B------:R-:W-:Y:S02]  /*2ca0*/  MOV R37, RZ ;  /* 0x000000ff00257202 */ /* 0x000fe40000000f00 */
[----:B------:R-:W-:-:S07]  /*2cb0*/  MOV R33, RZ ;  /* 0x000000ff00217202 */ /* 0x000fce0000000f00 */
.L_x_121:
        /* <DEDUP_REMOVED lines=14> */
[----:B------:R-:W-:-:S04]  /*2da0*/  IADD3 R37, PT, PT, R37, 0x8, RZ ;  /* 0x0000000825257810 */ /* 0x000fc80007ffe0ff */
        /* <DEDUP_REMOVED lines=10> */
[----:B------:R-:W-:-:S07]  /*2e50*/  IMAD.MOV.U32 R12, RZ, RZ, R20 ;  /* 0x000000ffff0c7224 */ /* 0x000fce00078e0014 */
.L_x_120:
        /* <DEDUP_REMOVED lines=33> */
.L_x_122:
        /* <DEDUP_REMOVED lines=12> */
.L_x_124:
[----:B------:R-:W-:Y:S05]  /*3130*/  BSYNC.RECONVERGENT B2 ;  /* 0x0000000000027941 */ /* 0x000fea0003800200 */
.L_x_123:
[----:B------:R-:W-:Y:S01]  /*3140*/  HFMA2 R13, -RZ, RZ, 0.96630859375, -0.0022525787353515625 ;  /* 0x3bbb989dff0d7431 */ /* 0x000fe200000001ff */
[----:B------:R-:W-:Y:S02]  /*3150*/  FMNMX R29, R29, R12, !PT ;  /* 0x0000000c1d1d7209 */ /* 0x000fe40007800000 */
[----:B------:R-:W-:-:S03]  /*3160*/  MOV R14, 0x437c0000 ;  /* 0x437c0000000e7802 */ /* 0x000fc60000000f00 */
[----:B------:R-:W-:-:S04]  /*3170*/  FADD R12, -R29, R12 ;  /* 0x0000000c1d0c7221 */ /* 0x000fc80000000100 */
[----:B------:R-:W-:-:S04]  /*3180*/  FFMA.SAT R13, R12, R13, 0.5 ;  /* 0x3f0000000c0d7423 */ /* 0x000fc8000000200d */
[----:B------:R-:W-:Y:S01]  /*3190*/  FFMA.RM R13, R13, R14, 12582913 ;  /* 0x4b4000010d0d7423 */ /* 0x000fe2000000400e */
[----:B------:R-:W-:-:S03]  /*31a0*/  HFMA2 R14, -RZ, RZ, 0, 0 ;  /* 0x00000000ff0e7431 */ /* 0x000fc600000001ff */
[C---:B-1234-:R-:W-:Y:S01]  /*31b0*/  FADD R15, R13.reuse, -12583039 ;  /* 0xcb40007f0d0f7421 */ /* 0x05efe20000000000 */
[----:B------:R-:W-:-:S03]  /*31c0*/  IMAD.SHL.U32 R33, R13, 0x800000, RZ ;  /* 0x008000000d217824 */ /* 0x000fc600078e00ff */
[----:B------:R-:W-:-:S04]  /*31d0*/  FFMA R15, R12, 1.4426950216293334961, -R15 ;  /* 0x3fb8aa3b0c0f7823 */ /* 0x000fc8000000080f */
[----:B------:R-:W-:-:S04]  /*31e0*/  FFMA R15, R12, 1.925963033500011079e-08, R15 ;  /* 0x32a570600c0f7823 */ /* 0x000fc8000000000f */
[----:B------:R-:W0:Y:S02]  /*31f0*/  MUFU.EX2 R12, R15 ;  /* 0x0000000f000c7308 */ /* 0x000e240000000800 */
[----:B0-----:R-:W-:-:S04]  /*3200*/  FMUL R33, R33, R12 ;  /* 0x0000000c21217220 */ /* 0x001fc80000400000 */
[----:B------:R-:W-:Y:S01]  /*3210*/  FADD R8, R8, R33 ;  /* 0x0000002108087221 */ /* 0x000fe20000000000 */
[----:B------:R-:W-:Y:S06]  /*3220*/  BRA.U !UP0, `(.L_x_125) ;  /* 0x0000000108747547 */ /* 0x000fec000b800000 */
[----:B------:R-:W-:-:S07]  /*3230*/  MOV R37, RZ ;  /* 0x000000ff00257202 */ /* 0x000fce0000000f00 */
.L_x_126:
        /* <DEDUP_REMOVED lines=27> */
[----:B0-----:R-:W-:-:S07]  /*33f0*/  IMAD.MOV.U32 R14, RZ, RZ, R20 ;  /* 0x000000ffff0e7224 */ /* 0x001fce00078e0014 */
.L_x_125:
        /* <DEDUP_REMOVED lines=45> */
.L_x_127:
[----:B------:R-:W5:Y:S01]  /*36d0*/  LDCU UR10, c[0x0][0x3a4] ;  /* 0x00007480ff0a77ac */ /* 0x000f620008000800 */
[----:B------:R-:W-:-:S04]  /*36e0*/  UIADD3 UR7, UPT, UPT, UR4, 0x3, URZ ;  /* 0x0000000304077890 */ /* 0x000fc8000fffe0ff */
[----:B-----5:R-:W-:-:S09]  /*36f0*/  UISETP.GE.AND UP0, UPT, UR7, UR10, UPT ;  /* 0x0000000a0700728c */ /* 0x020fd2000bf06270 */
[----:B------:R-:W-:Y:S05]  /*3700*/  BRA.U UP0, `(.L_x_111) ;  /* 0x0000000900a47547 */ /* 0x000fea000b800000 */
[----:B------:R-:W5:Y:S01]  /*3710*/  LDCU UR7, c[0x0][0x3a8] ;  /* 0x00007500ff0777ac */ /* 0x000f620008000800 */
[----:B0-----:R-:W-:Y:S01]  /*3720*/  HFMA2 R33, -RZ, RZ, 0, 0 ;  /* 0x00000000ff217431 */ /* 0x001fe200000001ff */
[----:B------:R-:W-:Y:S01]  /*3730*/  MOV R12, RZ ;  /* 0x000000ff000c7202 */ /* 0x000fe20000000f00 */
[----:B-----5:R-:W-:Y:S02]  /*3740*/  UISETP.GE.U32.AND UP0, UPT, UR7, 0x8, UPT ;  /* 0x000000080700788c */ /* 0x020fe4000bf06070 */
[----:B------:R-:W-:-:S07]  /*3750*/  IADD3 R32, PT, PT, R32, UR7, RZ ;  /* 0x0000000720207c10 */ /* 0x000fce000fffe0ff */
[----:B------:R-:W-:Y:S05]  /*3760*/  BRA.U !UP0, `(.L_x_128) ;  /* 0x0000000108707547 */ /* 0x000fea000b800000 */
[----:B------:R-:W-:Y:S01]  /*3770*/  IMAD.MOV.U32 R37, RZ, RZ, RZ ;  /* 0x000000ffff257224 */ /* 0x000fe200078e00ff */
[----:B------:R-:W-:-:S07]  /*3780*/  MOV R33, RZ ;  /* 0x000000ff00217202 */ /* 0x000fce0000000f00 */
.L_x_129:
        /* <DEDUP_REMOVED lines=26> */
.L_x_128:
[----:B------:R-:W-:Y:S05]  /*3930*/  @!P0 BRA `(.L_x_130) ;  /* 0x0000000000808947 */ /* 0x000fea0003800000 */
[----:B-1234-:R-:W0:Y:S01]  /*3940*/  LDC.64 R16, c[0x0][0x388] ;  /* 0x0000e200ff107b82 */ /* 0x01ee220000000a00 */
[----:B------:R-:W-:Y:S01]  /*3950*/  IMAD.IADD R13, R32, 0x1, R12 ;  /* 0x00000001200d7824 */ /* 0x000fe200078e020c */
        /* <DEDUP_REMOVED lines=30> */
.L_x_130:
        /* <DEDUP_REMOVED lines=12> */
.L_x_132:
[----:B------:R-:W-:Y:S05]  /*3c00*/  BSYNC.RECONVERGENT B2 ;  /* 0x0000000000027941 */ /* 0x000fea0003800200 */
.L_x_131:
[----:B------:R-:W-:Y:S01]  /*3c10*/  HFMA2 R13, -RZ, RZ, 0.96630859375, -0.0022525787353515625 ;  /* 0x3bbb989dff0d7431 */ /* 0x000fe200000001ff */
[----:B------:R-:W-:Y:S02]  /*3c20*/  FMNMX R30, R30, R12, !PT ;  /* 0x0000000c1e1e7209 */ /* 0x000fe40007800000 */
[----:B------:R-:W-:-:S03]  /*3c30*/  MOV R14, 0x437c0000 ;  /* 0x437c0000000e7802 */ /* 0x000fc60000000f00 */
[----:B------:R-:W-:-:S04]  /*3c40*/  FADD R12, -R30, R12 ;  /* 0x0000000c1e0c7221 */ /* 0x000fc80000000100 */
[----:B------:R-:W-:-:S04]  /*3c50*/  FFMA.SAT R13, R12, R13, 0.5 ;  /* 0x3f0000000c0d7423 */ /* 0x000fc8000000200d */
[----:B------:R-:W-:Y:S01]  /*3c60*/  FFMA.RM R13, R13, R14, 12582913 ;  /* 0x4b4000010d0d7423 */ /* 0x000fe2000000400e */
[----:B------:R-:W-:-:S03]  /*3c70*/  IMAD.MOV.U32 R14, RZ, RZ, RZ ;  /* 0x000000ffff0e7224 */ /* 0x000fc600078e00ff */
        /* <DEDUP_REMOVED lines=9> */
.L_x_134:
        /* <DEDUP_REMOVED lines=28> */
.L_x_133:
[----:B------:R-:W-:-:S13]  /*3ed0*/  ISETP.NE.AND P0, PT, R21, RZ, PT ;  /* 0x000000ff1500720c */ /* 0x000fda0003f05270 */
[----:B------:R-:W-:Y:S05]  /*3ee0*/  @!P0 BRA `(.L_x_111) ;  /* 0x0000000000ac8947 */ /* 0x000fea0003800000 */
[----:B------:R-:W0:Y:S01]  /*3ef0*/  LDC.64 R12, c[0x0][0x390] ;  /* 0x0000e400ff0c7b82 */ /* 0x000e220000000a00 */
[----:B------:R-:W-:Y:S01]  /*3f00*/  IMAD.IADD R15, R32, 0x1, R14 ;  /* 0x00000001200f7824 */ /* 0x000fe200078e020e */
        /* <DEDUP_REMOVED lines=32> */
[----:B------:R-:W-:Y:S01]  /*4110*/  ISETP.NE.AND P0, PT, R21, 0x6, PT ;  /* 0x000000061500780c */ /* 0x000fe20003f05270 */
[----:B------:R-:W0:Y:S04]  /*4120*/  LDG.E.CONSTANT R14, desc[UR8][R12.64+0x14] ;  /* 0x000014080c0e7981 */ /* 0x000e28000c1e9900 */
[----:B------:R-:W0:Y:S08]  /*4130*/  LDL R32, [R16+0x614] ;  /* 0x0006140010207983 */ /* 0x000e300000100800 */
[----:B------:R-:W2:Y:S04]  /*4140*/  @P0 LDG.E.CONSTANT R18, desc[UR8][R12.64+0x18] ;  /* 0x000018080c120981 */ /* 0x000ea8000c1e9900 */
[----:B------:R-:W2:Y:S01]  /*4150*/  @P0 LDL R17, [R16+0x618] ;  /* 0x0006180010110983 */ /* 0x000ea20000100800 */
[----:B0-----:R-:W-:-:S05]  /*4160*/  FFMA R15, R33, R14, R32 ;  /* 0x0000000e210f7223 */ /* 0x001fca0000000020 */
[----:B------:R0:W-:Y:S01]  /*4170*/  STL [R16+0x614], R15 ;  /* 0x0006140f10007387 */ /* 0x0001e20000100800 */
[----:B--2---:R-:W-:-:S05]  /*4180*/  @P0 FFMA R33, R33, R18, R17 ;  /* 0x0000001221210223 */ /* 0x004fca0000000011 */
[----:B------:R0:W-:Y:S02]  /*4190*/  @P0 STL [R16+0x618], R33 ;  /* 0x0006182110000387 */ /* 0x0001e40000100800 */
.L_x_111:
[----:B------:R-:W5:Y:S01]  /*41a0*/  LDCU UR7, c[0x0][0x3a4] ;  /* 0x00007480ff0777ac */ /* 0x000f620008000800 */
[----:B------:R-:W-:-:S04]  /*41b0*/  UIADD3 UR4, UPT, UPT, UR4, 0x4, URZ ;  /* 0x0000000404047890 */ /* 0x000fc8000fffe0ff */
[----:B-----5:R-:W-:-:S09]  /*41c0*/  UISETP.GE.AND UP0, UPT, UR4, UR7, UPT ;  /* 0x000000070400728c */ /* 0x020fd2000bf06270 */
[----:B------:R-:W-:Y:S05]  /*41d0*/  BRA.U !UP0, `(.L_x_135) ;  /* 0xffffffd508207547 */ /* 0x000fea000b83ffff */
.L_x_102:
[----:B------:R-:W5:Y:S02]  /*41e0*/  LDC R27, c[0x0][0x3a8] ;  /* 0x0000ea00ff1b7b82 */ /* 0x000f640000000800 */
[----:B-----5:R-:W-:-:S13]  /*41f0*/  ISETP.GE.AND P0, PT, R27, 0x1, PT ;  /* 0x000000011b00780c */ /* 0x020fda0003f06270 */
[----:B------:R-:W-:Y:S05]  /*4200*/  @!P0 BRA `(.L_x_136) ;  /* 0x00000010006c8947 */ /* 0x000fea0003800000 */
[----:B------:R-:W-:Y:S01]  /*4210*/  ISETP.GE.U32.AND P2, PT, R27, 0x8, PT ;  /* 0x000000081b00780c */ /* 0x000fe20003f46070 */
[----:B------:R-:W-:Y:S01]  /*4220*/  HFMA2 R28, -RZ, RZ, 0, 0 ;  /* 0x00000000ff1c7431 */ /* 0x000fe200000001ff */
[----:B------:R-:W-:-:S04]  /*4230*/  LOP3.LUT R26, R6, 0x7, RZ, 0xc0, !PT ;  /* 0x00000007061a7812 */ /* 0x000fc800078ec0ff */
[----:B------:R-:W-:-:S07]  /*4240*/  ISETP.NE.AND P1, PT, R26, RZ, PT ;  /* 0x000000ff1a00720c */ /* 0x000fce0003f25270 */
[----:B------:R-:W-:Y:S06]  /*4250*/  @!P2 BRA `(.L_x_137) ;  /* 0x000000000068a947 */ /* 0x000fec0003800000 */
[C---:B------:R-:W-:Y:S02]  /*4260*/  LOP3.LUT R12, R6.reuse, 0xffff, RZ, 0xc0, !PT ;  /* 0x0000ffff060c7812 */ /* 0x040fe400078ec0ff */
[----:B------:R-:W-:Y:S02]  /*4270*/  LOP3.LUT R28, R6, 0xf8, RZ, 0xc0, !PT ;  /* 0x000000f8061c7812 */ /* 0x000fe400078ec0ff */
[----:B------:R-:W-:Y:S02]  /*4280*/  SHF.R.U32.HI R12, RZ, 0x3, R12 ;  /* 0x00000003ff0c7819 */ /* 0x000fe4000001160c */
[----:B------:R-:W-:Y:S02]  /*4290*/  MOV R30, R0 ;  /* 0x00000000001e7202 */ /* 0x000fe40000000f00 */
[----:B------:R-:W-:-:S04]  /*42a0*/  SHF.L.U32 R12, R12, 0x3, RZ ;  /* 0x000000030c0c7819 */ /* 0x000fc800000006ff */
[----:B------:R-:W-:-:S04]  /*42b0*/  LOP3.LUT R29, R12, 0xf8, RZ, 0xe2, !PT ;  /* 0x000000f80c1d7812 */ /* 0x000fc800078ee2ff */
[----:B------:R-:W-:-:S07]  /*42c0*/  IADD3 R29, PT, PT, -R29, RZ, RZ ;  /* 0x000000ff1d1d7210 */ /* 0x000fce0007ffe1ff */
.L_x_138:
[----:B01234-:R-:W2:Y:S04]  /*42d0*/  LDL.128 R12, [R25+-0x10] ;  /* 0xfffff000190c7983 */ /* 0x01fea80000100c00 */
[----:B------:R-:W2:Y:S01]  /*42e0*/  LDL.128 R16, [R30+-0x10] ;  /* 0xfffff0001e107983 */ /* 0x000ea20000100c00 */
[----:B------:R-:W-:Y:S02]  /*42f0*/  VIADD R29, R29, 0x8 ;  /* 0x000000081d1d7836 */ /* 0x000fe40000000000 */
[----:B--2---:R-:W-:Y:S01]  /*4300*/  FADD R16, R12, R16 ;  /* 0x000000100c107221 */ /* 0x004fe20000000000 */
[----:B------:R-:W-:Y:S01]  /*4310*/  FADD R17, R13, R17 ;  /* 0x000000110d117221 */ /* 0x000fe20000000000 */
[----:B------:R-:W-:Y:S01]  /*4320*/  FADD R18, R14, R18 ;  /* 0x000000120e127221 */ /* 0x000fe20000000000 */
[----:B------:R-:W-:-:S02]  /*4330*/  FADD R19, R15, R19 ;  /* 0x000000130f137221 */ /* 0x000fc40000000000 */
[----:B------:R-:W2:Y:S04]  /*4340*/  LDL.128 R12, [R30] ;  /* 0x000000001e0c7983 */ /* 0x000ea80000100c00 */
[----:B------:R-:W-:Y:S04]  /*4350*/  STL.128 [R30+-0x10], R16 ;  /* 0xfffff0101e007387 */ /* 0x000fe80000100c00 */
[----:B------:R0:W2:Y:S01]  /*4360*/  LDL.128 R20, [R25] ;  /* 0x0000000019147983 */ /* 0x0000a20000100c00 */
[----:B------:R-:W-:Y:S02]  /*4370*/  ISETP.NE.AND P3, PT, R29, RZ, PT ;  /* 0x000000ff1d00720c */ /* 0x000fe40003f65270 */
[----:B0-----:R-:W-:Y:S01]  /*4380*/  IADD3 R25, PT, PT, R25, 0x20, RZ ;  /* 0x0000002019197810 */ /* 0x001fe20007ffe0ff */
[----:B--2---:R-:W-:Y:S01]  /*4390*/  FADD R12, R20, R12 ;  /* 0x0000000c140c7221 */ /* 0x004fe20000000000 */
[----:B------:R-:W-:Y:S01]  /*43a0*/  FADD R13, R21, R13 ;  /* 0x0000000d150d7221 */ /* 0x000fe20000000000 */
[----:B------:R-:W-:Y:S01]  /*43b0*/  FADD R14, R22, R14 ;  /* 0x0000000e160e7221 */ /* 0x000fe20000000000 */
[----:B------:R-:W-:-:S05]  /*43c0*/  FADD R15, R23, R15 ;  /* 0x0000000f170f7221 */ /* 0x000fca0000000000 */
[----:B------:R0:W-:Y:S02]  /*43d0*/  STL.128 [R30], R12 ;  /* 0x0000000c1e007387 */ /* 0x0001e40000100c00 */
[----:B0-----:R-:W-:Y:S01]  /*43e0*/  IADD3 R30, PT, PT, R30, 0x20, RZ ;  /* 0x000000201e1e7810 */ /* 0x001fe20007ffe0ff */
[----:B------:R-:W-:Y:S06]  /*43f0*/  @P3 BRA `(.L_x_138) ;  /* 0xfffffffc00b43947 */ /* 0x000fec000383ffff */
.L_x_137:
[----:B------:R-:W-:Y:S05]  /*4400*/  @!P1 BRA `(.L_x_139) ;  /* 0x0000000000a49947 */ /* 0x000fea0003800000 */
[----:B01234-:R-:W-:-:S05]  /*4410*/  LEA R15, R28, R1, 0x2 ;  /* 0x000000011c0f7211 */ /* 0x01ffca00078e10ff */
[----:B------:R-:W2:Y:S04]  /*4420*/  LDL R12, [R15+0x400] ;  /* 0x000400000f0c7983 */ /* 0x000ea80000100800 */
[----:B------:R-:W2:Y:S01]  /*4430*/  LDL R13, [R15+0x200] ;  /* 0x000200000f0d7983 */ /* 0x000ea20000100800 */
[----:B------:R-:W-:Y:S01]  /*4440*/  ISETP.NE.AND P3, PT, R26, 0x1, PT ;  /* 0x000000011a00780c */ /* 0x000fe20003f65270 */
[----:B--2---:R-:W-:-:S05]  /*4450*/  FADD R12, R12, R13 ;  /* 0x0000000d0c0c7221 */ /* 0x004fca0000000000 */
[----:B------:R0:W-:Y:S07]  /*4460*/  STL [R15+0x200], R12 ;  /* 0x0002000c0f007387 */ /* 0x0001ee0000100800 */
[----:B------:R-:W-:Y:S05]  /*4470*/  @!P3 BRA `(.L_x_139) ;  /* 0x000000000088b947 */ /* 0x000fea0003800000 */
[----:B0-----:R-:W2:Y:S04]  /*4480*/  LDL R12, [R15+0x404] ;  /* 0x000404000f0c7983 */ /* 0x001ea80000100800 */
        /* <DEDUP_REMOVED lines=30> */
[----:B------:R-:W2:Y:S02]  /*4670*/  LDL R13, [R15+0x218] ;  /* 0x000218000f0d7983 */ /* 0x000ea40000100800 */
[----:B--2---:R-:W-:-:S05]  /*4680*/  FADD R12, R12, R13 ;  /* 0x0000000d0c0c7221 */ /* 0x004fca0000000000 */
[----:B------:R0:W-:Y:S02]  /*4690*/  STL [R15+0x218], R12 ;  /* 0x0002180c0f007387 */ /* 0x0001e40000100800 */
.L_x_139:
[----:B------:R-:W-:Y:S01]  /*46a0*/  MOV R28, RZ ;  /* 0x000000ff001c7202 */ /* 0x000fe20000000f00 */
[----:B------:R-:W-:Y:S06]  /*46b0*/  @!P2 BRA `(.L_x_140) ;  /* 0x000000000068a947 */ /* 0x000fec0003800000 */
[C---:B0-----:R-:W-:Y:S01]  /*46c0*/  LOP3.LUT R12, R6.reuse, 0xffff, RZ, 0xc0, !PT ;  /* 0x0000ffff060c7812 */ /* 0x041fe200078ec0ff */
[----:B------:R-:W-:Y:S01]  /*46d0*/  IMAD.MOV.U32 R29, RZ, RZ, R0 ;  /* 0x000000ffff1d7224 */ /* 0x000fe200078e0000 */
[----:B------:R-:W-:Y:S02]  /*46e0*/  LOP3.LUT R28, R6, 0xf8, RZ, 0xc0, !PT ;  /* 0x000000f8061c7812 */ /* 0x000fe400078ec0ff */
[----:B------:R-:W-:-:S04]  /*46f0*/  SHF.R.U32.HI R12, RZ, 0x3, R12 ;  /* 0x00000003ff0c7819 */ /* 0x000fc8000001160c */
[----:B------:R-:W-:-:S04]  /*4700*/  SHF.L.U32 R12, R12, 0x3, RZ ;  /* 0x000000030c0c7819 */ /* 0x000fc800000006ff */
[----:B------:R-:W-:-:S04]  /*4710*/  LOP3.LUT R25, R12, 0xf8, RZ, 0xe2, !PT ;  /* 0x000000f80c197812 */ /* 0x000fc800078ee2ff */
[----:B------:R-:W-:-:S07]  /*4720*/  IADD3 R25, PT, PT, -R25, RZ, RZ ;  /* 0x000000ff19197210 */ /* 0x000fce0007ffe1ff */
.L_x_141:
[----:B-1234-:R-:W2:Y:S04]  /*4730*/  LDL.128 R12, [R24+-0x10] ;  /* 0xfffff000180c7983 */ /* 0x01eea80000100c00 */
[----:B------:R-:W2:Y:S01]  /*4740*/  LDL.128 R16, [R29+-0x10] ;  /* 0xfffff0001d107983 */ /* 0x000ea20000100c00 */
[----:B------:R-:W-:Y:S01]  /*4750*/  IADD3 R25, PT, PT, R25, 0x8, RZ ;  /* 0x0000000819197810 */ /* 0x000fe20007ffe0ff */
[----:B--2---:R-:W-:Y:S01]  /*4760*/  FADD R16, R12, R16 ;  /* 0x000000100c107221 */ /* 0x004fe20000000000 */
[----:B------:R-:W-:Y:S01]  /*4770*/  FADD R17, R13, R17 ;  /* 0x000000110d117221 */ /* 0x000fe20000000000 */
[----:B------:R-:W-:Y:S01]  /*4780*/  FADD R18, R14, R18 ;  /* 0x000000120e127221 */ /* 0x000fe20000000000 */
[----:B------:R-:W-:Y:S02]  /*4790*/  FADD R19, R15, R19 ;  /* 0x000000130f137221 */ /* 0x000fe40000000000 */
[----:B------:R-:W2:Y:S04]  /*47a0*/  LDL.128 R12, [R29] ;  /* 0x000000001d0c7983 */ /* 0x000ea80000100c00 */
[----:B------:R-:W-:Y:S04]  /*47b0*/  STL.128 [R29+-0x10], R16 ;  /* 0xfffff0101d007387 */ /* 0x000fe80000100c00 */
[----:B------:R0:W2:Y:S01]  /*47c0*/  LDL.128 R20, [R24] ;  /* 0x0000000018147983 */ /* 0x0000a20000100c00 */
[----:B------:R-:W-:-:S02]  /*47d0*/  ISETP.NE.AND P3, PT, R25, RZ, PT ;  /* 0x000000ff1900720c */ /* 0x000fc40003f65270 */
        /* <DEDUP_REMOVED lines=8> */
.L_x_140:
        /* <DEDUP_REMOVED lines=42> */
.L_x_142:
[----:B------:R-:W-:Y:S01]  /*4b00*/  IMAD.MOV.U32 R24, RZ, RZ, RZ ;  /* 0x000000ffff187224 */ /* 0x000fe200078e00ff */
[----:B------:R-:W-:Y:S06]  /*4b10*/  @!P2 BRA `(.L_x_143) ;  /* 0x000000000068a947 */ /* 0x000fec0003800000 */
[C---:B0-----:R-:W-:Y:S02]  /*4b20*/  LOP3.LUT R12, R6.reuse, 0xffff, RZ, 0xc0, !PT ;  /* 0x0000ffff060c7812 */ /* 0x041fe400078ec0ff */
[----:B------:R-:W-:Y:S02]  /*4b30*/  LOP3.LUT R24, R6, 0xf8, RZ, 0xc0, !PT ;  /* 0x000000f806187812 */ /* 0x000fe400078ec0ff */
[----:B------:R-:W-:Y:S02]  /*4b40*/  SHF.R.U32.HI R12, RZ, 0x3, R12 ;  /* 0x00000003ff0c7819 */ /* 0x000fe4000001160c */
[----:B------:R-:W-:Y:S02]  /*4b50*/  MOV R28, R0 ;  /* 0x00000000001c7202 */ /* 0x000fe40000000f00 */
[----:B------:R-:W-:-:S04]  /*4b60*/  SHF.L.U32 R12, R12, 0x3, RZ ;  /* 0x000000030c0c7819 */ /* 0x000fc800000006ff */
[----:B------:R-:W-:-:S04]  /*4b70*/  LOP3.LUT R25, R12, 0xf8, RZ, 0xe2, !PT ;  /* 0x000000f80c197812 */ /* 0x000fc800078ee2ff */
[----:B------:R-:W-:-:S07]  /*4b80*/  IADD3 R25, PT, PT, -R25, RZ, RZ ;  /* 0x000000ff19197210 */ /* 0x000fce0007ffe1ff */
.L_x_144:
        /* <DEDUP_REMOVED lines=17> */
[----:B0-----:R-:W-:Y:S01]  /*4ca0*/  VIADD R28, R28, 0x20 ;  /* 0x000000201c1c7836 */ /* 0x001fe20000000000 */
[----:B------:R-:W-:Y:S06]  /*4cb0*/  @P3 BRA `(.L_x_144) ;  /* 0xfffffffc00b43947 */ /* 0x000fec000383ffff */
.L_x_143:
        /* <DEDUP_REMOVED lines=42> */
.L_x_145:
[----:B0-----:R-:W-:Y:S01]  /*4f60*/  HFMA2 R2, -RZ, RZ, 0, 0 ;  /* 0x00000000ff027431 */ /* 0x001fe200000001ff */
[----:B------:R-:W-:Y:S06]  /*4f70*/  @!P2 BRA `(.L_x_146) ;  /* 0x000000000068a947 */ /* 0x000fec0003800000 */
[----:B------:R-:W-:Y:S02]  /*4f80*/  LOP3.LUT R2, R6, 0xffff, RZ, 0xc0, !PT ;  /* 0x0000ffff06027812 */ /* 0x000fe400078ec0ff */
[----:B------:R-:W-:Y:S02]  /*4f90*/  MOV R25, R0 ;  /* 0x0000000000197202 */ /* 0x000fe40000000f00 */
[----:B------:R-:W-:-:S04]  /*4fa0*/  SHF.R.U32.HI R2, RZ, 0x3, R2 ;  /* 0x00000003ff027819 */ /* 0x000fc80000011602 */
[----:B------:R-:W-:-:S04]  /*4fb0*/  SHF.L.U32 R2, R2, 0x3, RZ ;  /* 0x0000000302027819 */ /* 0x000fc800000006ff */
[----:B------:R-:W-:Y:S02]  /*4fc0*/  LOP3.LUT R24, R2, 0xf8, RZ, 0xe2, !PT ;  /* 0x000000f802187812 */ /* 0x000fe400078ee2ff */
[----:B------:R-:W-:Y:S02]  /*4fd0*/  LOP3.LUT R2, R6, 0xf8, RZ, 0xc0, !PT ;  /* 0x000000f806027812 */ /* 0x000fe400078ec0ff */
[----:B------:R-:W-:-:S07]  /*4fe0*/  IADD3 R24, PT, PT, -R24, RZ, RZ ;  /* 0x000000ff18187210 */ /* 0x000fce0007ffe1ff */
.L_x_147:
[----:B-1234-:R-:W2:Y:S04]  /*4ff0*/  LDL.128 R12, [R3+-0x10] ;  /* 0xfffff000030c7983 */ /* 0x01eea80000100c00 */
        /* <DEDUP_REMOVED lines=18> */
.L_x_146:
[----:B------:R-:W-:Y:S05]  /*5120*/  @!P1 BRA `(.L_x_136) ;  /* 0x0000000000a49947 */ /* 0x000fea0003800000 */
[----:B------:R-:W-:-:S05]  /*5130*/  LEA R13, R2, R1, 0x2 ;  /* 0x00000001020d7211 */ /* 0x000fca00078e10ff */
[----:B------:R-:W5:Y:S04]  /*5140*/  LDL R2, [R13+0xa00] ;  /* 0x000a00000d027983 */ /* 0x000f680000100800 */
[----:B------:R-:W5:Y:S01]  /*5150*/  LDL R3, [R13+0x200] ;  /* 0x000200000d037983 */ /* 0x000f620000100800 */
[----:B------:R-:W-:Y:S01]  /*5160*/  ISETP.NE.AND P1, PT, R26, 0x1, PT ;  /* 0x000000011a00780c */ /* 0x000fe20003f25270 */
[----:B-----5:R-:W-:-:S05]  /*5170*/  FADD R2, R2, R3 ;  /* 0x0000000302027221 */ /* 0x020fca0000000000 */
[----:B------:R0:W-:Y:S07]  /*5180*/  STL [R13+0x200], R2 ;  /* 0x000200020d007387 */ /* 0x0001ee0000100800 */
[----:B------:R-:W-:Y:S05]  /*5190*/  @!P1 BRA `(.L_x_136) ;  /* 0x0000000000889947 */ /* 0x000fea0003800000 */
[----:B0-----:R-:W5:Y:S04]  /*51a0*/  LDL R2, [R13+0xa04] ;  /* 0x000a04000d027983 */ /* 0x001f680000100800 */
        /* <DEDUP_REMOVED lines=30> */
[----:B------:R-:W5:Y:S02]  /*5390*/  LDL R3, [R13+0x218] ;  /* 0x000218000d037983 */ /* 0x000f640000100800 */
[----:B-----5:R-:W-:-:S05]  /*53a0*/  FADD R2, R2, R3 ;  /* 0x0000000302027221 */ /* 0x020fca0000000000 */
[----:B------:R0:W-:Y:S02]  /*53b0*/  STL [R13+0x218], R2 ;  /* 0x000218020d007387 */ /* 0x0001e40000100800 */
.L_x_136:
[----:B------:R-:W-:-:S04]  /*53c0*/  FADD R10, RZ, R10 ;  /* 0x0000000aff0a7221 */ /* 0x000fc80000000000 */
[----:B------:R-:W-:-:S04]  /*53d0*/  FADD R9, R10, R9 ;  /* 0x000000090a097221 */ /* 0x000fc80000000000 */
[----:B------:R-:W-:Y:S01]  /*53e0*/  FADD R8, R9, R8 ;  /* 0x0000000809087221 */ /* 0x000fe20000000000 */
[----:B------:R-:W-:Y:S06]  /*53f0*/  @!P0 EXIT ;  /* 0x000000000000894d */ /* 0x000fec0003800000 */
[----:B------:R-:W-:Y:S01]  /*5400*/  ISETP.GE.U32.AND P0, PT, R27, 0x8, PT ;  /* 0x000000081b00780c */ /* 0x000fe20003f06070 */
[----:B------:R-:W-:Y:S01]  /*5410*/  FADD R31, R8, R7 ;  /* 0x00000007081f7221 */ /* 0x000fe20000000000 */
[----:B------:R-:W-:Y:S01]  /*5420*/  IMAD R4, R11, R27, R4 ;  /* 0x0000001b0b047224 */ /* 0x000fe200078e0204 */
[----:B------:R-:W-:Y:S02]  /*5430*/  LOP3.LUT R20, R6, 0x7, RZ, 0xc0, !PT ;  /* 0x0000000706147812 */ /* 0x000fe400078ec0ff */
[----:B------:R-:W-:-:S08]  /*5440*/  MOV R7, RZ ;  /* 0x000000ff00077202 */ /* 0x000fd00000000f00 */
[----:B------:R-:W-:Y:S05]  /*5450*/  @!P0 BRA `(.L_x_148) ;  /* 0x0000000800208947 */ /* 0x000fea0003800000 */
[----:B------:R-:W5:Y:S01]  /*5460*/  LDCU.64 UR4, c[0x0][0x398] ;  /* 0x00007300ff0477ac */ /* 0x000f620008000a00 */
[C---:B0-----:R-:W-:Y:S02]  /*5470*/  LOP3.LUT R2, R6.reuse, 0xffff, RZ, 0xc0, !PT ;  /* 0x0000ffff06027812 */ /* 0x041fe400078ec0ff */
[----:B------:R-:W-:Y:S01]  /*5480*/  LOP3.LUT R7, R6, 0xf8, RZ, 0xc0, !PT ;  /* 0x000000f806077812 */ /* 0x000fe200078ec0ff */
[----:B------:R-:W-:Y:S01]  /*5490*/  IMAD.MOV.U32 R6, RZ, RZ, R4 ;  /* 0x000000ffff067224 */ /* 0x000fe200078e0004 */
[----:B------:R-:W-:-:S04]  /*54a0*/  SHF.R.U32.HI R2, RZ, 0x3, R2 ;  /* 0x00000003ff027819 */ /* 0x000fc80000011602 */
[----:B------:R-:W-:-:S04]  /*54b0*/  SHF.L.U32 R2, R2, 0x3, RZ ;  /* 0x0000000302027819 */ /* 0x000fc800000006ff */
[----:B------:R-:W-:-:S04]  /*54c0*/  LOP3.LUT R21, R2, 0xf8, RZ, 0xe2, !PT ;  /* 0x000000f802157812 */ /* 0x000fc800078ee2ff */
[----:B------:R-:W-:Y:S01]  /*54d0*/  IADD3 R21, PT, PT, -R21, RZ, RZ ;  /* 0x000000ff15157210 */ /* 0x000fe20007ffe1ff */
[----:B-----5:R-:W-:-:S04]  /*54e0*/  UIADD3 UR4, UP0, UPT, UR4, 0x10, URZ ;  /* 0x0000001004047890 */ /* 0x020fc8000ff1e0ff */
[----:B------:R-:W-:-:S12]  /*54f0*/  UIADD3.X UR5, UPT, UPT, URZ, UR5, URZ, UP0, !UPT ;  /* 0x00000005ff057290 */ /* 0x000fd800087fe4ff */
.L_x_165:
[----:B0-----:R-:W5:Y:S01]  /*5500*/  LDL.128 R8, [R0+-0x10] ;  /* 0xfffff00000087983 */ /* 0x001f620000100c00 */
[----:B------:R-:W0:Y:S01]  /*5510*/  MUFU.RCP R2, R31 ;  /* 0x0000001f00027308 */ /* 0x000e220000001000 */
[----:B------:R-:W-:Y:S01]  /*5520*/  IADD3 R21, PT, PT, R21, 0x8, RZ ;  /* 0x0000000815157810 */ /* 0x000fe20007ffe0ff */
[----:B------:R-:W-:Y:S03]  /*5530*/  BSSY.RECONVERGENT B2, `(.L_x_149) ;  /* 0x000000f000027945 */ /* 0x000fe60003800200 */
[----:B------:R-:W-:Y:S01]  /*5540*/  ISETP.NE.AND P2, PT, R21, RZ, PT ;  /* 0x000000ff1500720c */ /* 0x000fe20003f45270 */
[----:B0-----:R-:W-:-:S04]  /*5550*/  FFMA R3, -R31, R2, 1 ;  /* 0x3f8000001f037423 */ /* 0x001fc80000000102 */
[----:B------:R-:W-:Y:S01]  /*5560*/  FFMA R13, R2, R3, R2 ;  /* 0x00000003020d7223 */ /* 0x000fe20000000002 */
[----:B------:R-:W-:Y:S02]  /*5570*/  MOV R2, UR4 ;  /* 0x0000000400027c02 */ /* 0x000fe40008000f00 */
[----:B------:R-:W-:-:S03]  /*5580*/  MOV R3, UR5 ;  /* 0x0000000500037c02 */ /* 0x000fc60008000f00 */
[----:B------:R-:W-:Y:S01]  /*5590*/  IMAD.WIDE R2, R6, 0x4, R2 ;  /* 0x0000000406027825 */ /* 0x000fe200078e0202 */
[----:B-----5:R-:W0:Y:S03]  /*55a0*/  FCHK P0, R8, R31 ;  /* 0x0000001f08007302 */ /* 0x020e260000000000 */
[----:B------:R-:W-:-:S04]  /*55b0*/  FFMA R12, R8, R13, RZ ;  /* 0x0000000d080c7223 */ /* 0x000fc800000000ff */
[----:B------:R-:W-:-:S04]  /*55c0*/  FFMA R14, -R31, R12, R8 ;  /* 0x0000000c1f0e7223 */ /* 0x000fc80000000108 */
[----:B------:R-:W-:Y:S01]  /*55d0*/  FFMA R12, R13, R14, R12 ;  /* 0x0000000e0d0c7223 */ /* 0x000fe2000000000c */
[----:B0-----:R-:W-:Y:S06]  /*55e0*/  @!P0 BRA `(.L_x_150) ;  /* 0x00000000000c8947 */ /* 0x001fec0003800000 */
[----:B------:R-:W-:Y:S02]  /*55f0*/  MOV R12, R8 ;  /* 0x00000008000c7202 */ /* 0x000fe40000000f00 */
[----:B------:R-:W-:-:S07]  /*5600*/  MOV R14, 0x5620 ;  /* 0x00005620000e7802 */ /* 0x000fce0000000f00 */
[----:B-1234-:R-:W-:Y:S05]  /*5610*/  CALL.REL.NOINC `($__internal_4_$__cuda_sm3x_div_rn_noftz_f32_slowpath) ;  /* 0x0000000800807944 */ /* 0x01efea0003c00000 */
.L_x_150:
[----:B------:R-:W-:Y:S05]  /*5620*/  BSYNC.RECONVERGENT B2 ;  /* 0x0000000000027941 */ /* 0x000fea0003800200 */
.L_x_149:
[----:B------:R-:W0:Y:S01]  /*5630*/  MUFU.RCP R8, R31 ;  /* 0x0000001f00087308 */ /* 0x000e220000001000 */
[----:B------:R0:W-:Y:S01]  /*5640*/  STG.E desc[UR8][R2.64+-0x10], R12 ;  /* 0xfffff00c02007986 */ /* 0x0001e2000c101908 */
[----:B------:R-:W-:Y:S06]  /*5650*/  BSSY.RECONVERGENT B2, `(.L_x_151) ;  /* 0x000000c000027945 */ /* 0x000fec0003800200 */
[----:B------:R-:W5:Y:S01]  /*5660*/  FCHK P0, R9, R31 ;  /* 0x0000001f09007302 */ /* 0x000f620000000000 */
[----:B0-----:R-:W-:-:S04]  /*5670*/  FFMA R13, -R31, R8, 1 ;  /* 0x3f8000001f0d7423 */ /* 0x001fc80000000108 */
[----:B-1234-:R-:W-:-:S04]  /*5680*/  FFMA R15, R8, R13, R8 ;  /* 0x0000000d080f7223 */ /* 0x01efc80000000008 */
[----:B------:R-:W-:-:S04]  /*5690*/  FFMA R8, R9, R15, RZ ;  /* 0x0000000f09087223 */ /* 0x000fc800000000ff */
[----:B------:R-:W-:-:S04]  /*56a0*/  FFMA R13, -R31, R8, R9 ;  /* 0x000000081f0d7223 */ /* 0x000fc80000000109 */
[----:B------:R-:W-:Y:S01]  /*56b0*/  FFMA R13, R15, R13, R8 ;  /* 0x0000000d0f0d7223 */ /* 0x000fe20000000008 */
[----:B-----5:R-:W-:Y:S06]  /*56c0*/  @!P0 BRA `(.L_x_152) ;  /* 0x0000000000108947 */ /* 0x020fec0003800000 */
[----:B------:R-:W-:Y:S01]  /*56d0*/  IMAD.MOV.U32 R12, RZ, RZ, R9 ;  /* 0x000000ffff0c7224 */ /* 0x000fe200078e0009 */
[----:B------:R-:W-:-:S07]  /*56e0*/  MOV R14, 0x5700 ;  /* 0x00005700000e7802 */ /* 0x000fce0000000f00 */
[----:B------:R-:W-:Y:S05]  /*56f0*/  CALL.REL.NOINC `($__internal_4_$__cuda_sm3x_div_rn_noftz_f32_slowpath) ;  /* 0x0000000800487944 */ /* 0x000fea0003c00000 */
[----:B------:R-:W-:-:S07]  /*5700*/  MOV R13, R12 ;  /* 0x0000000c000d7202 */ /* 0x000fce0000000f00 */
.L_x_152:
[----:B------:R-:W-:Y:S05]  /*5710*/  BSYNC.RECONVERGENT B2 ;  /* 0x0000000000027941 */ /* 0x000fea0003800200 */
.L_x_151:
[----:B------:R-:W0:Y:S01]  /*5720*/  MUFU.RCP R8, R31 ;  /* 0x0000001f00087308 */ /* 0x000e220000001000 */
[----:B------:R1:W-:Y:S01]  /*5730*/  STG.E desc[UR8][R2.64+-0xc], R13 ;  /* 0xfffff40d02007986 */ /* 0x0003e2000c101908 */
[----:B------:R-:W-:Y:S06]  /*5740*/  BSSY.RECONVERGENT B2, `(.L_x_153) ;  /* 0x000000b000027945 */ /* 0x000fec0003800200 */
[----:B------:R-:W2:Y:S01]  /*5750*/  FCHK P0, R10, R31 ;  /* 0x0000001f0a007302 */ /* 0x000ea20000000000 */
[----:B0-----:R-:W-:-:S04]  /*5760*/  FFMA R9, -R31, R8, 1 ;  /* 0x3f8000001f097423 */ /* 0x001fc80000000108 */
[----:B------:R-:W-:-:S04]  /*5770*/  FFMA R15, R8, R9, R8 ;  /* 0x00000009080f7223 */ /* 0x000fc80000000008 */
[----:B------:R-:W-:-:S04]  /*5780*/  FFMA R8, R10, R15, RZ ;  /* 0x0000000f0a087223 */ /* 0x000fc800000000ff */
[----:B------:R-:W-:-:S04]  /*5790*/  FFMA R9, -R31, R8, R10 ;  /* 0x000000081f097223 */ /* 0x000fc8000000010a */
[----:B------:R-:W-:Y:S01]  /*57a0*/  FFMA R12, R15, R9, R8 ;  /* 0x000000090f0c7223 */ /* 0x000fe20000000008 */
[----:B-12---:R-:W-:Y:S06]  /*57b0*/  @!P0 BRA `(.L_x_154) ;  /* 0x00000000000c8947 */ /* 0x006fec0003800000 */
[----:B------:R-:W-:Y:S02]  /*57c0*/  MOV R12, R10 ;  /* 0x0000000a000c7202 */ /* 0x000fe40000000f00 */
[----:B------:R-:W-:-:S07]  /*57d0*/  MOV R14, 0x57f0 ;  /* 0x000057f0000e7802 */ /* 0x000fce0000000f00 */
[----:B------:R-:W-:Y:S05]  /*57e0*/  CALL.REL.NOINC `($__internal_4_$__cuda_sm3x_div_rn_noftz_f32_slowpath) ;  /* 0x00000008000c7944 */ /* 0x000fea0003c00000 */
.L_x_154:
[----:B------:R-:W-:Y:S05]  /*57f0*/  BSYNC.RECONVERGENT B2 ;  /* 0x0000000000027941 */ /* 0x000fea0003800200 */
.L_x_153:
        /* <DEDUP_REMOVED lines=13> */
[----:B------:R-:W-:-:S07]  /*58d0*/  MOV R15, R12 ;  /* 0x0000000c000f7202 */ /* 0x000fce0000000f00 */
.L_x_156:
[----:B------:R-:W-:Y:S05]  /*58e0*/  BSYNC.RECONVERGENT B2 ;  /* 0x0000000000027941 */ /* 0x000fea0003800200 */
.L_x_155:
[----:B------:R-:W2:Y:S01]  /*58f0*/  LDL.128 R8, [R0] ;  /* 0x0000000000087983 */ /* 0x000ea20000100c00 */
[----:B------:R-:W0:Y:S01]  /*5900*/  MUFU.RCP R12, R31 ;  /* 0x0000001f000c7308 */ /* 0x000e220000001000 */
[----:B------:R-:W-:Y:S02]  /*5910*/  BSSY.RECONVERGENT B2, `(.L_x_157) ;  /* 0x000000c000027945 */ /* 0x000fe40003800200 */
[----:B------:R1:W-:Y:S01]  /*5920*/  STG.E desc[UR8][R2.64+-0x4], R15 ;  /* 0xfffffc0f02007986 */ /* 0x0003e2000c101908 */
[----:B0-----:R-:W-:-:S04]  /*5930*/  FFMA R13, -R31, R12, 1 ;  /* 0x3f8000001f0d7423 */ /* 0x001fc8000000010c */
[----:B------:R-:W-:Y:S01]  /*5940*/  FFMA R13, R12, R13, R12 ;  /* 0x0000000d0c0d7223 */ /* 0x000fe2000000000c */
[----:B--2---:R-:W0:Y:S03]  /*5950*/  FCHK P0, R8, R31 ;  /* 0x0000001f08007302 */ /* 0x004e260000000000 */
[----:B------:R-:W-:-:S04]  /*5960*/  FFMA R12, R13, R8, RZ ;  /* 0x000000080d0c7223 */ /* 0x000fc800000000ff */
[----:B------:R-:W-:-:S04]  /*5970*/  FFMA R17, -R31, R12, R8 ;  /* 0x0000000c1f117223 */ /* 0x000fc80000000108 */
[----:B------:R-:W-:Y:S01]  /*5980*/  FFMA R12, R13, R17, R12 ;  /* 0x000000110d0c7223 */ /* 0x000fe2000000000c */
[----:B01----:R-:W-:Y:S06]  /*5990*/  @!P0 BRA `(.L_x_158) ;  /* 0x00000000000c8947 */ /* 0x003fec0003800000 */
[----:B------:R-:W-:Y:S02]  /*59a0*/  MOV R12, R8 ;  /* 0x00000008000c7202 */ /* 0x000fe40000000f00 */
[----:B------:R-:W-:-:S07]  /*59b0*/  MOV R14, 0x59d0 ;  /* 0x000059d0000e7802 */ /* 0x000fce0000000f00 */
[----:B------:R-:W-:Y:S05]  /*59c0*/  CALL.REL.NOINC `($__internal_4_$__cuda_sm3x_div_rn_noftz_f32_slowpath) ;  /* 0x0000000400947944 */ /* 0x000fea0003c00000 */
.L_x_158:
[----:B------:R-:W-:Y:S05]  /*59d0*/  BSYNC.RECONVERGENT B2 ;  /* 0x0000000000027941 */ /* 0x000fea0003800200 */
.L_x_157:
        /* <DEDUP_REMOVED lines=10> */
[----:B------:R-:W-:Y:S01]  /*5a80*/  IMAD.MOV.U32 R12, RZ, RZ, R9 ;  /* 0x000000ffff0c7224 */ /* 0x000fe200078e0009 */
[----:B------:R-:W-:-:S07]  /*5a90*/  MOV R14, 0x5ab0 ;  /* 0x00005ab0000e7802 */ /* 0x000fce0000000f00 */
[----:B------:R-:W-:Y:S05]  /*5aa0*/  CALL.REL.NOINC `($__internal_4_$__cuda_sm3x_div_rn_noftz_f32_slowpath) ;  /* 0x00000004005c7944 */ /* 0x000fea0003c00000 */
[----:B------:R-:W-:-:S07]  /*5ab0*/  MOV R13, R12 ;  /* 0x0000000c000d7202 */ /* 0x000fce0000000f00 */
.L_x_160:
[----:B------:R-:W-:Y:S05]  /*5ac0*/  BSYNC.RECONVERGENT B2 ;  /* 0x0000000000027941 */ /* 0x000fea0003800200 */
.L_x_159:
        /* <DEDUP_REMOVED lines=13> */
.L_x_162:
[----:B------:R-:W-:Y:S05]  /*5ba0*/  BSYNC.RECONVERGENT B2 ;  /* 0x0000000000027941 */ /* 0x000fea0003800200 */
.L_x_161:
        /* <DEDUP_REMOVED lines=14> */
.L_x_164:
[----:B------:R-:W-:Y:S05]  /*5c90*/  BSYNC.RECONVERGENT B2 ;  /* 0x0000000000027941 */ /* 0x000fea0003800200 */
.L_x_163:
[----:B------:R0:W-:Y:S01]  /*5ca0*/  STG.E desc[UR8][R2.64+0xc], R9 ;  /* 0x00000c0902007986 */ /* 0x0001e2000c101908 */
[----:B------:R-:W-:Y:S01]  /*5cb0*/  IADD3 R6, PT, PT, R6, 0x8, RZ ;  /* 0x0000000806067810 */ /* 0x000fe20007ffe0ff */
[----:B------:R-:W-:Y:S01]  /*5cc0*/  VIADD R0, R0, 0x20 ;  /* 0x0000002000007836 */ /* 0x000fe20000000000 */
[----:B------:R-:W-:Y:S06]  /*5cd0*/  @P2 BRA `(.L_x_165) ;  /* 0xfffffff800082947 */ /* 0x000fec000383ffff */
.L_x_148:
[----:B------:R-:W-:-:S13]  /*5ce0*/  ISETP.NE.AND P0, PT, R20, RZ, PT ;  /* 0x000000ff1400720c */ /* 0x000fda0003f05270 */
[----:B------:R-:W-:Y:S05]  /*5cf0*/  @!P0 EXIT ;  /* 0x000000000000894d */ /* 0x000fea0003800000 */
[----:B0-----:R-:W0:Y:S01]  /*5d00*/  LDC.64 R2, c[0x0][0x398] ;  /* 0x0000e600ff027b82 */ /* 0x001e220000000a00 */
[----:B------:R-:W-:Y:S01]  /*5d10*/  IMAD R0, R7, 0x4, R5 ;  /* 0x0000000407007824 */ /* 0x000fe200078e0205 */
[----:B------:R-:W-:Y:S02]  /*5d20*/  IADD3 R7, PT, PT, R4, R7, RZ ;  /* 0x0000000704077210 */ /* 0x000fe40007ffe0ff */
[----:B------:R-:W-:-:S07]  /*5d30*/  IADD3 R20, PT, PT, -R20, RZ, RZ ;  /* 0x000000ff14147210 */ /* 0x000fce0007ffe1ff */
.L_x_168:
[----:B------:R-:W5:Y:S01]  /*5d40*/  LDL R8, [R0] ;  /* 0x0000000000087983 */ /* 0x000f620000100800 */
[----:B0-----:R-:W1:Y:S01]  /*5d50*/  MUFU.RCP R4, R31 ;  /* 0x0000001f00047308 */ /* 0x001e620000001000 */
[----:B------:R-:W-:Y:S01]  /*5d60*/  IADD3 R20, PT, PT, R20, 0x1, RZ ;  /* 0x0000000114147810 */ /* 0x000fe20007ffe0ff */
[----:B------:R-:W-:Y:S03]  /*5d70*/  BSSY.RECONVERGENT B2, `(.L_x_166) ;  /* 0x000000d000027945 */ /* 0x000fe60003800200 */
[----:B------:R-:W-:Y:S01]  /*5d80*/  ISETP.NE.AND P2, PT, R20, RZ, PT ;  /* 0x000000ff1400720c */ /* 0x000fe20003f45270 */
[----:B-1----:R-:W-:-:S04]  /*5d90*/  FFMA R5, -R31, R4, 1 ;  /* 0x3f8000001f057423 */ /* 0x002fc80000000104 */
[----:B------:R-:W-:Y:S01]  /*5da0*/  FFMA R4, R4, R5, R4 ;  /* 0x0000000504047223 */ /* 0x000fe20000000004 */
[----:B-----5:R-:W1:Y:S03]  /*5db0*/  FCHK P0, R8, R31 ;  /* 0x0000001f08007302 */ /* 0x020e660000000000 */
[----:B------:R-:W-:-:S04]  /*5dc0*/  FFMA R5, R4, R8, RZ ;  /* 0x0000000804057223 */ /* 0x000fc800000000ff */
[----:B------:R-:W-:-:S04]  /*5dd0*/  FFMA R6, -R31, R5, R8 ;  /* 0x000000051f067223 */ /* 0x000fc80000000108 */
[----:B------:R-:W-:Y:S01]  /*5de0*/  FFMA R12, R4, R6, R5 ;  /* 0x00000006040c7223 */ /* 0x000fe20000000005 */
[----:B0-----:R-:W-:Y:S01]  /*5df0*/  IMAD.WIDE R4, R7, 0x4, R2 ;  /* 0x0000000407047825 */ /* 0x001fe200078e0202 */
[----:B-1----:R-:W-:Y:S06]  /*5e00*/  @!P0 BRA `(.L_x_167) ;  /* 0x00000000000c8947 */ /* 0x002fec0003800000 */
[----:B------:R-:W-:Y:S02]  /*5e10*/  MOV R12, R8 ;  /* 0x00000008000c7202 */ /* 0x000fe40000000f00 */
[----:B------:R-:W-:-:S07]  /*5e20*/  MOV R14, 0x5e40 ;  /* 0x00005e40000e7802 */ /* 0x000fce0000000f00 */
[----:B--234-:R-:W-:Y:S05]  /*5e30*/  CALL.REL.NOINC `($__internal_4_$__cuda_sm3x_div_rn_noftz_f32_slowpath) ;  /* 0x0000000000787944 */ /* 0x01cfea0003c00000 */
.L_x_167:
[----:B------:R-:W-:Y:S05]  /*5e40*/  BSYNC.RECONVERGENT B2 ;  /* 0x0000000000027941 */ /* 0x000fea0003800200 */
.L_x_166:
[----:B------:R0:W-:Y:S01]  /*5e50*/  STG.E desc[UR8][R4.64], R12 ;  /* 0x0000000c04007986 */ /* 0x0001e2000c101908 */
[----:B------:R-:W-:Y:S01]  /*5e60*/  IADD3 R0, PT, PT, R0, 0x4, RZ ;  /* 0x0000000400007810 */ /* 0x000fe20007ffe0ff */
[----:B------:R-:W-:Y:S01]  /*5e70*/  VIADD R7, R7, 0x1 ;  /* 0x0000000107077836 */ /* 0x000fe20000000000 */
[----:B------:R-:W-:Y:S06]  /*5e80*/  @P2 BRA `(.L_x_168) ;  /* 0xfffffffc00ac2947 */ /* 0x000fec000383ffff */
[----:B------:R-:W-:Y:S05]  /*5e90*/  EXIT ;  /* 0x000000000000794d */ /* 0x000fea0003800000 */
        .weak           $__internal_3_$__cuda_sm20_sqrt_rn_f32_slowpath
        .type           $__internal_3_$__cuda_sm20_sqrt_rn_f32_slowpath,@function
        .size           $__internal_3_$__cuda_sm20_sqrt_rn_f32_slowpath,($__internal_4_$__cuda_sm3x_div_rn_noftz_f32_slowpath - $__internal_3_$__cuda_sm20_sqrt_rn_f32_slowpath)
$__internal_3_$__cuda_sm20_sqrt_rn_f32_slowpath:
[----:B------:R-:W-:-:S13]  /*5ea0*/  LOP3.LUT P0, RZ, R7, 0x7fffffff, RZ, 0xc0, !PT ;  /* 0x7fffffff07ff7812 */ /* 0x000fda000780c0ff */
[----:B------:R-:W-:Y:S01]  /*5eb0*/  @!P0 MOV R8, R7 ;  /* 0x0000000700088202 */ /* 0x000fe20000000f00 */
        /* <DEDUP_REMOVED lines=8> */
[----:B------:R-:W-:Y:S01]  /*5f40*/  @!P0 MOV R8, R7 ;  /* 0x0000000700088202 */ /* 0x000fe20000000f00 */
[----:B------:R-:W-:Y:S06]  /*5f50*/  @!P0 BRA `(.L_x_169) ;  /* 0x0000000000208947 */ /* 0x000fec0003800000 */
[----:B------:R-:W-:-:S04]  /*5f60*/  FFMA R7, R7, 1.84467440737095516160e+19, RZ ;  /* 0x5f80000007077823 */ /* 0x000fc800000000ff */
[----:B------:R-:W0:Y:S02]  /*5f70*/  MUFU.RSQ R8, R7 ;  /* 0x0000000700087308 */ /* 0x000e240000001400 */
[----:B0-----:R-:W-:Y:S01]  /*5f80*/  FMUL.FTZ R10, R7, R8 ;  /* 0x00000008070a7220 */ /* 0x001fe20000410000 */
[----:B------:R-:W-:-:S03]  /*5f90*/  FMUL.FTZ R8, R8, 0.5 ;  /* 0x3f00000008087820 */ /* 0x000fc60000410000 */
[----:B------:R-:W-:-:S04]  /*5fa0*/  FADD.FTZ R9, -R10, -RZ ;  /* 0x800000ff0a097221 */ /* 0x000fc80000010100 */
[----:B------:R-:W-:-:S04]  /*5fb0*/  FFMA R9, R10, R9, R7 ;  /* 0x000000090a097223 */ /* 0x000fc80000000007 */
[----:B------:R-:W-:-:S04]  /*5fc0*/  FFMA R8, R9, R8, R10 ;  /* 0x0000000809087223 */ /* 0x000fc8000000000a */
[----:B------:R-:W-:-:S07]  /*5fd0*/  FMUL.FTZ R8, R8, 2.3283064365386962891e-10 ;  /* 0x2f80000008087820 */ /* 0x000fce0000410000 */
.L_x_169:
[----:B------:R-:W-:Y:S01]  /*5fe0*/  MOV R31, R8 ;  /* 0x00000008001f7202 */ /* 0x000fe20000000f00 */
[----:B------:R-:W-:Y:S01]  /*5ff0*/  IMAD.MOV.U32 R9, RZ, RZ, 0x0 ;  /* 0x00000000ff097424 */ /* 0x000fe200078e00ff */
[----:B------:R-:W-:-:S04]  /*6000*/  MOV R8, R12 ;  /* 0x0000000c00087202 */ /* 0x000fc80000000f00 */
[----:B------:R-:W-:Y:S05]  /*6010*/  RET.REL.NODEC R8 `(_Z33custom_scheduled_attention_kernelPKfS0_S0_Pfiiii) ;  /* 0xffffff9c08f87950 */ /* 0x000fea0003c3ffff */
        .weak           $__internal_4_$__cuda_sm3x_div_rn_noftz_f32_slowpath
        .type           $__internal_4_$__cuda_sm3x_div_rn_noftz_f32_slowpath,@function
        .size           $__internal_4_$__cuda_sm3x_div_rn_noftz_f32_slowpath,(.L_x_186 - $__internal_4_$__cuda_sm3x_div_rn_noftz_f32_slowpath)
$__internal_4_$__cuda_sm3x_div_rn_noftz_f32_slowpath:
[----:B------:R-:W-:Y:S01]  /*6020*/  SHF.R.U32.HI R13, RZ, 0x17, R31 ;  /* 0x00000017ff0d7819 */ /* 0x000fe2000001161f */
[----:B------:R-:W-:Y:S01]  /*6030*/  BSSY.RECONVERGENT B0, `(.L_x_170) ;  /* 0x0000063000007945 */ /* 0x000fe20003800200 */
[----:B------:R-:W-:Y:S02]  /*6040*/  SHF.R.U32.HI R16, RZ, 0x17, R12 ;  /* 0x00000017ff107819 */ /* 0x000fe4000001160c */
[----:B------:R-:W-:Y:S02]  /*6050*/  LOP3.LUT R13, R13, 0xff, RZ, 0xc0, !PT ;  /* 0x000000ff0d0d7812 */ /* 0x000fe400078ec0ff */
[----:B------:R-:W-:Y:S02]  /*6060*/  LOP3.LUT R16, R16, 0xff, RZ, 0xc0, !PT ;  /* 0x000000ff10107812 */ /* 0x000fe400078ec0ff */
[----:B------:R-:W-:Y:S02]  /*6070*/  IADD3 R17, PT, PT, R13, -0x1, RZ ;  /* 0xffffffff0d117810 */ /* 0x000fe40007ffe0ff */
[----:B------:R-:W-:-:S02]  /*6080*/  IADD3 R18, PT, PT, R16, -0x1, RZ ;  /* 0xffffffff10127810 */ /* 0x000fc40007ffe0ff */
[----:B------:R-:W-:Y:S02]  /*6090*/  ISETP.GT.U32.AND P0, PT, R17, 0xfd, PT ;  /* 0x000000fd1100780c */ /* 0x000fe40003f04070 */
[----:B------:R-:W-:Y:S02]  /*60a0*/  MOV R19, R31 ;  /* 0x0000001f00137202 */ /* 0x000fe40000000f00 */
        /* <DEDUP_REMOVED lines=21> */
[----:B------:R-:W-:Y:S01]  /*6200*/  @P0 MOV R15, RZ ;  /* 0x000000ff000f0202 */ /* 0x000fe20000000f00 */
[----:B------:R-:W-:Y:S02]  /*6210*/  @!P0 IMAD.MOV.U32 R15, RZ, RZ, -0x40 ;  /* 0xffffffc0ff0f8424 */ /* 0x000fe400078e00ff */
[----:B------:R-:W-:Y:S01]  /*6220*/  @!P0 FFMA R12, R12, 1.84467440737095516160e+19, RZ ;  /* 0x5f8000000c0c8823 */ /* 0x000fe200000000ff */
[----:B------:R-:W-:Y:S02]  /*6230*/  @!P1 FFMA R19, R31, 1.84467440737095516160e+19, RZ ;  /* 0x5f8000001f139823 */ /* 0x000fe400000000ff */
[----:B------:R-:W-:-:S07]  /*6240*/  @!P1 IADD3 R15, PT, PT, R15, 0x40, RZ ;  /* 0x000000400f0f9810 */ /* 0x000fce0007ffe0ff */
.L_x_171:
[----:B------:R-:W-:Y:S01]  /*6250*/  LEA R18, R13, 0xc0800000, 0x17 ;  /* 0xc08000000d127811 */ /* 0x000fe200078eb8ff */
[----:B------:R-:W-:Y:S01]  /*6260*/  BSSY.RECONVERGENT B1, `(.L_x_176) ;  /* 0x0000036000017945 */ /* 0x000fe20003800200 */
[----:B------:R-:W-:Y:S02]  /*6270*/  IADD3 R16, PT, PT, R16, -0x7f, RZ ;  /* 0xffffff8110107810 */ /* 0x000fe40007ffe0ff */
[----:B------:R-:W-:-:S03]  /*6280*/  IADD3 R34, PT, PT, -R18, R19, RZ ;  /* 0x0000001312227210 */ /* 0x000fc60007ffe1ff */
[----:B------:R-:W-:Y:S01]  /*6290*/  IMAD R12, R16, -0x800000, R12 ;  /* 0xff800000100c7824 */ /* 0x000fe200078e020c */
[----:B------:R-:W0:Y:S01]  /*62a0*/  MUFU.RCP R18, R34 ;  /* 0x0000002200127308 */ /* 0x000e220000001000 */
[----:B------:R-:W-:Y:S01]  /*62b0*/  FADD.FTZ R17, -R34, -RZ ;  /* 0x800000ff22117221 */ /* 0x000fe20000010100 */
[----:B------:R-:W-:-:S04]  /*62c0*/  IADD3 R16, PT, PT, R16, 0x7f, -R13 ;  /* 0x0000007f10107810 */ /* 0x000fc80007ffe80d */
[----:B------:R-:W-:Y:S01]  /*62d0*/  IADD3 R15, PT, PT, R16, R15, RZ ;  /* 0x0000000f100f7210 */ /* 0x000fe20007ffe0ff */
        /* <DEDUP_REMOVED lines=8> */
[----:B------:R-:W-:-:S04]  /*6360*/  LOP3.LUT R16, R13, 0xff, RZ, 0xc0, !PT ;  /* 0x000000ff0d107812 */ /* 0x000fc800078ec0ff */
[----:B------:R-:W-:-:S05]  /*6370*/  IADD3 R13, PT, PT, R16, R15, RZ ;  /* 0x0000000f100d7210 */ /* 0x000fca0007ffe0ff */
        /* <DEDUP_REMOVED lines=11> */
[CCC-:B------:R-:W-:Y:S01]  /*6430*/  FFMA.RP R15, R19.reuse, R17.reuse, R18.reuse ;  /* 0x00000011130f7223 */ /* 0x1c0fe20000008012 */
[----:B------:R-:W-:Y:S01]  /*6440*/  FFMA.RM R18, R19, R17, R18 ;  /* 0x0000001113127223 */ /* 0x000fe20000004012 */
[C---:B------:R-:W-:Y:S02]  /*6450*/  IADD3 R17, PT, PT, R13.reuse, 0x20, RZ ;  /* 0x000000200d117810 */ /* 0x040fe40007ffe0ff */
[----:B------:R-:W-:Y:S02]  /*6460*/  LOP3.LUT R16, R16, 0x7fffff, RZ, 0xc0, !PT ;  /* 0x007fffff10107812 */ /* 0x000fe400078ec0ff */
[C---:B------:R-:W-:Y:S02]  /*6470*/  ISETP.NE.AND P3, PT, R13.reuse, RZ, PT ;  /* 0x000000ff0d00720c */ /* 0x040fe40003f65270 */
[----:B------:R-:W-:Y:S02]  /*6480*/  LOP3.LUT R16, R16, 0x800000, RZ, 0xfc, !PT ;  /* 0x0080000010107812 */ /* 0x000fe400078efcff */
[----:B------:R-:W-:-:S02]  /*6490*/  ISETP.NE.AND P1, PT, R13, RZ, PT ;  /* 0x000000ff0d00720c */ /* 0x000fc40003f25270 */
[----:B------:R-:W-:Y:S02]  /*64a0*/  IADD3 R13, PT, PT, -R13, RZ, RZ ;  /* 0x000000ff0d0d7210 */ /* 0x000fe40007ffe1ff */
[----:B------:R-:W-:Y:S02]  /*64b0*/  SHF.L.U32 R17, R16, R17, RZ ;  /* 0x0000001110117219 */ /* 0x000fe400000006ff */
[----:B------:R-:W-:Y:S02]  /*64c0*/  FSETP.NEU.FTZ.AND P0, PT, R15, R18, PT ;  /* 0x000000120f00720b */ /* 0x000fe40003f1d000 */
[----:B------:R-:W-:Y:S02]  /*64d0*/  SEL R13, R13, RZ, P3 ;  /* 0x000000ff0d0d7207 */ /* 0x000fe40001800000 */
[----:B------:R-:W-:Y:S02]  /*64e0*/  ISETP.NE.AND P1, PT, R17, RZ, P1 ;  /* 0x000000ff1100720c */ /* 0x000fe40000f25270 */
[----:B------:R-:W-:-:S02]  /*64f0*/  SHF.R.U32.HI R13, RZ, R13, R16 ;  /* 0x0000000dff0d7219 */ /* 0x000fc40000011610 */
[----:B------:R-:W-:Y:S02]  /*6500*/  PLOP3.LUT P0, PT, P0, P1, PT, 0xf8, 0x8f ;  /* 0x00000000008f781c */ /* 0x000fe40000703f70 */
[----:B------:R-:W-:Y:S02]  /*6510*/  SHF.R.U32.HI R15, RZ, 0x1, R13 ;  /* 0x00000001ff0f7819 */ /* 0x000fe4000001160d */
[----:B------:R-:W-:-:S04]  /*6520*/  SEL R16, RZ, 0x1, !P0 ;  /* 0x00000001ff107807 */ /* 0x000fc80004000000 */
[----:B------:R-:W-:-:S04]  /*6530*/  LOP3.LUT R16, R16, 0x1, R15, 0xf8, !PT ;  /* 0x0000000110107812 */ /* 0x000fc800078ef80f */
[----:B------:R-:W-:-:S04]  /*6540*/  LOP3.LUT R16, R16, R13, RZ, 0xc0, !PT ;  /* 0x0000000d10107212 */ /* 0x000fc800078ec0ff */
[----:B------:R-:W-:-:S04]  /*6550*/  IADD3 R15, PT, PT, R15, R16, RZ ;  /* 0x000000100f0f7210 */ /* 0x000fc80007ffe0ff */
[----:B------:R-:W-:Y:S01]  /*6560*/  LOP3.LUT R12, R15, R12, RZ, 0xfc, !PT ;  /* 0x0000000c0f0c7212 */ /* 0x000fe200078efcff */
[----:B------:R-:W-:Y:S06]  /*6570*/  BRA `(.L_x_179) ;  /* 0x0000000000107947 */ /* 0x000fec0003800000 */
.L_x_178:
[----:B------:R-:W-:-:S04]  /*6580*/  LOP3.LUT R12, R12, 0x80000000, RZ, 0xc0, !PT ;  /* 0x800000000c0c7812 */ /* 0x000fc800078ec0ff */
[----:B------:R-:W-:Y:S01]  /*6590*/  LOP3.LUT R12, R12, 0x7f800000, RZ, 0xfc, !PT ;  /* 0x7f8000000c0c7812 */ /* 0x000fe200078efcff */
[----:B------:R-:W-:Y:S06]  /*65a0*/  BRA `(.L_x_179) ;  /* 0x0000000000047947 */ /* 0x000fec0003800000 */
.L_x_177:
[----:B------:R-:W-:-:S07]  /*65b0*/  LEA R12, R15, R12, 0x17 ;  /* 0x0000000c0f0c7211 */ /* 0x000fce00078eb8ff */
.L_x_179:
[----:B------:R-:W-:Y:S05]  /*65c0*/  BSYNC.RECONVERGENT B1 ;  /* 0x0000000000017941 */ /* 0x000fea0003800200 */
.L_x_176:
[----:B------:R-:W-:Y:S05]  /*65d0*/  BRA `(.L_x_180) ;  /* 0x0000000000207947 */ /* 0x000fea0003800000 */
.L_x_175:
[----:B------:R-:W-:-:S04]  /*65e0*/  LOP3.LUT R12, R19, 0x80000000, R12, 0x48, !PT ;  /* 0x80000000130c7812 */ /* 0x000fc800078e480c */
[----:B------:R-:W-:Y:S01]  /*65f0*/  LOP3.LUT R12, R12, 0x7f800000, RZ, 0xfc, !PT ;  /* 0x7f8000000c0c7812 */ /* 0x000fe200078efcff */
[----:B------:R-:W-:Y:S06]  /*6600*/  BRA `(.L_x_180) ;  /* 0x0000000000147947 */ /* 0x000fec0003800000 */
.L_x_174:
[----:B------:R-:W-:Y:S01]  /*6610*/  LOP3.LUT R12, R19, 0x80000000, R12, 0x48, !PT ;  /* 0x80000000130c7812 */ /* 0x000fe200078e480c */
[----:B------:R-:W-:Y:S06]  /*6620*/  BRA `(.L_x_180) ;  /* 0x00000000000c7947 */ /* 0x000fec0003800000 */
.L_x_173:
[----:B------:R-:W0:Y:S01]  /*6630*/  MUFU.RSQ R12, -QNAN ;  /* 0xffc00000000c7908 */ /* 0x000e220000001400 */
[----:B------:R-:W-:Y:S05]  /*6640*/  BRA `(.L_x_180) ;  /* 0x0000000000047947 */ /* 0x000fea0003800000 */
.L_x_172:
[----:B------:R-:W-:-:S07]  /*6650*/  FADD.FTZ R12, R12, R31 ;  /* 0x0000001f0c0c7221 */ /* 0x000fce0000010000 */
.L_x_180:
[----:B------:R-:W-:Y:S05]  /*6660*/  BSYNC.RECONVERGENT B0 ;  /* 0x0000000000007941 */ /* 0x000fea0003800200 */
.L_x_170:
[----:B------:R-:W-:-:S04]  /*6670*/  HFMA2 R15, -RZ, RZ, 0, 0 ;  /* 0x00000000ff0f7431 */ /* 0x000fc800000001ff */
[----:B0-----:R-:W-:Y:S05]  /*6680*/  RET.REL.NODEC R14 `(_Z33custom_scheduled_attention_kernelPKfS0_S0_Pfiiii) ;  /* 0xffffff980e5c7950 */ /* 0x001fea0003c3ffff */
.L_x_181:
        /* <DEDUP_REMOVED lines=15> */
.L_x_186:


//--------------------- .nv.shared._ZN3cub18CUB_300001_SM_10006detail11EmptyKernelIvEEvv --------------------------
	.section	.nv.shared._ZN3cub18CUB_300001_SM_10006detail11EmptyKernelIvEEvv,"aw",@nobits
	.sectionflags	@""
	.align	16
	.zero		1024


//--------------------- .nv.shared.reserved.0     --------------------------
	.section	.nv.shared.reserved.0,"aw",@nobits
	.weak		__nv_reservedSMEM_offset_0_alias
	.size		__nv_reservedSMEM_offset_0_alias, 0, 64
	.other		__nv_reservedSMEM_offset_0_alias,@"STO_CUDA_RESERVED_SHARED STV_DEFAULT"
__nv_reservedSMEM_offset_0_alias:
	.zero		0
	.zero		64


//--------------------- .nv.global                --------------------------
	.section	.nv.global,"aw",@nobits
.nv.global:
	.type		_ZN34_INTERNAL_38af5f7e_4_k_cu_f1b4e0a26thrust24THRUST_300001_SM_1000_NS12placeholders2_5E,@object
	.size		_ZN34_INTERNAL_38af5f7e_4_k_cu_f1b4e0a26thrust24THRUST_300001_SM_1000_NS12placeholders2_5E,(_ZN34_INTERNAL_38af5f7e_4_k_cu_f1b4e0a24cuda3std3__45__cpo6cbeginE - _ZN34_INTERNAL_38af5f7e_4_k_cu_f1b4e0a26thrust24THRUST_300001_SM_1000_NS12placeholders2_5E)
_ZN34_INTERNAL_38af5f7e_4_k_cu_f1b4e0a26thrust24THRUST_300001_SM_1000_NS12placeholders2_5E:
	.zero		1
	.type		_ZN34_INTERNAL_38af5f7e_4_k_cu_f1b4e0a24cuda3std3__45__cpo6cbeginE,@object
	.size		_ZN34_INTERNAL_38af5f7e_4_k_cu_f1b4e0a24cuda3std3__45__cpo6cbeginE,(_ZN34_INTERNAL_38af5f7e_4_k_cu_f1b4e0a24cuda3std6ranges3__45__cpo6cbeginE - _ZN34_INTERNAL_38af5f7e_4_k_cu_f1b4e0a24cuda3std3__45__cpo6cbeginE)
_ZN34_INTERNAL_38af5f7e_4_k_cu_f1b4e0a24cuda3std3__45__cpo6cbeginE:
	.zero		1
	.type		_ZN34_INTERNAL_38af5f7e_4_k_cu_f1b4e0a24cuda3std6ranges3__45__cpo6cbeginE,@object
	.size		_ZN34_INTERNAL_38af5f7e_4_k_cu_f1b4e0a24cuda3std6ranges3__45__cpo6cbeginE,(_ZN34_INTERNAL_38af5f7e_4_k_cu_f1b4e0a24cuda3std3__48in_placeE - _ZN34_INTERNAL_38af5f7e_4_k_cu_f1b4e0a24cuda3std6ranges3__45__cpo6cbeginE)
_ZN34_INTERNAL_38af5f7e_4_k_cu_f1b4e0a24cuda3std6ranges3__45__cpo6cbeginE:
	.zero		1
	.type		_ZN34_INTERNAL_38af5f7e_4_k_cu_f1b4e0a24cuda3std3__48in_placeE,@object
	.size		_ZN34_INTERNAL_38af5f7e_4_k_cu_f1b4e0a24cuda3std3__48in_placeE,(_ZN34_INTERNAL_38af5f7e_4_k_cu_f1b4e0a24cuda3std6ranges3__45__cpo4sizeE - _ZN34_INTERNAL_38af5f7e_4_k_cu_f1b4e0a24cuda3std3__48in_placeE)
_ZN34_INTERNAL_38af5f7e_4_k_cu_f1b4e0a24cuda3std3__48in_placeE:
	.zero		1
	.type		_ZN34_INTERNAL_38af5f7e_4_k_cu_f1b4e0a24cuda3std6ranges3__45__cpo4sizeE,@object
	.size		_ZN34_INTERNAL_38af5f7e_4_k_cu_f1b4e0a24cuda3std6ranges3__45__cpo4sizeE,(_ZN34_INTERNAL_38af5f7e_4_k_cu_f1b4e0a26thrust24THRUST_300001_SM_1000_NS12placeholders2_9E - _ZN34_INTERNAL_38af5f7e_4_k_cu_f1b4e0a24cuda3std6ranges3__45__cpo4sizeE)
_ZN34_INTERNAL_38af5f7e_4_k_cu_f1b4e0a24cuda3std6ranges3__45__cpo4sizeE:
	.zero		1
	.type		_ZN34_INTERNAL_38af5f7e_4_k_cu_f1b4e0a26thrust24THRUST_300001_SM_1000_NS12placeholders2_9E,@object
	.size		_ZN34_INTERNAL_38af5f7e_4_k_cu_f1b4e0a26thrust24THRUST_300001_SM_1000_NS12placeholders2_9E,(_ZN34_INTERNAL_38af5f7e_4_k_cu_f1b4e0a24cuda3std3__45__cpo7crbeginE - _ZN34_INTERNAL_38af5f7e_4_k_cu_f1b4e0a26thrust24THRUST_300001_SM_1000_NS12placeholders2_9E)
_ZN34_INTERNAL_38af5f7e_4_k_cu_f1b4e0a26thrust24THRUST_300001_SM_1000_NS12placeholders2_9E:
	.zero		1
	.type		_ZN34_INTERNAL_38af5f7e_4_k_cu_f1b4e0a24cuda3std3__45__cpo7crbeginE,@object
	.size		_ZN34_INTERNAL_38af5f7e_4_k_cu_f1b4e0a24cuda3std3__45__cpo7crbeginE,(_ZN34_INTERNAL_38af5f7e_4_k_cu_f1b4e0a24cuda3std6ranges3__45__cpo4nextE - _ZN34_INTERNAL_38af5f7e_4_k_cu_f1b4e0a24cuda3std3__45__cpo7crbeginE)
_ZN34_INTERNAL_38af5f7e_4_k_cu_f1b4e0a24cuda3std3__45__cpo7crbeginE:
	.zero		1
	.type		_ZN34_INTERNAL_38af5f7e_4_k_cu_f1b4e0a24cuda3std6ranges3__45__cpo4nextE,@object
	.size		_ZN34_INTERNAL_38af5f7e_4_k_cu_f1b4e0a24cuda3std6ranges3__45__cpo4nextE,(_ZN34_INTERNAL_38af5f7e_4_k_cu_f1b4e0a24cuda3std6ranges3__45__cpo4swapE - _ZN34_INTERNAL_38af5f7e_4_k_cu_f1b4e0a24cuda3std6ranges3__45__cpo4nextE)
_ZN34_INTERNAL_38af5f7e_4_k_cu_f1b4e0a24cuda3std6ranges3__45__cpo4nextE:
	.zero		1
	.type		_ZN34_INTERNAL_38af5f7e_4_k_cu_f1b4e0a24cuda3std6ranges3__45__cpo4swapE,@object
	.size		_ZN34_INTERNAL_38af5f7e_4_k_cu_f1b4e0a24cuda3std6ranges3__45__cpo4swapE,(_ZN34_INTERNAL_38af5f7e_4_k_cu_f1b4e0a26thrust24THRUST_300001_SM_1000_NS12placeholders2_1E - _ZN34_INTERNAL_38af5f7e_4_k_cu_f1b4e0a24cuda3std6ranges3__45__cpo4swapE)
_ZN34_INTERNAL_38af5f7e_4_k_cu_f1b4e0a24cuda3std6ranges3__45__cpo4swapE:
	.zero		1
	.type		_ZN34_INTERNAL_38af5f7e_4_k_cu_f1b4e0a26thrust24THRUST_300001_SM_1000_NS12placeholders2_1E,@object
	.size		_ZN34_INTERNAL_38af5f7e_4_k_cu_f1b4e0a26thrust24THRUST_300001_SM_1000_NS12placeholders2_1E,(_ZN34_INTERNAL_38af5f7e_4_k_cu_f1b4e0a26thrust24THRUST_300001_SM_1000_NS12placeholders2_3E - _ZN34_INTERNAL_38af5f7e_4_k_cu_f1b4e0a26thrust24THRUST_300001_SM_1000_NS12placeholders2_1E)
_ZN34_INTERNAL_38af5f7e_4_k_cu_f1b4e0a26thrust24THRUST_300001_SM_1000_NS12placeholders2_1E:
	.zero		1
	.type		_ZN34_INTERNAL_38af5f7e_4_k_cu_f1b4e0a26thrust24THRUST_300001_SM_1000_NS12placeholders2_3E,@object
	.size		_ZN34_INTERNAL_38af5f7e_4_k_cu_f1b4e0a26thrust24THRUST_300001_SM_1000_NS12placeholders2_3E,(_ZN34_INTERNAL_38af5f7e_4_k_cu_f1b4e0a24cuda3std3__45__cpo5beginE - _ZN34_INTERNAL_38af5f7e_4_k_cu_f1b4e0a26thrust24THRUST_300001_SM_1000_NS12placeholders2_3E)
_ZN34_INTERNAL_38af5f7e_4_k_cu_f1b4e0a26thrust24THRUST_300001_SM_1000_NS12placeholders2_3E:
	.zero		1
	.type		_ZN34_INTERNAL_38af5f7e_4_k_cu_f1b4e0a24cuda3std3__45__cpo5beginE,@object
	.size		_ZN34_INTERNAL_38af5f7e_4_k_cu_f1b4e0a24cuda3std3__45__cpo5beginE,(_ZN34_INTERNAL_38af5f7e_4_k_cu_f1b4e0a24cuda3std6ranges3__45__cpo5beginE - _ZN34_INTERNAL_38af5f7e_4_k_cu_f1b4e0a24cuda3std3__45__cpo5beginE)
_ZN34_INTERNAL_38af5f7e_4_k_cu_f1b4e0a24cuda3std3__45__cpo5beginE:
	.zero		1
	.type		_ZN34_INTERNAL_38af5f7e_4_k_cu_f1b4e0a24cuda3std6ranges3__45__cpo5beginE,@object
	.size		_ZN34_INTERNAL_38af5f7e_4_k_cu_f1b4e0a24cuda3std6ranges3__45__cpo5beginE,(_ZN34_INTERNAL_38af5f7e_4_k_cu_f1b4e0a24cuda3std3__436_GLOBAL__N__38af5f7e_4_k_cu_f1b4e0a26ignoreE - _ZN34_INTERNAL_38af5f7e_4_k_cu_f1b4e0a24cuda3std6ranges3__45__cpo5beginE)
_ZN34_INTERNAL_38af5f7e_4_k_cu_f1b4e0a24cuda3std6ranges3__45__cpo5beginE:
	.zero		1
	.type		_ZN34_INTERNAL_38af5f7e_4_k_cu_f1b4e0a24cuda3std3__436_GLOBAL__N__38af5f7e_4_k_cu_f1b4e0a26ignoreE,@object
	.size		_ZN34_INTERNAL_38af5f7e_4_k_cu_f1b4e0a24cuda3std3__436_GLOBAL__N__38af5f7e_4_k_cu_f1b4e0a26ignoreE,(_ZN34_INTERNAL_38af5f7e_4_k_cu_f1b4e0a24cuda3std6ranges3__45__cpo4dataE - _ZN34_INTERNAL_38af5f7e_4_k_cu_f1b4e0a24cuda3std3__436_GLOBAL__N__38af5f7e_4_k_cu_f1b4e0a26ignoreE)
_ZN34_INTERNAL_38af5f7e_4_k_cu_f1b4e0a24cuda3std3__436_GLOBAL__N__38af5f7e_4_k_cu_f1b4e0a26ignoreE:
	.zero		1
	.type		_ZN34_INTERNAL_38af5f7e_4_k_cu_f1b4e0a24cuda3std6ranges3__45__cpo4dataE,@object
	.size		_ZN34_INTERNAL_38af5f7e_4_k_cu_f1b4e0a24cuda3std6ranges3__45__cpo4dataE,(_ZN34_INTERNAL_38af5f7e_4_k_cu_f1b4e0a26thrust24THRUST_300001_SM_1000_NS12placeholders2_7E - _ZN34_INTERNAL_38af5f7e_4_k_cu_f1b4e0a24cuda3std6ranges3__45__cpo4dataE)
_ZN34_INTERNAL_38af5f7e_4_k_cu_f1b4e0a24cuda3std6ranges3__45__cpo4dataE:
	.zero		1
	.type		_ZN34_INTERNAL_38af5f7e_4_k_cu_f1b4e0a26thrust24THRUST_300001_SM_1000_NS12placeholders2_7E,@object
	.size		_ZN34_INTERNAL_38af5f7e_4_k_cu_f1b4e0a26thrust24THRUST_300001_SM_1000_NS12placeholders2_7E,(_ZN34_INTERNAL_38af5f7e_4_k_cu_f1b4e0a24cuda3std3__45__cpo6rbeginE - _ZN34_INTERNAL_38af5f7e_4_k_cu_f1b4e0a26thrust24THRUST_300001_SM_1000_NS12placeholders2_7E)
_ZN34_INTERNAL_38af5f7e_4_k_cu_f1b4e0a26thrust24THRUST_300001_SM_1000_NS12placeholders2_7E:
	.zero		1
	.type		_ZN34_INTERNAL_38af5f7e_4_k_cu_f1b4e0a24cuda3std3__45__cpo6rbeginE,@object
	.size		_ZN34_INTERNAL_38af5f7e_4_k_cu_f1b4e0a24cuda3std3__45__cpo6rbeginE,(_ZN34_INTERNAL_38af5f7e_4_k_cu_f1b4e0a24cuda3std6ranges3__45__cpo7advanceE - _ZN34_INTERNAL_38af5f7e_4_k_cu_f1b4e0a24cuda3std3__45__cpo6rbeginE)
_ZN34_INTERNAL_38af5f7e_4_k_cu_f1b4e0a24cuda3std3__45__cpo6rbeginE:
	.zero		1
	.type		_ZN34_INTERNAL_38af5f7e_4_k_cu_f1b4e0a24cuda3std6ranges3__45__cpo7advanceE,@object
	.size		_ZN34_INTERNAL_38af5f7e_4_k_cu_f1b4e0a24cuda3std6ranges3__45__cpo7advanceE,(_ZN34_INTERNAL_38af5f7e_4_k_cu_f1b4e0a24cuda3std3__47nulloptE - _ZN34_INTERNAL_38af5f7e_4_k_cu_f1b4e0a24cuda3std6ranges3__45__cpo7advanceE)
_ZN34_INTERNAL_38af5f7e_4_k_cu_f1b4e0a24cuda3std6ranges3__45__cpo7advanceE:
	.zero		1
	.type		_ZN34_INTERNAL_38af5f7e_4_k_cu_f1b4e0a24cuda3std3__47nulloptE,@object
	.size		_ZN34_INTERNAL_38af5f7e_4_k_cu_f1b4e0a24cuda3std3__47nulloptE,(_ZN34_INTERNAL_38af5f7e_4_k_cu_f1b4e0a24cuda3std6ranges3__45__cpo8distanceE - _ZN34_INTERNAL_38af5f7e_4_k_cu_f1b4e0a24cuda3std3__47nulloptE)
_ZN34_INTERNAL_38af5f7e_4_k_cu_f1b4e0a24cuda3std3__47nulloptE:
	.zero		1
	.type		_ZN34_INTERNAL_38af5f7e_4_k_cu_f1b4e0a24cuda3std6ranges3__45__cpo8distanceE,@object
	.size		_ZN34_INTERNAL_38af5f7e_4_k_cu_f1b4e0a24cuda3std6ranges3__45__cpo8distanceE,(_ZN34_INTERNAL_38af5f7e_4_k_cu_f1b4e0a26thrust24THRUST_300001_SM_1000_NS12placeholders2_6E - _ZN34_INTERNAL_38af5f7e_4_k_cu_f1b4e0a24cuda3std6ranges3__45__cpo8distanceE)
_ZN34_INTERNAL_38af5f7e_4_k_cu_f1b4e0a24cuda3std6ranges3__45__cpo8distanceE:
	.zero		1
	.type		_ZN34_INTERNAL_38af5f7e_4_k_cu_f1b4e0a26thrust24THRUST_300001_SM_1000_NS12placeholders2_6E,@object
	.size		_ZN34_INTERNAL_38af5f7e_4_k_cu_f1b4e0a26thrust24THRUST_300001_SM_1000_NS12placeholders2_6E,(_ZN34_INTERNAL_38af5f7e_4_k_cu_f1b4e0a24cuda3std3__45__cpo4cendE - _ZN34_INTERNAL_38af5f7e_4_k_cu_f1b4e0a26thrust24THRUST_300001_SM_1000_NS12placeholders2_6E)
_ZN34_INTERNAL_38af5f7e_4_k_cu_f1b4e0a26thrust24THRUST_300001_SM_1000_NS12placeholders2_6E:
	.zero		1
	.type		_ZN34_INTERNAL_38af5f7e_4_k_cu_f1b4e0a24cuda3std3__45__cpo4cendE,@object
	.size		_ZN34_INTERNAL_38af5f7e_4_k_cu_f1b4e0a24cuda3std3__45__cpo4cendE,(_ZN34_INTERNAL_38af5f7e_4_k_cu_f1b4e0a24cuda3std6ranges3__45__cpo4cendE - _ZN34_INTERNAL_38af5f7e_4_k_cu_f1b4e0a24cuda3std3__45__cpo4cendE)
_ZN34_INTERNAL_38af5f7e_4_k_cu_f1b4e0a24cuda3std3__45__cpo4cendE:
	.zero		1
	.type		_ZN34_INTERNAL_38af5f7e_4_k_cu_f1b4e0a24cuda3std6ranges3__45__cpo4cendE,@object
	.size		_ZN34_INTERNAL_38af5f7e_4_k_cu_f1b4e0a24cuda3std6ranges3__45__cpo4cendE,(_ZN34_INTERNAL_38af5f7e_4_k_cu_f1b4e0a24cuda3std3__420unreachable_sentinelE - _ZN34_INTERNAL_38af5f7e_4_k_cu_f1b4e0a24cuda3std6ranges3__45__cpo4cendE)
_ZN34_INTERNAL_38af5f7e_4_k_cu_f1b4e0a24cuda3std6ranges3__45__cpo4cendE:
	.zero		1
	.type		_ZN34_INTERNAL_38af5f7e_4_k_cu_f1b4e0a24cuda3std3__420unreachable_sentinelE,@object
	.size		_ZN34_INTERNAL_38af5f7e_4_k_cu_f1b4e0a24cuda3std3__420unreachable_sentinelE,(_ZN34_INTERNAL_38af5f7e_4_k_cu_f1b4e0a24cuda3std6ranges3__45__cpo5ssizeE - _ZN34_INTERNAL_38af5f7e_4_k_cu_f1b4e0a24cuda3std3__420unreachable_sentinelE)
_ZN34_INTERNAL_38af5f7e_4_k_cu_f1b4e0a24cuda3std3__420unreachable_sentinelE:
	.zero		1
	.type		_ZN34_INTERNAL_38af5f7e_4_k_cu_f1b4e0a24cuda3std6ranges3__45__cpo5ssizeE,@object
	.size		_ZN34_INTERNAL_38af5f7e_4_k_cu_f1b4e0a24cuda3std6ranges3__45__cpo5ssizeE,(_ZN34_INTERNAL_38af5f7e_4_k_cu_f1b4e0a26thrust24THRUST_300001_SM_1000_NS12placeholders3_10E - _ZN34_INTERNAL_38af5f7e_4_k_cu_f1b4e0a24cuda3std6ranges3__45__cpo5ssizeE)
_ZN34_INTERNAL_38af5f7e_4_k_cu_f1b4e0a24cuda3std6ranges3__45__cpo5ssizeE:
	.zero		1
	.type		_ZN34_INTERNAL_38af5f7e_4_k_cu_f1b4e0a26thrust24THRUST_300001_SM_1000_NS12placeholders3_10E,@object
	.size		_ZN34_INTERNAL_38af5f7e_4_k_cu_f1b4e0a26thrust24THRUST_300001_SM_1000_NS12placeholders3_10E,(_ZN34_INTERNAL_38af5f7e_4_k_cu_f1b4e0a24cuda3std3__45__cpo5crendE - _ZN34_INTERNAL_38af5f7e_4_k_cu_f1b4e0a26thrust24THRUST_300001_SM_1000_NS12placeholders3_10E)
_ZN34_INTERNAL_38af5f7e_4_k_cu_f1b4e0a26thrust24THRUST_300001_SM_1000_NS12placeholders3_10E:
	.zero		1
	.type		_ZN34_INTERNAL_38af5f7e_4_k_cu_f1b4e0a24cuda3std3__45__cpo5crendE,@object
	.size		_ZN34_INTERNAL_38af5f7e_4_k_cu_f1b4e0a24cuda3std3__45__cpo5crendE,(_ZN34_INTERNAL_38af5f7e_4_k_cu_f1b4e0a24cuda3std6ranges3__45__cpo4prevE - _ZN34_INTERNAL_38af5f7e_4_k_cu_f1b4e0a24cuda3std3__45__cpo5crendE)
_ZN34_INTERNAL_38af5f7e_4_k_cu_f1b4e0a24cuda3std3__45__cpo5crendE:
	.zero		1
	.type		_ZN34_INTERNAL_38af5f7e_4_k_cu_f1b4e0a24cuda3std6ranges3__45__cpo4prevE,@object
	.size		_ZN34_INTERNAL_38af5f7e_4_k_cu_f1b4e0a24cuda3std6ranges3__45__cpo4prevE,(_ZN34_INTERNAL_38af5f7e_4_k_cu_f1b4e0a24cuda3std6ranges3__45__cpo9iter_moveE - _ZN34_INTERNAL_38af5f7e_4_k_cu_f1b4e0a24cuda3std6ranges3__45__cpo4prevE)
_ZN34_INTERNAL_38af5f7e_4_k_cu_f1b4e0a24cuda3std6ranges3__45__cpo4prevE:
	.zero		1
	.type		_ZN34_INTERNAL_38af5f7e_4_k_cu_f1b4e0a24cuda3std6ranges3__45__cpo9iter_moveE,@object
	.size		_ZN34_INTERNAL_38af5f7e_4_k_cu_f1b4e0a24cuda3std6ranges3__45__cpo9iter_moveE,(_ZN34_INTERNAL_38af5f7e_4_k_cu_f1b4e0a26thrust24THRUST_300001_SM_1000_NS12placeholders2_2E - _ZN34_INTERNAL_38af5f7e_4_k_cu_f1b4e0a24cuda3std6ranges3__45__cpo9iter_moveE)
_ZN34_INTERNAL_38af5f7e_4_k_cu_f1b4e0a24cuda3std6ranges3__45__cpo9iter_moveE:
	.zero		1
	.type		_ZN34_INTERNAL_38af5f7e_4_k_cu_f1b4e0a26thrust24THRUST_300001_SM_1000_NS12placeholders2_2E,@object
	.size		_ZN34_INTERNAL_38af5f7e_4_k_cu_f1b4e0a26thrust24THRUST_300001_SM_1000_NS12placeholders2_2E,(_ZN34_INTERNAL_38af5f7e_4_k_cu_f1b4e0a26thrust24THRUST_300001_SM_1000_NS12placeholders2_4E - _ZN34_INTERNAL_38af5f7e_4_k_cu_f1b4e0a26thrust24THRUST_300001_SM_1000_NS12placeholders2_2E)
_ZN34_INTERNAL_38af5f7e_4_k_cu_f1b4e0a26thrust24THRUST_300001_SM_1000_NS12placeholders2_2E:
	.zero		1
	.type		_ZN34_INTERNAL_38af5f7e_4_k_cu_f1b4e0a26thrust24THRUST_300001_SM_1000_NS12placeholders2_4E,@object
	.size		_ZN34_INTERNAL_38af5f7e_4_k_cu_f1b4e0a26thrust24THRUST_300001_SM_1000_NS12placeholders2_4E,(_ZN34_INTERNAL_38af5f7e_4_k_cu_f1b4e0a24cuda3std3__45__cpo3endE - _ZN34_INTERNAL_38af5f7e_4_k_cu_f1b4e0a26thrust24THRUST_300001_SM_1000_NS12placeholders2_4E)
_ZN34_INTERNAL_38af5f7e_4_k_cu_f1b4e0a26thrust24THRUST_300001_SM_1000_NS12placeholders2_4E:
	.zero		1
	.type		_ZN34_INTERNAL_38af5f7e_4_k_cu_f1b4e0a24cuda3std3__45__cpo3endE,@object
	.size		_ZN34_INTERNAL_38af5f7e_4_k_cu_f1b4e0a24cuda3std3__45__cpo3endE,(_ZN34_INTERNAL_38af5f7e_4_k_cu_f1b4e0a24cuda3std6ranges3__45__cpo3endE - _ZN34_INTERNAL_38af5f7e_4_k_cu_f1b4e0a24cuda3std3__45__cpo3endE)
_ZN34_INTERNAL_38af5f7e_4_k_cu_f1b4e0a24cuda3std3__45__cpo3endE:
	.zero		1
	.type		_ZN34_INTERNAL_38af5f7e_4_k_cu_f1b4e0a24cuda3std6ranges3__45__cpo3endE,@object
	.size		_ZN34_INTERNAL_38af5f7e_4_k_cu_f1b4e0a24cuda3std6ranges3__45__cpo3endE,(_ZN34_INTERNAL_38af5f7e_4_k_cu_f1b4e0a24cuda3std3__419piecewise_constructE - _ZN34_INTERNAL_38af5f7e_4_k_cu_f1b4e0a24cuda3std6ranges3__45__cpo3endE)
_ZN34_INTERNAL_38af5f7e_4_k_cu_f1b4e0a24cuda3std6ranges3__45__cpo3endE:
	.zero		1
	.type		_ZN34_INTERNAL_38af5f7e_4_k_cu_f1b4e0a24cuda3std3__419piecewise_constructE,@object
	.size		_ZN34_INTERNAL_38af5f7e_4_k_cu_f1b4e0a24cuda3std3__419piecewise_constructE,(_ZN34_INTERNAL_38af5f7e_4_k_cu_f1b4e0a24cuda3std6ranges3__45__cpo5cdataE - _ZN34_INTERNAL_38af5f7e_4_k_cu_f1b4e0a24cuda3std3__419piecewise_constructE)
_ZN34_INTERNAL_38af5f7e_4_k_cu_f1b4e0a24cuda3std3__419piecewise_constructE:
	.zero		1
	.type		_ZN34_INTERNAL_38af5f7e_4_k_cu_f1b4e0a24cuda3std6ranges3__45__cpo5cdataE,@object
	.size		_ZN34_INTERNAL_38af5f7e_4_k_cu_f1b4e0a24cuda3std6ranges3__45__cpo5cdataE,(_ZN34_INTERNAL_38af5f7e_4_k_cu_f1b4e0a26thrust24THRUST_300001_SM_1000_NS12placeholders2_8E - _ZN34_INTERNAL_38af5f7e_4_k_cu_f1b4e0a24cuda3std6ranges3__45__cpo5cdataE)
_ZN34_INTERNAL_38af5f7e_4_k_cu_f1b4e0a24cuda3std6ranges3__45__cpo5cdataE:
	.zero		1
	.type		_ZN34_INTERNAL_38af5f7e_4_k_cu_f1b4e0a26thrust24THRUST_300001_SM_1000_NS12placeholders2_8E,@object
	.size		_ZN34_INTERNAL_38af5f7e_4_k_cu_f1b4e0a26thrust24THRUST_300001_SM_1000_NS12placeholders2_8E,(_ZN34_INTERNAL_38af5f7e_4_k_cu_f1b4e0a24cuda3std3__45__cpo4rendE - _ZN34_INTERNAL_38af5f7e_4_k_cu_f1b4e0a26thrust24THRUST_300001_SM_1000_NS12placeholders2_8E)
_ZN34_INTERNAL_38af5f7e_4_k_cu_f1b4e0a26thrust24THRUST_300001_SM_1000_NS12placeholders2_8E:
	.zero		1
	.type		_ZN34_INTERNAL_38af5f7e_4_k_cu_f1b4e0a24cuda3std3__45__cpo4rendE,@object
	.size		_ZN34_INTERNAL_38af5f7e_4_k_cu_f1b4e0a24cuda3std3__45__cpo4rendE,(_ZN34_INTERNAL_38af5f7e_4_k_cu_f1b4e0a24cuda3std6ranges3__45__cpo9iter_swapE - _ZN34_INTERNAL_38af5f7e_4_k_cu_f1b4e0a24cuda3std3__45__cpo4rendE)
_ZN34_INTERNAL_38af5f7e_4_k_cu_f1b4e0a24cuda3std3__45__cpo4rendE:
	.zero		1
	.type		_ZN34_INTERNAL_38af5f7e_4_k_cu_f1b4e0a24cuda3std6ranges3__45__cpo9iter_swapE,@object
	.size		_ZN34_INTERNAL_38af5f7e_4_k_cu_f1b4e0a24cuda3std6ranges3__45__cpo9iter_swapE,(_ZN34_INTERNAL_38af5f7e_4_k_cu_f1b4e0a24cuda3std3__48unexpectE - _ZN34_INTERNAL_38af5f7e_4_k_cu_f1b4e0a24cuda3std6ranges3__45__cpo9iter_swapE)
_ZN34_INTERNAL_38af5f7e_4_k_cu_f1b4e0a24cuda3std6ranges3__45__cpo9iter_swapE:
	.zero		1
	.type		_ZN34_INTERNAL_38af5f7e_4_k_cu_f1b4e0a24cuda3std3__48unexpectE,@object
	.size		_ZN34_INTERNAL_38af5f7e_4_k_cu_f1b4e0a24cuda3std3__48unexpectE,(_ZN34_INTERNAL_38af5f7e_4_k_cu_f1b4e0a26thrust24THRUST_300001_SM_1000_NS6system6detail10sequential3seqE - _ZN34_INTERNAL_38af5f7e_4_k_cu_f1b4e0a24cuda3std3__48unexpectE)
_ZN34_INTERNAL_38af5f7e_4_k_cu_f1b4e0a24cuda3std3__48unexpectE:
	.zero		1
	.type		_ZN34_INTERNAL_38af5f7e_4_k_cu_f1b4e0a26thrust24THRUST_300001_SM_1000_NS6system6detail10sequential3seqE,@object
	.size		_ZN34_INTERNAL_38af5f7e_4_k_cu_f1b4e0a26thrust24THRUST_300001_SM_1000_NS6system6detail10sequential3seqE,(.L_29 - _ZN34_INTERNAL_38af5f7e_4_k_cu_f1b4e0a26thrust24THRUST_300001_SM_1000_NS6system6detail10sequential3seqE)
_ZN34_INTERNAL_38af5f7e_4_k_cu_f1b4e0a26thrust24THRUST_300001_SM_1000_NS6system6detail10sequential3seqE:
	.zero		1
.L_29:


//--------------------- .nv.shared._Z34custom_scheduled_layer_norm_kernelPKfS0_S0_Pfiif --------------------------
	.section	.nv.shared._Z34custom_scheduled_layer_norm_kernelPKfS0_S0_Pfiif,"aw",@nobits
	.sectionflags	@""
	.align	16
	.zero		1024


//--------------------- .nv.shared._Z31custom_scheduled_softmax_kernelPKfPfii --------------------------
	.section	.nv.shared._Z31custom_scheduled_softmax_kernelPKfPfii,"aw",@nobits
	.sectionflags	@""
	.align	16
	.zero		1024


//--------------------- .nv.shared._Z27custom_scheduled_mlp_kernelPKfS0_S0_S0_S0_Pfiiii --------------------------
	.section	.nv.shared._Z27custom_scheduled_mlp_kernelPKfS0_S0_S0_S0_Pfiiii,"aw",@nobits
	.sectionflags	@""
	.align	16
	.zero		1024


//--------------------- .nv.shared._Z30custom_scheduled_matmul_kernelPKfS0_Pfiii --------------------------
	.section	.nv.shared._Z30custom_scheduled_matmul_kernelPKfS0_Pfiii,"aw",@nobits
	.sectionflags	@""
	.align	16
.nv.shared._Z30custom_scheduled_matmul_kernelPKfS0_Pfiii:
	.zero		3200


//--------------------- .nv.shared._Z33custom_scheduled_attention_kernelPKfS0_S0_Pfiiii --------------------------
	.section	.nv.shared._Z33custom_scheduled_attention_kernelPKfS0_S0_Pfiiii,"aw",@nobits
	.sectionflags	@""
	.align	16
	.zero		1024


//--------------------- .nv.constant0._ZN3cub18CUB_300001_SM_10006detail11EmptyKernelIvEEvv --------------------------
	.section	.nv.constant0._ZN3cub18CUB_300001_SM_10006detail11EmptyKernelIvEEvv,"a",@progbits
	.sectionflags	@""
	.align	4
.nv.constant0._ZN3cub18CUB_300001_SM_10006detail11EmptyKernelIvEEvv:
	.zero		896


//--------------------- .nv.constant0._Z34custom_scheduled_layer_norm_kernelPKfS0_S0_Pfiif --------------------------
	.section	.nv.constant0._Z34custom_scheduled_layer_norm_kernelPKfS0_S0_Pfiif,"a",@progbits
	.sectionflags	@""
	.align	4
.nv.constant0._Z34custom_scheduled_layer_norm_kernelPKfS0_S0_Pfiif:
	.zero		940


//--------------------- .nv.constant0._Z31custom_scheduled_softmax_kernelPKfPfii --------------------------
	.section	.nv.constant0._Z31custom_scheduled_softmax_kernelPKfPfii,"a",@progbits
	.sectionflags	@""
	.align	4
.nv.constant0._Z31custom_scheduled_softmax_kernelPKfPfii:
	.zero		920


//--------------------- .nv.constant0._Z27custom_scheduled_mlp_kernelPKfS0_S0_S0_S0_Pfiiii --------------------------
	.section	.nv.constant0._Z27custom_scheduled_mlp_kernelPKfS0_S0_S0_S0_Pfiiii,"a",@progbits
	.sectionflags	@""
	.align	4
.nv.constant0._Z27custom_scheduled_mlp_kernelPKfS0_S0_S0_S0_Pfiiii:
	.zero		960


//--------------------- .nv.constant0._Z30custom_scheduled_matmul_kernelPKfS0_Pfiii --------------------------
	.section	.nv.constant0._Z30custom_scheduled_matmul_kernelPKfS0_Pfiii,"a",@progbits
	.sectionflags	@""
	.align	4
.nv.constant0._Z30custom_scheduled_matmul_kernelPKfS0_Pfiii:
	.zero		932


//--------------------- .nv.constant0._Z33custom_scheduled_attention_kernelPKfS0_S0_Pfiiii --------------------------
	.section	.nv.constant0._Z33custom_scheduled_attention_kernelPKfS0_S0_Pfiiii,"a",@progbits
	.sectionflags	@""
	.align	4
.nv.constant0._Z33custom_scheduled_attention_kernelPKfS0_S0_Pfiiii:
	.zero		944


//--------------------- SYMBOLS --------------------------

	.type		.nv.reservedSmem.offset0,@object
	.size		.nv.reservedSmem.offset0,0x4
	.type		.nv.reservedSmem.cap,@object
	.size		.nv.reservedSmem.cap,0x4
